	.target	sm_80

	.elftype	@"ET_EXEC"


//--------------------- .note.nv.tkinfo           --------------------------
	.section	.note.nv.tkinfo,"",@"SHT_NOTE"
	.sectionflags	@"SHF_NOTE_NV_TKINFO"
	.tkinfo
        /*0018*/ 	.word	0x00000002
        /*0030*/ 	.string	""
        /*0030*/ 	.string	"ptxas"
        /*0030*/ 	.string	"Cuda compilation tools, release 13.0, V13.0.88"
        /*0030*/ 	.string	"Build cuda_13.0.r13.0/compiler.36424714_0"
        /*0030*/ 	.string	"-v  -suppress-debug-info  -lineinfo  -arch sm_80 "



//--------------------- .note.nv.cuinfo           --------------------------
	.section	.note.nv.cuinfo,"",@"SHT_NOTE"
	.sectionflags	@"SHF_NOTE_NV_CUINFO"
        /*0018*/ 	.short	0x0002
        /*001a*/ 	.short	0x0050
        /*001c*/ 	.short	0x0082
	.zero		2


//--------------------- .nv.info                  --------------------------
	.section	.nv.info,"",@"SHT_CUDA_INFO"
	.align	4


	//----- nvinfo : EIATTR_REGCOUNT
	.align		4
        /*0000*/ 	.byte	0x04, 0x2f
        /*0002*/ 	.short	(.L_1 - .L_0)
	.align		4
.L_0:
        /*0004*/ 	.word	index@(matmul_kernel)
        /*0008*/ 	.word	0x00000040


	//----- nvinfo : EIATTR_FRAME_SIZE
	.align		4
.L_1:
        /*000c*/ 	.byte	0x04, 0x11
        /*000e*/ 	.short	(.L_3 - .L_2)
	.align		4
.L_2:
        /*0010*/ 	.word	index@(matmul_kernel)
        /*0014*/ 	.word	0x00004800


	//----- nvinfo : EIATTR_MIN_STACK_SIZE
	.align		4
.L_3:
        /*0018*/ 	.byte	0x04, 0x12
        /*001a*/ 	.short	(.L_5 - .L_4)
	.align		4
.L_4:
        /*001c*/ 	.word	index@(matmul_kernel)
        /*0020*/ 	.word	0x00004800
.L_5:


//--------------------- .nv.info.matmul_kernel    --------------------------
	.section	.nv.info.matmul_kernel,"",@"SHT_CUDA_INFO"
	.sectionflags	@""
	.align	4


	//----- nvinfo : EIATTR_CUDA_API_VERSION
	.align		4
        /*0000*/ 	.byte	0x04, 0x37
        /*0002*/ 	.short	(.L_7 - .L_6)
.L_6:
        /*0004*/ 	.word	0x00000082


	//----- nvinfo : EIATTR_SW2861232_WAR
	.align		4
.L_7:
        /*0008*/ 	.byte	0x01, 0x35
	.zero		2


	//----- nvinfo : EIATTR_PARAM_CBANK
	.align		4
        /*000c*/ 	.byte	0x04, 0x0a
        /*000e*/ 	.short	(.L_9 - .L_8)
	.align		4
.L_8:
        /*0010*/ 	.word	index@(.nv.constant0.matmul_kernel)
        /*0014*/ 	.short	0x0160
        /*0016*/ 	.short	0x0050


	//----- nvinfo : EIATTR_CBANK_PARAM_SIZE
	.align		4
.L_9:
        /*0018*/ 	.byte	0x03, 0x19
        /*001a*/ 	.short	0x0050


	//----- nvinfo : EIATTR_KPARAM_INFO
	.align		4
        /*001c*/ 	.byte	0x04, 0x17
        /*001e*/ 	.short	(.L_11 - .L_10)
.L_10:
        /*0020*/ 	.word	0x00000000
        /*0024*/ 	.short	0x000d
        /*0026*/ 	.short	0x0048
        /*0028*/ 	.byte	0x00, 0xf4, 0x21, 0x00


	//----- nvinfo : EIATTR_KPARAM_INFO
	.align		4
.L_11:
        /*002c*/ 	.byte	0x04, 0x17
        /*002e*/ 	.short	(.L_13 - .L_12)
.L_12:
        /*0030*/ 	.word	0x00000000
        /*0034*/ 	.short	0x000c
        /*0036*/ 	.short	0x0040
        /*0038*/ 	.byte	0x00, 0xf4, 0x21, 0x00


	//----- nvinfo : EIATTR_KPARAM_INFO
	.align		4
.L_13:
        /*003c*/ 	.byte	0x04, 0x17
        /*003e*/ 	.short	(.L_15 - .L_14)
.L_14:
        /*0040*/ 	.word	0x00000000
        /*0044*/ 	.short	0x000b
        /*0046*/ 	.short	0x0038
        /*0048*/ 	.byte	0x00, 0xf0, 0x11, 0x00


	//----- nvinfo : EIATTR_KPARAM_INFO
	.align		4
.L_15:
        /*004c*/ 	.byte	0x04, 0x17
        /*004e*/ 	.short	(.L_17 - .L_16)
.L_16:
        /*0050*/ 	.word	0x00000000
        /*0054*/ 	.short	0x000a
        /*0056*/ 	.short	0x0034
        /*0058*/ 	.byte	0x00, 0xf0, 0x11, 0x00


	//----- nvinfo : EIATTR_KPARAM_INFO
	.align		4
.L_17:
        /*005c*/ 	.byte	0x04, 0x17
        /*005e*/ 	.short	(.L_19 - .L_18)
.L_18:
        /*0060*/ 	.word	0x00000000
        /*0064*/ 	.short	0x0009
        /*0066*/ 	.short	0x0030
        /*0068*/ 	.byte	0x00, 0xf0, 0x11, 0x00


	//----- nvinfo : EIATTR_KPARAM_INFO
	.align		4
.L_19:
        /*006c*/ 	.byte	0x04, 0x17
        /*006e*/ 	.short	(.L_21 - .L_20)
.L_20:
        /*0070*/ 	.word	0x00000000
        /*0074*/ 	.short	0x0008
        /*0076*/ 	.short	0x002c
        /*0078*/ 	.byte	0x00, 0xf0, 0x11, 0x00


	//----- nvinfo : EIATTR_KPARAM_INFO
	.align		4
.L_21:
        /*007c*/ 	.byte	0x04, 0x17
        /*007e*/ 	.short	(.L_23 - .L_22)
.L_22:
        /*0080*/ 	.word	0x00000000
        /*0084*/ 	.short	0x0007
        /*0086*/ 	.short	0x0028
        /*0088*/ 	.byte	0x00, 0xf0, 0x11, 0x00


	//----- nvinfo : EIATTR_KPARAM_INFO
	.align		4
.L_23:
        /*008c*/ 	.byte	0x04, 0x17
        /*008e*/ 	.short	(.L_25 - .L_24)
.L_24:
        /*0090*/ 	.word	0x00000000
        /*0094*/ 	.short	0x0006
        /*0096*/ 	.short	0x0024
        /*0098*/ 	.byte	0x00, 0xf0, 0x11, 0x00


	//----- nvinfo : EIATTR_KPARAM_INFO
	.align		4
.L_25:
        /*009c*/ 	.byte	0x04, 0x17
        /*009e*/ 	.short	(.L_27 - .L_26)
.L_26:
        /*00a0*/ 	.word	0x00000000
        /*00a4*/ 	.short	0x0005
        /*00a6*/ 	.short	0x0020
        /*00a8*/ 	.byte	0x00, 0xf0, 0x11, 0x00


	//----- nvinfo : EIATTR_KPARAM_INFO
	.align		4
.L_27:
        /*00ac*/ 	.byte	0x04, 0x17
        /*00ae*/ 	.short	(.L_29 - .L_28)
.L_28:
        /*00b0*/ 	.word	0x00000000
        /*00b4*/ 	.short	0x0004
        /*00b6*/ 	.short	0x001c
        /*00b8*/ 	.byte	0x00, 0xf0, 0x11, 0x00


	//----- nvinfo : EIATTR_KPARAM_INFO
	.align		4
.L_29:
        /*00bc*/ 	.byte	0x04, 0x17
        /*00be*/ 	.short	(.L_31 - .L_30)
.L_30:
        /*00c0*/ 	.word	0x00000000
        /*00c4*/ 	.short	0x0003
        /*00c6*/ 	.short	0x0018
        /*00c8*/ 	.byte	0x00, 0xf0, 0x11, 0x00


	//----- nvinfo : EIATTR_KPARAM_INFO
	.align		4
.L_31:
        /*00cc*/ 	.byte	0x04, 0x17
        /*00ce*/ 	.short	(.L_33 - .L_32)
.L_32:
        /*00d0*/ 	.word	0x00000000
        /*00d4*/ 	.short	0x0002
        /*00d6*/ 	.short	0x0010
        /*00d8*/ 	.byte	0x00, 0xf4, 0x21, 0x00


	//----- nvinfo : EIATTR_KPARAM_INFO
	.align		4
.L_33:
        /*00dc*/ 	.byte	0x04, 0x17
        /*00de*/ 	.short	(.L_35 - .L_34)
.L_34:
        /*00e0*/ 	.word	0x00000000
        /*00e4*/ 	.short	0x0001
        /*00e6*/ 	.short	0x0008
        /*00e8*/ 	.byte	0x00, 0xf4, 0x21, 0x00


	//----- nvinfo : EIATTR_KPARAM_INFO
	.align		4
.L_35:
        /*00ec*/ 	.byte	0x04, 0x17
        /*00ee*/ 	.short	(.L_37 - .L_36)
.L_36:
        /*00f0*/ 	.word	0x00000000
        /*00f4*/ 	.short	0x0000
        /*00f6*/ 	.short	0x0000
        /*00f8*/ 	.byte	0x00, 0xf4, 0x21, 0x00


	//----- nvinfo : EIATTR_MAXREG_COUNT
	.align		4
.L_37:
        /*00fc*/ 	.byte	0x03, 0x1b
        /*00fe*/ 	.short	0x00ff


	//----- nvinfo : EIATTR_NUM_BARRIERS
	.align		4
        /*0100*/ 	.byte	0x02, 0x4c
        /*0102*/ 	.byte	0x01
	.zero		1


	//----- nvinfo : EIATTR_ANNOTATIONS
	.align		4
        /*0104*/ 	.byte	0x04, 0x55
        /*0106*/ 	.short	(.L_39 - .L_38)


	//   ....[0]....
.L_38:
        /*0108*/ 	.word	0x00000001
        /*010c*/ 	.byte	0x00, 0x05, 0x00, 0x00, 0x01, 0x00, 0x00, 0x00, 0x40, 0x05, 0x00, 0x00, 0x01, 0x00, 0x00, 0x00
        /* <DEDUP_REMOVED lines=1125> */
        /*476c*/ 	.byte	0x60, 0x53, 0x01, 0x00


	//----- nvinfo : EIATTR_MERCURY_ISA_VERSION
	.align		4
.L_39:
        /*4770*/ 	.byte	0x03, 0x5f
        /*4772*/ 	.short	0x0000


	//----- nvinfo : EIATTR_COOP_GROUP_MASK_REGIDS
	.align		4
        /*4774*/ 	.byte	0x04, 0x29
        /*4776*/ 	.short	(.L_41 - .L_40)


	//   ....[0]....
.L_40:
        /*4778*/ 	.word	0xffffffff


	//   ....[1]....
        /*477c*/ 	.word	0xffffffff


	//   ....[2]....
        /*4780*/ 	.word	0xffffffff


	//   ....[3]....
        /*4784*/ 	.word	0xffffffff


	//   ....[4]....
        /*4788*/ 	.word	0xffffffff


	//   ....[5]....
        /*478c*/ 	.word	0xffffffff


	//   ....[6]....
        /*4790*/ 	.word	0xffffffff


	//   ....[7]....
        /*4794*/ 	.word	0xffffffff


	//   ....[8]....
        /*4798*/ 	.word	0xffffffff


	//   ....[9]....
        /*479c*/ 	.word	0xffffffff


	//   ....[10]....
        /*47a0*/ 	.word	0xffffffff


	//   ....[11]....
        /*47a4*/ 	.word	0xffffffff


	//   ....[12]....
        /*47a8*/ 	.word	0xffffffff


	//   ....[13]....
        /*47ac*/ 	.word	0xffffffff


	//   ....[14]....
        /*47b0*/ 	.word	0xffffffff


	//   ....[15]....
        /*47b4*/ 	.word	0xffffffff


	//   ....[16]....
        /*47b8*/ 	.word	0xffffffff


	//   ....[17]....
        /*47bc*/ 	.word	0xffffffff


	//   ....[18]....
        /*47c0*/ 	.word	0xffffffff


	//   ....[19]....
        /*47c4*/ 	.word	0xffffffff


	//   ....[20]....
        /*47c8*/ 	.word	0xffffffff


	//   ....[21]....
        /*47cc*/ 	.word	0xffffffff


	//   ....[22]....
        /*47d0*/ 	.word	0xffffffff


	//   ....[23]....
        /*47d4*/ 	.word	0xffffffff


	//   ....[24]....
        /*47d8*/ 	.word	0xffffffff


	//   ....[25]....
        /*47dc*/ 	.word	0xffffffff


	//   ....[26]....
        /*47e0*/ 	.word	0xffffffff


	//   ....[27]....
        /*47e4*/ 	.word	0xffffffff


	//   ....[28]....
        /*47e8*/ 	.word	0xffffffff


	//   ....[29]....
        /*47ec*/ 	.word	0xffffffff


	//   ....[30]....
        /*47f0*/ 	.word	0xffffffff


	//----- nvinfo : EIATTR_COOP_GROUP_INSTR_OFFSETS
	.align		4
.L_41:
        /*47f4*/ 	.byte	0x04, 0x28
        /*47f6*/ 	.short	(.L_43 - .L_42)


	//   ....[0]....
.L_42:
        /*47f8*/ 	.word	0x00074cd0


	//   ....[1]....
        /*47fc*/ 	.word	0x00074db0


	//   ....[2]....
        /*4800*/ 	.word	0x00074ef0


	//   ....[3]....
        /*4804*/ 	.word	0x00074fe0


	//   ....[4]....
        /*4808*/ 	.word	0x00075030


	//   ....[5]....
        /*480c*/ 	.word	0x00075120


	//   ....[6]....
        /*4810*/ 	.word	0x000751e0


	//   ....[7]....
        /*4814*/ 	.word	0x00075530


	//   ....[8]....
        /*4818*/ 	.word	0x000755d0


	//   ....[9]....
        /*481c*/ 	.word	0x00075640


	//   ....[10]....
        /*4820*/ 	.word	0x000756d0


	//   ....[11]....
        /*4824*/ 	.word	0x00075760


	//   ....[12]....
        /*4828*/ 	.word	0x00075b50


	//   ....[13]....
        /*482c*/ 	.word	0x00075be0


	//   ....[14]....
        /*4830*/ 	.word	0x00075c30


	//   ....[15]....
        /*4834*/ 	.word	0x00075ce0


	//   ....[16]....
        /*4838*/ 	.word	0x00075d70


	//   ....[17]....
        /*483c*/ 	.word	0x00075e00


	//   ....[18]....
        /*4840*/ 	.word	0x000761f0


	//   ....[19]....
        /*4844*/ 	.word	0x000762a0


	//   ....[20]....
        /*4848*/ 	.word	0x000762f0


	//   ....[21]....
        /*484c*/ 	.word	0x000763a0


	//   ....[22]....
        /*4850*/ 	.word	0x00076430


	//   ....[23]....
        /*4854*/ 	.word	0x000764c0


	//   ....[24]....
        /*4858*/ 	.word	0x00076540


	//   ....[25]....
        /*485c*/ 	.word	0x00076840


	//   ....[26]....
        /*4860*/ 	.word	0x00076950


	//   ....[27]....
        /*4864*/ 	.word	0x000769a0


	//   ....[28]....
        /*4868*/ 	.word	0x000769f0


	//   ....[29]....
        /*486c*/ 	.word	0x00076aa0


	//   ....[30]....
        /*4870*/ 	.word	0x00076c70


	//----- nvinfo : EIATTR_EXIT_INSTR_OFFSETS
	.align		4
.L_43:
        /*4874*/ 	.byte	0x04, 0x1c
        /*4876*/ 	.short	(.L_45 - .L_44)


	//   ....[0]....
.L_44:
        /*4878*/ 	.word	0x00081930


	//   ....[1]....
        /*487c*/ 	.word	0x00081960


	//----- nvinfo : EIATTR_REQNTID
	.align		4
.L_45:
        /*4880*/ 	.byte	0x04, 0x10
        /*4882*/ 	.short	(.L_47 - .L_46)
.L_46:
        /*4884*/ 	.word	0x00000020
        /*4888*/ 	.word	0x00000001
        /*488c*/ 	.word	0x00000001
.L_47:


//--------------------- .nv.callgraph             --------------------------
	.section	.nv.callgraph,"",@"SHT_CUDA_CALLGRAPH"
	.align	4
	.sectionentsize	8
	.align		4
        /*0000*/ 	.word	0x00000000
	.align		4
        /*0004*/ 	.word	0xffffffff
	.align		4
        /*0008*/ 	.word	0x00000000
	.align		4
        /*000c*/ 	.word	0xfffffffe
	.align		4
        /*0010*/ 	.word	0x00000000
	.align		4
        /*0014*/ 	.word	0xfffffffd
	.align		4
        /*0018*/ 	.word	0x00000000
	.align		4
        /*001c*/ 	.word	0xfffffffc


//--------------------- .nv.rel.action            --------------------------
	.section	.nv.rel.action,"",@"SHT_CUDA_RELOCINFO"
	.align	8
	.sectionentsize	8
        /*0000*/ 	.byte	0x73, 0x00, 0x00, 0x00, 0x00, 0x00, 0x00, 0x00, 0x00, 0x00, 0x00, 0x11, 0x25, 0x00, 0x05, 0x36


//--------------------- .nv.constant0.matmul_kernel --------------------------
	.section	.nv.constant0.matmul_kernel,"a",@progbits
	.sectionflags	@""
	.align	4
.nv.constant0.matmul_kernel:
	.zero		432


//--------------------- .text.matmul_kernel       --------------------------
	.section	.text.matmul_kernel,"ax",@progbits
	.sectioninfo	@"SHI_REGISTERS=64"
	.align	128
        .global         matmul_kernel
        .type           matmul_kernel,@function
        .size           matmul_kernel,(.L_x_5 - matmul_kernel)
        .other          matmul_kernel,@"STO_CUDA_ENTRY STV_DEFAULT"
matmul_kernel:
.text.matmul_kernel:
[----:B------:R-:W-:-:S03]  /*0000*/  IMAD.MOV.U32 R1, RZ, RZ, c[0x0][0x28] ;  /* 0x00000a00ff017624 */ /* 0x000fc600078e00ff */
[----:B------:R-:W-:Y:S01]  /*0010*/  IMAD.MOV.U32 R0, RZ, RZ, c[0x0][0x17c] ;  /* 0x00005f00ff007624 */ /* 0x000fe200078e00ff */
[----:B------:R-:W0:Y:S01]  /*0020*/  S2R R5, SR_CTAID.X ;  /* 0x0000000000057919 */ /* 0x000e220000002500 */
[----:B------:R-:W-:Y:S01]  /*0030*/  IADD3 R1, R1, -0x4800, RZ ;  /* 0xffffb80001017810 */ /* 0x000fe20007ffe0ff */
[----:B------:R-:W-:Y:S02]  /*0040*/  ULDC.64 UR4, c[0x0][0x118] ;  /* 0x0000460000047ab9 */ /* 0x000fe40000000a00 */
[----:B------:R-:W-:Y:S01]  /*0050*/  IADD3 R0, R0, 0xff, RZ ;  /* 0x000000ff00007810 */ /* 0x000fe20007ffe0ff */
[----:B------:R-:W1:Y:S03]  /*0060*/  S2R R12, SR_TID.X ;  /* 0x00000000000c7919 */ /* 0x000e660000002100 */
[----:B------:R-:W-:-:S04]  /*0070*/  SHF.R.S32.HI R3, RZ, 0x1f, R0 ;  /* 0x0000001fff037819 */ /* 0x000fc80000011400 */
[----:B------:R-:W-:-:S04]  /*0080*/  LEA.HI R3, R3, R0, RZ, 0x8 ;  /* 0x0000000003037211 */ /* 0x000fc800078f40ff */
[----:B------:R-:W-:-:S05]  /*0090*/  SHF.R.S32.HI R3, RZ, 0x8, R3 ;  /* 0x00000008ff037819 */ /* 0x000fca0000011403 */
[----:B------:R-:W-:Y:S01]  /*00a0*/  IMAD.SHL.U32 R4, R3, 0x8, RZ ;  /* 0x0000000803047824 */ /* 0x000fe200078e00ff */
[----:B0-----:R-:W-:-:S04]  /*00b0*/  IABS R8, R5 ;  /* 0x0000000500087213 */ /* 0x001fc80000000000 */
[-C--:B------:R-:W-:Y:S02]  /*00c0*/  IABS R7, R4.reuse ;  /* 0x0000000400077213 */ /* 0x080fe40000000000 */
[----:B------:R-:W-:Y:S02]  /*00d0*/  IABS R10, R4 ;  /* 0x00000004000a7213 */ /* 0x000fe40000000000 */
[----:B------:R-:W0:Y:S01]  /*00e0*/  I2F.RP R0, R7 ;  /* 0x0000000700007306 */ /* 0x000e220000209400 */
[----:B-1----:R-:W-:-:S07]  /*00f0*/  LOP3.LUT R14, R12, 0x1f, RZ, 0xc0, !PT ;  /* 0x0000001f0c0e7812 */ /* 0x002fce00078ec0ff */
[----:B0-----:R-:W0:Y:S02]  /*0100*/  MUFU.RCP R0, R0 ;  /* 0x0000000000007308 */ /* 0x001e240000001000 */
[----:B0-----:R-:W-:Y:S01]  /*0110*/  IADD3 R2, R0, 0xffffffe, RZ ;  /* 0x0ffffffe00027810 */ /* 0x001fe20007ffe0ff */
[----:B------:R-:W-:-:S05]  /*0120*/  IMAD.MOV R0, RZ, RZ, -R10 ;  /* 0x000000ffff007224 */ /* 0x000fca00078e0a0a */
[----:B------:R0:W1:Y:S02]  /*0130*/  F2I.FTZ.U32.TRUNC.NTZ R3, R2 ;  /* 0x0000000200037305 */ /* 0x000064000021f000 */
[----:B0-----:R-:W-:Y:S02]  /*0140*/  IMAD.MOV.U32 R2, RZ, RZ, RZ ;  /* 0x000000ffff027224 */ /* 0x001fe400078e00ff */
[----:B-1----:R-:W-:-:S04]  /*0150*/  IMAD.MOV R6, RZ, RZ, -R3 ;  /* 0x000000ffff067224 */ /* 0x002fc800078e0a03 */
[----:B------:R-:W-:Y:S02]  /*0160*/  IMAD R9, R6, R7, RZ ;  /* 0x0000000706097224 */ /* 0x000fe400078e02ff */
[----:B------:R-:W-:Y:S02]  /*0170*/  IMAD.MOV.U32 R6, RZ, RZ, R8 ;  /* 0x000000ffff067224 */ /* 0x000fe400078e0008 */
[----:B------:R-:W-:-:S06]  /*0180*/  IMAD.HI.U32 R3, R3, R9, R2 ;  /* 0x0000000903037227 */ /* 0x000fcc00078e0002 */
[----:B------:R-:W-:-:S04]  /*0190*/  IMAD.HI.U32 R3, R3, R6, RZ ;  /* 0x0000000603037227 */ /* 0x000fc800078e00ff */
[----:B------:R-:W-:-:S05]  /*01a0*/  IMAD R0, R3, R0, R6 ;  /* 0x0000000003007224 */ /* 0x000fca00078e0206 */
[----:B------:R-:W-:-:S13]  /*01b0*/  ISETP.GT.U32.AND P1, PT, R7, R0, PT ;  /* 0x000000000700720c */ /* 0x000fda0003f24070 */
[----:B------:R-:W-:Y:S01]  /*01c0*/  @!P1 IMAD.IADD R0, R0, 0x1, -R7 ;  /* 0x0000000100009824 */ /* 0x000fe200078e0a07 */
[----:B------:R-:W-:Y:S02]  /*01d0*/  @!P1 IADD3 R3, R3, 0x1, RZ ;  /* 0x0000000103039810 */ /* 0x000fe40007ffe0ff */
[----:B------:R-:W-:Y:S02]  /*01e0*/  ISETP.NE.AND P1, PT, R4, RZ, PT ;  /* 0x000000ff0400720c */ /* 0x000fe40003f25270 */
[----:B------:R-:W-:Y:S02]  /*01f0*/  ISETP.GE.U32.AND P0, PT, R0, R7, PT ;  /* 0x000000070000720c */ /* 0x000fe40003f06070 */
[----:B------:R-:W-:-:S04]  /*0200*/  LOP3.LUT R0, R5, R4, RZ, 0x3c, !PT ;  /* 0x0000000405007212 */ /* 0x000fc800078e3cff */
[----:B------:R-:W-:Y:S01]  /*0210*/  ISETP.GE.AND P2, PT, R0, RZ, PT ;  /* 0x000000ff0000720c */ /* 0x000fe20003f46270 */
[----:B------:R-:W-:-:S05]  /*0220*/  IMAD.MOV.U32 R0, RZ, RZ, c[0x0][0x178] ;  /* 0x00005e00ff007624 */ /* 0x000fca00078e00ff */
[----:B------:R-:W-:Y:S02]  /*0230*/  IADD3 R0, R0, 0x3f, RZ ;  /* 0x0000003f00007810 */ /* 0x000fe40007ffe0ff */
[----:B------:R-:W-:-:S05]  /*0240*/  @P0 IADD3 R3, R3, 0x1, RZ ;  /* 0x0000000103030810 */ /* 0x000fca0007ffe0ff */
[----:B------:R-:W-:Y:S01]  /*0250*/  IMAD.MOV.U32 R2, RZ, RZ, R3 ;  /* 0x000000ffff027224 */ /* 0x000fe200078e0003 */
[----:B------:R-:W-:-:S03]  /*0260*/  SHF.R.S32.HI R3, RZ, 0x1f, R0 ;  /* 0x0000001fff037819 */ /* 0x000fc60000011400 */
[----:B------:R-:W-:Y:S01]  /*0270*/  @!P2 IMAD.MOV R2, RZ, RZ, -R2 ;  /* 0x000000ffff02a224 */ /* 0x000fe200078e0a02 */
[----:B------:R-:W-:Y:S02]  /*0280*/  @!P1 LOP3.LUT R2, RZ, R4, RZ, 0x33, !PT ;  /* 0x00000004ff029212 */ /* 0x000fe400078e33ff */
[----:B------:R-:W-:-:S03]  /*0290*/  LEA.HI R3, R3, R0, RZ, 0x6 ;  /* 0x0000000003037211 */ /* 0x000fc600078f30ff */
[----:B------:R-:W-:Y:S02]  /*02a0*/  IMAD.SHL.U32 R6, R2, 0x8, RZ ;  /* 0x0000000802067824 */ /* 0x000fe400078e00ff */
[----:B------:R-:W-:-:S03]  /*02b0*/  IMAD.MOV R2, RZ, RZ, -R2 ;  /* 0x000000ffff027224 */ /* 0x000fc600078e0a02 */
[----:B------:R-:W-:Y:S01]  /*02c0*/  LEA.HI.SX32 R3, R3, -R6, 0x1a ;  /* 0x8000000603037211 */ /* 0x000fe200078fd2ff */
[----:B------:R-:W-:-:S03]  /*02d0*/  IMAD R11, R4, R2, R5 ;  /* 0x00000002040b7224 */ /* 0x000fc600078e0205 */
[----:B------:R-:W-:-:S04]  /*02e0*/  IMNMX R8, R3, 0x8, PT ;  /* 0x0000000803087817 */ /* 0x000fc80003800200 */
[-C--:B------:R-:W-:Y:S02]  /*02f0*/  IABS R7, R8.reuse ;  /* 0x0000000800077213 */ /* 0x080fe40000000000 */
[----:B------:R-:W-:Y:S02]  /*0300*/  IABS R4, R8 ;  /* 0x0000000800047213 */ /* 0x000fe40000000000 */
[----:B------:R-:W0:Y:S08]  /*0310*/  I2F.RP R0, R7 ;  /* 0x0000000700007306 */ /* 0x000e300000209400 */
[----:B0-----:R-:W0:Y:S02]  /*0320*/  MUFU.RCP R0, R0 ;  /* 0x0000000000007308 */ /* 0x001e240000001000 */
[----:B0-----:R-:W-:Y:S01]  /*0330*/  IADD3 R3, R0, 0xffffffe, RZ ;  /* 0x0ffffffe00037810 */ /* 0x001fe20007ffe0ff */
[----:B------:R-:W-:-:S05]  /*0340*/  IMAD.MOV R0, RZ, RZ, -R4 ;  /* 0x000000ffff007224 */ /* 0x000fca00078e0a04 */
[----:B------:R-:W0:Y:S02]  /*0350*/  F2I.FTZ.U32.TRUNC.NTZ R3, R3 ;  /* 0x0000000300037305 */ /* 0x000e24000021f000 */
[----:B0-----:R-:W-:-:S04]  /*0360*/  IMAD.MOV R9, RZ, RZ, -R3 ;  /* 0x000000ffff097224 */ /* 0x001fc800078e0a03 */
[----:B------:R-:W-:Y:S01]  /*0370*/  IMAD.MOV.U32 R2, RZ, RZ, R9 ;  /* 0x000000ffff027224 */ /* 0x000fe200078e0009 */
[----:B------:R-:W-:-:S03]  /*0380*/  IABS R9, R11 ;  /* 0x0000000b00097213 */ /* 0x000fc60000000000 */
[----:B------:R-:W-:Y:S02]  /*0390*/  IMAD R5, R2, R7, RZ ;  /* 0x0000000702057224 */ /* 0x000fe400078e02ff */
[----:B------:R-:W-:-:S04]  /*03a0*/  IMAD.MOV.U32 R2, RZ, RZ, RZ ;  /* 0x000000ffff027224 */ /* 0x000fc800078e00ff */
        /* <DEDUP_REMOVED lines=10> */
[----:B------:R-:W-:-:S05]  /*0450*/  IMAD.MOV.U32 R0, RZ, RZ, 0x3f ;  /* 0x0000003fff007424 */ /* 0x000fca00078e00ff */
[----:B------:R-:W-:Y:S02]  /*0460*/  IADD3 R0, R0, c[0x0][0x180], RZ ;  /* 0x0000600000007a10 */ /* 0x000fe40007ffe0ff */
[----:B------:R-:W-:Y:S02]  /*0470*/  @P0 IADD3 R2, R2, 0x1, RZ ;  /* 0x0000000102020810 */ /* 0x000fe40007ffe0ff */
[----:B------:R-:W-:-:S03]  /*0480*/  ISETP.GT.AND P0, PT, R0, 0x3f, PT ;  /* 0x0000003f0000780c */ /* 0x000fc60003f04270 */
[----:B------:R-:W-:Y:S01]  /*0490*/  @!P2 IMAD.MOV R2, RZ, RZ, -R2 ;  /* 0x000000ffff02a224 */ /* 0x000fe200078e0a02 */
[----:B------:R-:W-:-:S05]  /*04a0*/  @!P1 LOP3.LUT R2, RZ, R8, RZ, 0x33, !PT ;  /* 0x00000008ff029212 */ /* 0x000fca00078e33ff */
[----:B------:R-:W-:Y:S02]  /*04b0*/  IMAD.SHL.U32 R13, R2, 0x100, RZ ;  /* 0x00000100020d7824 */ /* 0x000fe400078e00ff */
[----:B------:R-:W-:-:S03]  /*04c0*/  IMAD.MOV R3, RZ, RZ, -R2 ;  /* 0x000000ffff037224 */ /* 0x000fc600078e0a02 */
[C---:B------:R-:W-:Y:S01]  /*04d0*/  IADD3 R5, R13.reuse, 0x2, RZ ;  /* 0x000000020d057810 */ /* 0x040fe20007ffe0ff */
[----:B------:R-:W-:Y:S01]  /*04e0*/  IMAD R3, R8, R3, R11 ;  /* 0x0000000308037224 */ /* 0x000fe200078e020b */
[C---:B------:R-:W-:Y:S01]  /*04f0*/  IADD3 R61, R13.reuse, 0x1, RZ ;  /* 0x000000010d3d7810 */ /* 0x040fe20007ffe0ff */
[----:B------:R-:W-:Y:S01]  /*0500*/  STL [R1+0x954], R13 ;  /* 0x0009540d01007387 */ /* 0x000fe20000100800 */
[C---:B------:R-:W-:Y:S01]  /*0510*/  IADD3 R4, R13.reuse, 0x3, RZ ;  /* 0x000000030d047810 */ /* 0x040fe20007ffe0ff */
[----:B------:R-:W-:Y:S01]  /*0520*/  IMAD.IADD R2, R6, 0x1, R3 ;  /* 0x0000000106027824 */ /* 0x000fe200078e0203 */
[C---:B------:R-:W-:Y:S01]  /*0530*/  IADD3 R3, R13.reuse, 0x4, RZ ;  /* 0x000000040d037810 */ /* 0x040fe20007ffe0ff */
[----:B------:R0:W-:Y:S01]  /*0540*/  STL [R1+0x224c], R5 ;  /* 0x00224c0501007387 */ /* 0x0001e20000100800 */
[C---:B------:R-:W-:Y:S01]  /*0550*/  IADD3 R60, R13.reuse, 0x3e, RZ ;  /* 0x0000003e0d3c7810 */ /* 0x040fe20007ffe0ff */
[----:B------:R-:W-:Y:S01]  /*0560*/  IMAD.SHL.U32 R2, R2, 0x40, RZ ;  /* 0x0000004002027824 */ /* 0x000fe200078e00ff */
[C---:B------:R-:W-:Y:S01]  /*0570*/  IADD3 R6, R13.reuse, 0xd2, RZ ;  /* 0x000000d20d067810 */ /* 0x040fe20007ffe0ff */
[----:B------:R-:W-:Y:S04]  /*0580*/  STL [R1+0x2248], R61 ;  /* 0x0022483d01007387 */ /* 0x000fe80000100800 */
[----:B------:R1:W-:Y:S01]  /*0590*/  STL [R1+0x2250], R4 ;  /* 0x0022500401007387 */ /* 0x0003e20000100800 */
[----:B0-----:R-:W-:-:S03]  /*05a0*/  IADD3 R5, R13, 0x5, RZ ;  /* 0x000000050d057810 */ /* 0x001fc60007ffe0ff */
[----:B------:R0:W-:Y:S04]  /*05b0*/  STL [R1+0x2254], R3 ;  /* 0x0022540301007387 */ /* 0x0001e80000100800 */
[----:B------:R2:W-:Y:S01]  /*05c0*/  STL [R1+0x2258], R5 ;  /* 0x0022580501007387 */ /* 0x0005e20000100800 */
[C---:B-1----:R-:W-:Y:S02]  /*05d0*/  IADD3 R4, R13.reuse, 0x6, RZ ;  /* 0x000000060d047810 */ /* 0x042fe40007ffe0ff */
[----:B0-----:R-:W-:-:S03]  /*05e0*/  IADD3 R3, R13, 0x7, RZ ;  /* 0x000000070d037810 */ /* 0x001fc60007ffe0ff */
[----:B------:R0:W-:Y:S01]  /*05f0*/  STL [R1+0x225c], R4 ;  /* 0x00225c0401007387 */ /* 0x0001e20000100800 */
[----:B--2---:R-:W-:-:S03]  /*0600*/  IADD3 R5, R13, 0x8, RZ ;  /* 0x000000080d057810 */ /* 0x004fc60007ffe0ff */
[----:B------:R1:W-:Y:S04]  /*0610*/  STL [R1+0x2260], R3 ;  /* 0x0022600301007387 */ /* 0x0003e80000100800 */
[----:B------:R2:W-:Y:S01]  /*0620*/  STL [R1+0x2264], R5 ;  /* 0x0022640501007387 */ /* 0x0005e20000100800 */
[C---:B0-----:R-:W-:Y:S02]  /*0630*/  IADD3 R4, R13.reuse, 0x9, RZ ;  /* 0x000000090d047810 */ /* 0x041fe40007ffe0ff */
[----:B-1----:R-:W-:-:S03]  /*0640*/  IADD3 R3, R13, 0xa, RZ ;  /* 0x0000000a0d037810 */ /* 0x002fc60007ffe0ff */
        /* <DEDUP_REMOVED lines=106> */
[----:B0-----:R-:W-:-:S03]  /*0cf0*/  IADD3 R4, R13, 0x40, RZ ;  /* 0x000000400d047810 */ /* 0x001fc60007ffe0ff */
[----:B------:R-:W-:Y:S01]  /*0d00*/  STL [R1+0x233c], R60 ;  /* 0x00233c3c01007387 */ /* 0x000fe20000100800 */
        /* <DEDUP_REMOVED lines=292> */
[----:B------:R-:W-:Y:S01]  /*1f50*/  STL [R1+0x2590], R3 ;  /* 0x0025900301007387 */ /* 0x000fe20000100800 */
[C---:B0-----:R-:W-:Y:S02]  /*1f60*/  IADD3 R4, R13.reuse, 0xd3, RZ ;  /* 0x000000d30d047810 */ /* 0x041fe40007ffe0ff */
[----:B-1----:R-:W-:-:S03]  /*1f70*/  IADD3 R6, R13, 0xd7, RZ ;  /* 0x000000d70d067810 */ /* 0x002fc60007ffe0ff */
[----:B------:R0:W-:Y:S04]  /*1f80*/  STL [R1+0x25a0], R4 ;  /* 0x0025a00401007387 */ /* 0x0001e80000100800 */
[----:B------:R1:W-:Y:S01]  /*1f90*/  STL [R1+0x25a4], R5 ;  /* 0x0025a40501007387 */ /* 0x0003e20000100800 */
[C---:B0-----:R-:W-:Y:S02]  /*1fa0*/  IADD3 R4, R13.reuse, 0xd5, RZ ;  /* 0x000000d50d047810 */ /* 0x041fe40007ffe0ff */
[----:B-1----:R-:W-:-:S03]  /*1fb0*/  IADD3 R5, R13, 0xd6, RZ ;  /* 0x000000d60d057810 */ /* 0x002fc60007ffe0ff */
[----:B------:R0:W-:Y:S04]  /*1fc0*/  STL [R1+0x25a8], R4 ;  /* 0x0025a80401007387 */ /* 0x0001e80000100800 */
        /* <DEDUP_REMOVED lines=36> */
[----:B------:R1:W-:Y:S01]  /*2210*/  STL [R1+0x25f8], R5 ;  /* 0x0025f80501007387 */ /* 0x0003e20000100800 */
[C---:B0-----:R-:W-:Y:S02]  /*2220*/  IADD3 R4, R13.reuse, 0xe9, RZ ;  /* 0x000000e90d047810 */ /* 0x041fe40007ffe0ff */
[----:B-1----:R-:W-:-:S03]  /*2230*/  IADD3 R5, R13, 0xea, RZ ;  /* 0x000000ea0d057810 */ /* 0x002fc60007ffe0ff */
[----:B------:R0:W-:Y:S04]  /*2240*/  STL [R1+0x2604], R4 ;  /* 0x0026040401007387 */ /* 0x0001e80000100800 */
[----:B------:R1:W-:Y:S04]  /*2250*/  STL [R1+0x2600], R5 ;  /* 0x0026000501007387 */ /* 0x0003e80000100800 */
[----:B------:R-:W-:Y:S01]  /*2260*/  STL [R1+0x2610], R6 ;  /* 0x0026100601007387 */ /* 0x000fe20000100800 */
[C---:B0-----:R-:W-:Y:S02]  /*2270*/  LOP3.LUT R4, R2.reuse, 0x1f, R12, 0xf8, !PT ;  /* 0x0000001f02047812 */ /* 0x041fe400078ef80c */
[----:B-1----:R-:W-:-:S03]  /*2280*/  LOP3.LUT R5, R2, 0x20, R14, 0xfe, !PT ;  /* 0x0000002002057812 */ /* 0x002fc600078efe0e */
[----:B------:R0:W-:Y:S01]  /*2290*/  STL [R1+0x950], R4 ;  /* 0x0009500401007387 */ /* 0x0001e20000100800 */
[----:B------:R-:W-:-:S03]  /*22a0*/  IADD3 R2, R13, 0xec, RZ ;  /* 0x000000ec0d027810 */ /* 0x000fc60007ffe0ff */
        /* <DEDUP_REMOVED lines=38> */
[----:B0-----:R-:W-:-:S05]  /*2510*/  IADD3 R4, R13, 0xff, RZ ;  /* 0x000000ff0d047810 */ /* 0x001fca0007ffe0ff */
[----:B------:R1:W-:Y:S01]  /*2520*/  STL [R1+0x25c8], R4 ;  /* 0x0025c80401007387 */ /* 0x0003e20000100800 */
[----:B------:R-:W-:Y:S05]  /*2530*/  @P0 BRA `(.L_x_0) ;  /* 0x00000e7000000947 */ /* 0x000fea0003800000 */
[----:B------:R-:W-:Y:S01]  /*2540*/  IMAD.SHL.U32 R0, R12, 0x40, RZ ;  /* 0x000000400c007824 */ /* 0x000fe200078e00ff */
[----:B------:R-:W-:Y:S01]  /*2550*/  CS2R R56, SRZ ;  /* 0x0000000000387805 */ /* 0x000fe2000001ff00 */
[----:B------:R-:W-:Y:S01]  /*2560*/  CS2R R58, SRZ ;  /* 0x00000000003a7805 */ /* 0x000fe2000001ff00 */
[----:B------:R-:W-:Y:S01]  /*2570*/  CS2R R52, SRZ ;  /* 0x0000000000347805 */ /* 0x000fe2000001ff00 */
[----:B------:R-:W-:Y:S01]  /*2580*/  CS2R R54, SRZ ;  /* 0x0000000000367805 */ /* 0x000fe2000001ff00 */
[----:B------:R0:W-:Y:S01]  /*2590*/  STL [R1+0x2244], R0 ;  /* 0x0022440001007387 */ /* 0x0001e20000100800 */
[----:B------:R-:W-:Y:S01]  /*25a0*/  CS2R R48, SRZ ;  /* 0x0000000000307805 */ /* 0x000fe2000001ff00 */
[----:B------:R-:W-:Y:S01]  /*25b0*/  CS2R R50, SRZ ;  /* 0x0000000000327805 */ /* 0x000fe2000001ff00 */
[----:B------:R-:W-:Y:S01]  /*25c0*/  CS2R R44, SRZ ;  /* 0x00000000002c7805 */ /* 0x000fe2000001ff00 */
[----:B------:R0:W-:Y:S01]  /*25d0*/  STL [R1], RZ ;  /* 0x000000ff01007387 */ /* 0x0001e20000100800 */
[----:B------:R-:W-:Y:S01]  /*25e0*/  CS2R R46, SRZ ;  /* 0x00000000002e7805 */ /* 0x000fe2000001ff00 */
[----:B------:R-:W-:Y:S01]  /*25f0*/  CS2R R40, SRZ ;  /* 0x0000000000287805 */ /* 0x000fe2000001ff00 */
[----:B------:R-:W-:Y:S01]  /*2600*/  CS2R R42, SRZ ;  /* 0x00000000002a7805 */ /* 0x000fe2000001ff00 */
[----:B------:R0:W-:Y:S01]  /*2610*/  STL [R1+0x4], RZ ;  /* 0x000004ff01007387 */ /* 0x0001e20000100800 */
        /* <DEDUP_REMOVED lines=21> */
[----:B-1----:R-:W-:Y:S01]  /*2770*/  CS2R R4, SRZ ;  /* 0x0000000000047805 */ /* 0x002fe2000001ff00 */
[----:B------:R-:W-:Y:S01]  /*2780*/  CS2R R6, SRZ ;  /* 0x0000000000067805 */ /* 0x000fe2000001ff00 */
[----:B------:R0:W-:Y:S04]  /*2790*/  STL [R1+0x1c], RZ ;  /* 0x00001cff01007387 */ /* 0x0001e80000100800 */
        /* <DEDUP_REMOVED lines=191> */
[----:B------:R0:W-:Y:S01]  /*3390*/  STL [R1+0x9cc], RZ ;  /* 0x0009ccff01007387 */ /* 0x0001e20000100800 */
[----:B------:R-:W-:Y:S05]  /*33a0*/  BRA `(.L_x_1) ;  /* 0x000717a000007947 */ /* 0x000fea0003800000 */
.L_x_0:
[----:B------:R-:W-:Y:S01]  /*33b0*/  IABS R31, c[0x0][0x17c] ;  /* 0x00005f00001f7a13 */ /* 0x000fe20000000000 */
[----:B------:R-:W-:Y:S01]  /*33c0*/  IMAD.MOV.U32 R38, RZ, RZ, R2 ;  /* 0x000000ffff267224 */ /* 0x000fe200078e0002 */
[----:B------:R-:W2:Y:S02]  /*33d0*/  LDL R39, [R1+0x2610] ;  /* 0x0026100001277983 */ /* 0x000ea40000100800 */
[----:B-1----:R-:W0:Y:S02]  /*33e0*/  I2F.RP R2, R31 ;  /* 0x0000001f00027306 */ /* 0x002e240000209400 */
[----:B------:R-:W3:Y:S04]  /*33f0*/  LDL R32, [R1+0x2600] ;  /* 0x0026000001207983 */ /* 0x000ee80000100800 */
[----:B------:R-:W4:Y:S04]  /*3400*/  LDL R33, [R1+0x2634] ;  /* 0x0026340001217983 */ /* 0x000f280000100800 */
[----:B------:R-:W4:Y:S04]  /*3410*/  LDL R34, [R1+0x25ec] ;  /* 0x0025ec0001227983 */ /* 0x000f280000100800 */
[----:B------:R-:W4:Y:S01]  /*3420*/  LDL R35, [R1+0x25e0] ;  /* 0x0025e00001237983 */ /* 0x000f220000100800 */
[----:B0-----:R-:W0:Y:S03]  /*3430*/  MUFU.RCP R2, R2 ;  /* 0x0000000200027308 */ /* 0x001e260000001000 */
[----:B------:R-:W4:Y:S04]  /*3440*/  LDL R30, [R1+0x25fc] ;  /* 0x0025fc00011e7983 */ /* 0x000f280000100800 */
[----:B------:R-:W4:Y:S04]  /*3450*/  LDL R25, [R1+0x25dc] ;  /* 0x0025dc0001197983 */ /* 0x000f280000100800 */
[----:B------:R-:W4:Y:S04]  /*3460*/  LDL R13, [R1+0x2608] ;  /* 0x00260800010d7983 */ /* 0x000f280000100800 */
[----:B------:R-:W4:Y:S01]  /*3470*/  LDL R9, [R1+0x25bc] ;  /* 0x0025bc0001097983 */ /* 0x000f220000100800 */
[----:B0-----:R-:W-:-:S03]  /*3480*/  IADD3 R2, R2, 0xffffffe, RZ ;  /* 0x0ffffffe02027810 */ /* 0x001fc60007ffe0ff */
[----:B------:R-:W4:Y:S01]  /*3490*/  LDL R21, [R1+0x25f8] ;  /* 0x0025f80001157983 */ /* 0x000f220000100800 */
[----:B------:R0:W-:Y:S03]  /*34a0*/  F2I.FTZ.U32.TRUNC.NTZ R5, R2 ;  /* 0x0000000200057305 */ /* 0x0001e6000021f000 */
[----:B------:R-:W4:Y:S04]  /*34b0*/  LDL R19, [R1+0x25a4] ;  /* 0x0025a40001137983 */ /* 0x000f280000100800 */
[----:B------:R-:W4:Y:S01]  /*34c0*/  LDL R22, [R1+0x25b8] ;  /* 0x0025b80001167983 */ /* 0x000f220000100800 */
[----:B0-----:R-:W-:-:S03]  /*34d0*/  SHF.R.S32.HI R2, RZ, 0x1f, R0 ;  /* 0x0000001fff027819 */ /* 0x001fc60000011400 */
[----:B------:R-:W4:Y:S01]  /*34e0*/  LDL R17, [R1+0x25ac] ;  /* 0x0025ac0001117983 */ /* 0x000f220000100800 */
[----:B------:R-:W-:-:S03]  /*34f0*/  LEA.HI R0, R2, R0, RZ, 0x6 ;  /* 0x0000000002007211 */ /* 0x000fc600078f30ff */
[----:B------:R-:W4:Y:S04]  /*3500*/  LDL R16, [R1+0x25b0] ;  /* 0x0025b00001107983 */ /* 0x000f280000100800 */
        /* <DEDUP_REMOVED lines=14> */
[----:B------:R-:W-:Y:S04]  /*35f0*/  STL [R1+0x2860], R61 ;  /* 0x0028603d01007387 */ /* 0x000fe80000100800 */
[----:B------:R0:W-:Y:S04]  /*3600*/  STL [R1+0x2240], R0 ;  /* 0x0022400001007387 */ /* 0x0001e80000100800 */
[----:B------:R-:W4:Y:S01]  /*3610*/  LDL R42, [R1+0x25c8] ;  /* 0x0025c800012a7983 */ /* 0x000f220000100800 */
[----:B------:R-:W-:Y:S01]  /*3620*/  IABS R57, c[0x0][0x178] ;  /* 0x00005e0000397a13 */ /* 0x000fe20000000000 */
[----:B------:R-:W-:-:S03]  /*3630*/  IMAD.MOV.U32 R14, RZ, RZ, R3 ;  /* 0x000000ffff0e7224 */ /* 0x000fc600078e0003 */
[----:B------:R-:W1:Y:S08]  /*3640*/  I2F.RP R3, R57 ;  /* 0x0000003900037306 */ /* 0x000e700000209400 */
[----:B-1----:R-:W1:Y:S02]  /*3650*/  MUFU.RCP R3, R3 ;  /* 0x0000000300037308 */ /* 0x002e640000001000 */
[----:B-1----:R-:W-:-:S06]  /*3660*/  IADD3 R3, R3, 0xffffffe, RZ ;  /* 0x0ffffffe03037810 */ /* 0x002fcc0007ffe0ff */
[----:B------:R-:W1:Y:S01]  /*3670*/  F2I.FTZ.U32.TRUNC.NTZ R3, R3 ;  /* 0x0000000300037305 */ /* 0x000e62000021f000 */
[----:B------:R-:W-:Y:S02]  /*3680*/  IMAD.MOV.U32 R37, RZ, RZ, R38 ;  /* 0x000000ffff257224 */ /* 0x000fe400078e0026 */
[----:B------:R-:W-:Y:S02]  /*3690*/  IMAD.MOV.U32 R2, RZ, RZ, RZ ;  /* 0x000000ffff027224 */ /* 0x000fe400078e00ff */
[----:B------:R-:W-:Y:S02]  /*36a0*/  IMAD.MOV R6, RZ, RZ, -R5 ;  /* 0x000000ffff067224 */ /* 0x000fe400078e0a05 */
[----:B------:R-:W-:Y:S02]  /*36b0*/  IMAD.MOV.U32 R43, RZ, RZ, R37 ;  /* 0x000000ffff2b7224 */ /* 0x000fe400078e0025 */
[----:B-1----:R-:W-:-:S04]  /*36c0*/  IMAD.MOV R4, RZ, RZ, -R3 ;  /* 0x000000ffff047224 */ /* 0x002fc800078e0a03 */
[----:B------:R-:W-:Y:S02]  /*36d0*/  IMAD R4, R4, R57, RZ ;  /* 0x0000003904047224 */ /* 0x000fe400078e02ff */
[----:B------:R-:W-:Y:S02]  /*36e0*/  IMAD R6, R6, R31, RZ ;  /* 0x0000001f06067224 */ /* 0x000fe400078e02ff */
[----:B------:R-:W-:-:S04]  /*36f0*/  IMAD.HI.U32 R2, R3, R4, R2 ;  /* 0x0000000403027227 */ /* 0x000fc800078e0002 */
[----:B------:R-:W-:Y:S02]  /*3700*/  IMAD.MOV.U32 R4, RZ, RZ, RZ ;  /* 0x000000ffff047224 */ /* 0x000fe400078e00ff */
[----:B--2---:R-:W-:Y:S02]  /*3710*/  IMAD.MOV.U32 R38, RZ, RZ, R39 ;  /* 0x000000ffff267224 */ /* 0x004fe400078e0027 */
[----:B---3--:R-:W-:Y:S02]  /*3720*/  IMAD.MOV.U32 R39, RZ, RZ, R32 ;  /* 0x000000ffff277224 */ /* 0x008fe400078e0020 */
[----:B----4-:R-:W-:Y:S02]  /*3730*/  IMAD.MOV.U32 R32, RZ, RZ, R33 ;  /* 0x000000ffff207224 */ /* 0x010fe400078e0021 */
[----:B------:R-:W-:Y:S02]  /*3740*/  IMAD.MOV.U32 R33, RZ, RZ, R34 ;  /* 0x000000ffff217224 */ /* 0x000fe400078e0022 */
[----:B------:R-:W-:-:S02]  /*3750*/  IMAD.MOV.U32 R34, RZ, RZ, R35 ;  /* 0x000000ffff227224 */ /* 0x000fc400078e0023 */
[----:B------:R-:W-:Y:S02]  /*3760*/  IMAD.MOV.U32 R37, RZ, RZ, R38 ;  /* 0x000000ffff257224 */ /* 0x000fe400078e0026 */
[----:B------:R-:W-:Y:S02]  /*3770*/  IMAD.MOV.U32 R35, RZ, RZ, R30 ;  /* 0x000000ffff237224 */ /* 0x000fe400078e001e */
[----:B------:R-:W-:Y:S02]  /*3780*/  IMAD.MOV.U32 R38, RZ, RZ, R32 ;  /* 0x000000ffff267224 */ /* 0x000fe400078e0020 */
[----:B------:R-:W-:Y:S02]  /*3790*/  IMAD.MOV.U32 R30, RZ, RZ, R25 ;  /* 0x000000ffff1e7224 */ /* 0x000fe400078e0019 */
[----:B------:R-:W-:Y:S02]  /*37a0*/  IMAD.MOV.U32 R32, RZ, RZ, R34 ;  /* 0x000000ffff207224 */ /* 0x000fe400078e0022 */
[----:B------:R-:W-:-:S02]  /*37b0*/  IMAD.MOV.U32 R34, RZ, RZ, R30 ;  /* 0x000000ffff227224 */ /* 0x000fc400078e001e */
[----:B------:R-:W-:-:S04]  /*37c0*/  IMAD.HI.U32 R30, R5, R6, R4 ;  /* 0x00000006051e7227 */ /* 0x000fc800078e0004 */
[----:B------:R-:W-:Y:S02]  /*37d0*/  IMAD.MOV.U32 R36, RZ, RZ, R39 ;  /* 0x000000ffff247224 */ /* 0x000fe400078e0027 */
[----:B------:R-:W-:Y:S02]  /*37e0*/  IMAD.MOV.U32 R25, RZ, RZ, R13 ;  /* 0x000000ffff197224 */ /* 0x000fe400078e000d */
[----:B------:R-:W-:Y:S01]  /*37f0*/  IMAD.MOV.U32 R39, RZ, RZ, R33 ;  /* 0x000000ffff277224 */ /* 0x000fe200078e0021 */
[----:B------:R-:W2:Y:S01]  /*3800*/  LDL R13, [R1+0x257c] ;  /* 0x00257c00010d7983 */ /* 0x000ea20000100800 */
[----:B------:R-:W-:Y:S02]  /*3810*/  IMAD.MOV.U32 R33, RZ, RZ, R35 ;  /* 0x000000ffff217224 */ /* 0x000fe400078e0023 */
[----:B------:R-:W-:Y:S01]  /*3820*/  IMAD.MOV.U32 R35, RZ, RZ, R25 ;  /* 0x000000ffff237224 */ /* 0x000fe200078e0019 */
[----:B------:R-:W-:Y:S01]  /*3830*/  IABS R6, R42 ;  /* 0x0000002a00067213 */ /* 0x000fe20000000000 */
[----:B------:R-:W-:-:S05]  /*3840*/  IMAD.MOV.U32 R42, RZ, RZ, R43 ;  /* 0x000000ffff2a7224 */ /* 0x000fca00078e002b */
[----:B------:R-:W-:Y:S02]  /*3850*/  IABS R4, R42 ;  /* 0x0000002a00047213 */ /* 0x000fe40000000000 */
[----:B------:R-:W0:Y:S01]  /*3860*/  LDL R42, [R1+0x25e8] ;  /* 0x0025e800012a7983 */ /* 0x000e220000100800 */
[----:B------:R-:W-:Y:S02]  /*3870*/  IMAD.MOV.U32 R43, RZ, RZ, R38 ;  /* 0x000000ffff2b7224 */ /* 0x000fe400078e0026 */
[----:B------:R-:W-:Y:S02]  /*3880*/  IMAD.MOV.U32 R38, RZ, RZ, R39 ;  /* 0x000000ffff267224 */ /* 0x000fe400078e0027 */
[----:B------:R-:W-:Y:S02]  /*3890*/  IMAD.MOV.U32 R39, RZ, RZ, R32 ;  /* 0x000000ffff277224 */ /* 0x000fe400078e0020 */
[----:B------:R-:W-:Y:S02]  /*38a0*/  IMAD.MOV.U32 R32, RZ, RZ, R33 ;  /* 0x000000ffff207224 */ /* 0x000fe400078e0021 */
[----:B------:R-:W-:-:S02]  /*38b0*/  IMAD.MOV.U32 R33, RZ, RZ, R34 ;  /* 0x000000ffff217224 */ /* 0x000fc400078e0022 */
[----:B------:R-:W-:Y:S02]  /*38c0*/  IMAD.MOV.U32 R34, RZ, RZ, R35 ;  /* 0x000000ffff227224 */ /* 0x000fe400078e0023 */
[----:B------:R-:W-:Y:S02]  /*38d0*/  IMAD.MOV.U32 R35, RZ, RZ, R18 ;  /* 0x000000ffff237224 */ /* 0x000fe400078e0012 */
[----:B------:R-:W-:Y:S02]  /*38e0*/  IMAD.MOV.U32 R18, RZ, RZ, R12 ;  /* 0x000000ffff127224 */ /* 0x000fe400078e000c */
[----:B------:R-:W-:Y:S02]  /*38f0*/  IMAD.MOV.U32 R12, RZ, RZ, R8 ;  /* 0x000000ffff0c7224 */ /* 0x000fe400078e0008 */
[----:B------:R-:W3:Y:S01]  /*3900*/  LDL R8, [R1+0x25d0] ;  /* 0x0025d00001087983 */ /* 0x000ee20000100800 */
[----:B------:R-:W-:Y:S01]  /*3910*/  IABS R29, R29 ;  /* 0x0000001d001d7213 */ /* 0x000fe20000000000 */
[----:B------:R-:W-:-:S04]  /*3920*/  IMAD.MOV.U32 R41, RZ, RZ, R34 ;  /* 0x000000ffff297224 */ /* 0x000fc800078e0022 */
[----:B------:R-:W-:-:S04]  /*3930*/  IMAD.HI.U32 R3, R2, R29, RZ ;  /* 0x0000001d02037227 */ /* 0x000fc800078e00ff */
[----:B------:R-:W-:Y:S02]  /*3940*/  IMAD.MOV R3, RZ, RZ, -R3 ;  /* 0x000000ffff037224 */ /* 0x000fe400078e0a03 */
[----:B------:R-:W-:Y:S02]  /*3950*/  IMAD.MOV.U32 R34, RZ, RZ, R12 ;  /* 0x000000ffff227224 */ /* 0x000fe400078e000c */
[----:B------:R-:W-:Y:S02]  /*3960*/  IMAD.MOV.U32 R12, RZ, RZ, R7 ;  /* 0x000000ffff0c7224 */ /* 0x000fe400078e0007 */
[----:B------:R-:W-:-:S04]  /*3970*/  IMAD.HI.U32 R7, R30, R6, RZ ;  /* 0x000000061e077227 */ /* 0x000fc800078e00ff */
[----:B------:R-:W-:Y:S02]  /*3980*/  IMAD R29, R57, R3, R29 ;  /* 0x00000003391d7224 */ /* 0x000fe400078e021d */
[----:B------:R-:W-:-:S04]  /*3990*/  IMAD.HI.U32 R5, R30, R4, RZ ;  /* 0x000000041e057227 */ /* 0x000fc800078e00ff */
[----:B------:R-:W-:Y:S02]  /*39a0*/  IMAD.MOV R7, RZ, RZ, -R7 ;  /* 0x000000ffff077224 */ /* 0x000fe400078e0a07 */
[----:B------:R-:W-:Y:S01]  /*39b0*/  IMAD.MOV R5, RZ, RZ, -R5 ;  /* 0x000000ffff057224 */ /* 0x000fe200078e0a05 */
[----:B------:R-:W-:Y:S01]  /*39c0*/  IABS R28, R28 ;  /* 0x0000001c001c7213 */ /* 0x000fe20000000000 */
[----:B------:R-:W-:Y:S02]  /*39d0*/  IMAD.MOV.U32 R40, RZ, RZ, R38 ;  /* 0x000000ffff287224 */ /* 0x000fe400078e0026 */
[C---:B------:R-:W-:Y:S02]  /*39e0*/  IMAD R6, R31.reuse, R7, R6 ;  /* 0x000000071f067224 */ /* 0x040fe400078e0206 */
[----:B------:R-:W-:Y:S02]  /*39f0*/  IMAD.MOV.U32 R38, RZ, RZ, R39 ;  /* 0x000000ffff267224 */ /* 0x000fe400078e0027 */
[----:B------:R-:W-:-:S02]  /*3a00*/  IMAD R4, R31, R5, R4 ;  /* 0x000000051f047224 */ /* 0x000fc400078e0204 */
[----:B------:R-:W-:Y:S02]  /*3a10*/  IMAD.MOV.U32 R39, RZ, RZ, R32 ;  /* 0x000000ffff277224 */ /* 0x000fe400078e0020 */
[----:B------:R-:W-:Y:S02]  /*3a20*/  IMAD.MOV.U32 R25, RZ, RZ, R10 ;  /* 0x000000ffff197224 */ /* 0x000fe400078e000a */
[----:B------:R-:W-:Y:S01]  /*3a30*/  IMAD.MOV.U32 R32, RZ, RZ, R33 ;  /* 0x000000ffff207224 */ /* 0x000fe200078e0021 */
[----:B------:R-:W4:Y:S01]  /*3a40*/  LDL R10, [R1+0x258c] ;  /* 0x00258c00010a7983 */ /* 0x000f220000100800 */
[----:B------:R-:W-:Y:S01]  /*3a50*/  IMAD.MOV.U32 R33, RZ, RZ, R35 ;  /* 0x000000ffff217224 */ /* 0x000fe200078e0023 */
[----:B0-----:R-:W-:Y:S02]  /*3a60*/  IABS R0, R42 ;  /* 0x0000002a00007213 */ /* 0x001fe40000000000 */
[----:B------:R-:W2:Y:S03]  /*3a70*/  LDL R42, [R1+0x2618] ;  /* 0x00261800012a7983 */ /* 0x000ea60000100800 */
[----:B------:R-:W-:-:S04]  /*3a80*/  IMAD.HI.U32 R3, R30, R0, RZ ;  /* 0x000000001e037227 */ /* 0x000fc800078e00ff */
[----:B------:R-:W-:Y:S01]  /*3a90*/  IMAD.MOV R3, RZ, RZ, -R3 ;  /* 0x000000ffff037224 */ /* 0x000fe200078e0a03 */
[----:B------:R0:W-:Y:S03]  /*3aa0*/  STL [R1+0xdc], R6 ;  /* 0x0000dc0601007387 */ /* 0x0001e60000100800 */
[----:B------:R-:W-:Y:S01]  /*3ab0*/  IMAD R0, R31, R3, R0 ;  /* 0x000000031f007224 */ /* 0x000fe200078e0200 */
[----:B------:R1:W-:Y:S01]  /*3ac0*/  STL [R1+0xd8], R4 ;  /* 0x0000d80401007387 */ /* 0x0003e20000100800 */
[----:B---3--:R-:W-:-:S03]  /*3ad0*/  IMAD.MOV.U32 R35, RZ, RZ, R8 ;  /* 0x000000ffff237224 */ /* 0x008fc600078e0008 */
[----:B------:R3:W-:Y:S01]  /*3ae0*/  STL [R1+0xd4], R0 ;  /* 0x0000d40001007387 */ /* 0x0007e20000100800 */
[----:B------:R-:W-:Y:S01]  /*3af0*/  IMAD.HI.U32 R8, R2, R28, RZ ;  /* 0x0000001c02087227 */ /* 0x000fe200078e00ff */
[----:B------:R-:W-:Y:S02]  /*3b00*/  IABS R2, R40 ;  /* 0x0000002800027213 */ /* 0x000fe40000000000 */
[----:B------:R-:W2:Y:S01]  /*3b10*/  LDL R40, [R1+0x25f0] ;  /* 0x0025f00001287983 */ /* 0x000ea20000100800 */
[----:B------:R-:W-:-:S04]  /*3b20*/  IMAD.MOV R8, RZ, RZ, -R8 ;  /* 0x000000ffff087224 */ /* 0x000fc800078e0a08 */
[----:B------:R-:W-:Y:S01]  /*3b30*/  IMAD R28, R57, R8, R28 ;  /* 0x00000008391c7224 */ /* 0x000fe200078e021c */
[----:B--2---:R-:W-:Y:S02]  /*3b40*/  IABS R8, R40 ;  /* 0x0000002800087213 */ /* 0x004fe40000000000 */
[----:B------:R-:W0:Y:S02]  /*3b50*/  LDL R40, [R1+0x25f4] ;  /* 0x0025f40001287983 */ /* 0x000e240000100800 */
[----:B0-----:R-:W-:Y:S01]  /*3b60*/  IABS R6, R40 ;  /* 0x0000002800067213 */ /* 0x001fe20000000000 */
[----:B------:R-:W-:Y:S02]  /*3b70*/  IMAD.MOV.U32 R40, RZ, RZ, R41 ;  /* 0x000000ffff287224 */ /* 0x000fe400078e0029 */
[----:B------:R-:W-:Y:S02]  /*3b80*/  IMAD.MOV.U32 R41, RZ, RZ, R42 ;  /* 0x000000ffff297224 */ /* 0x000fe400078e002a */
[----:B------:R-:W-:Y:S01]  /*3b90*/  IMAD.MOV.U32 R42, RZ, RZ, R43 ;  /* 0x000000ffff2a7224 */ /* 0x000fe200078e002b */
[----:B-1----:R-:W-:Y:S01]  /*3ba0*/  IABS R4, R40 ;  /* 0x0000002800047213 */ /* 0x002fe20000000000 */
[----:B------:R-:W-:Y:S01]  /*3bb0*/  IMAD.MOV.U32 R43, RZ, RZ, R37 ;  /* 0x000000ffff2b7224 */ /* 0x000fe200078e0025 */
[----:B------:R-:W3:Y:S01]  /*3bc0*/  LDL R40, [R1+0x2614] ;  /* 0x0026140001287983 */ /* 0x000ee20000100800 */
[----:B------:R-:W-:-:S03]  /*3bd0*/  IMAD.MOV.U32 R37, RZ, RZ, R21 ;  /* 0x000000ffff257224 */ /* 0x000fc600078e0015 */
[----:B------:R-:W2:Y:S01]  /*3be0*/  LDL R21, [R1+0x263c] ;  /* 0x00263c0001157983 */ /* 0x000ea20000100800 */
[----:B------:R-:W-:-:S04]  /*3bf0*/  IMAD.HI.U32 R3, R30, R2, RZ ;  /* 0x000000021e037227 */ /* 0x000fc800078e00ff */
[----:B------:R-:W-:Y:S02]  /*3c00*/  IMAD.MOV R3, RZ, RZ, -R3 ;  /* 0x000000ffff037224 */ /* 0x000fe400078e0a03 */
[----:B------:R-:W-:-:S04]  /*3c10*/  IMAD.HI.U32 R7, R30, R6, RZ ;  /* 0x000000061e077227 */ /* 0x000fc800078e00ff */
[----:B------:R-:W-:Y:S02]  /*3c20*/  IMAD R2, R31, R3, R2 ;  /* 0x000000031f027224 */ /* 0x000fe400078e0202 */
[----:B------:R-:W-:-:S04]  /*3c30*/  IMAD.HI.U32 R5, R30, R4, RZ ;  /* 0x000000041e057227 */ /* 0x000fc800078e00ff */
[----:B------:R-:W-:Y:S02]  /*3c40*/  IMAD.MOV R7, RZ, RZ, -R7 ;  /* 0x000000ffff077224 */ /* 0x000fe400078e0a07 */
[----:B------:R-:W-:Y:S02]  /*3c50*/  IMAD.MOV R5, RZ, RZ, -R5 ;  /* 0x000000ffff057224 */ /* 0x000fe400078e0a05 */
[C---:B------:R-:W-:Y:S01]  /*3c60*/  IMAD R6, R31.reuse, R7, R6 ;  /* 0x000000071f067224 */ /* 0x040fe200078e0206 */
[----:B------:R0:W-:Y:S01]  /*3c70*/  STL [R1+0xd0], R2 ;  /* 0x0000d00201007387 */ /* 0x0001e20000100800 */
[----:B------:R-:W-:Y:S01]  /*3c80*/  IMAD R4, R31, R5, R4 ;  /* 0x000000051f047224 */ /* 0x000fe200078e0204 */
[----:B---3--:R-:W-:Y:S01]  /*3c90*/  IABS R0, R40 ;  /* 0x0000002800007213 */ /* 0x008fe20000000000 */
[----:B------:R-:W-:Y:S02]  /*3ca0*/  IMAD.MOV.U32 R40, RZ, RZ, R41 ;  /* 0x000000ffff287224 */ /* 0x000fe400078e0029 */
[----:B------:R-:W-:-:S02]  /*3cb0*/  IMAD.MOV.U32 R41, RZ, RZ, R42 ;  /* 0x000000ffff297224 */ /* 0x000fc400078e002a */
[----:B--2---:R-:W-:Y:S02]  /*3cc0*/  IMAD.MOV.U32 R42, RZ, RZ, R21 ;  /* 0x000000ffff2a7224 */ /* 0x004fe400078e0015 */
[----:B------:R-:W-:Y:S02]  /*3cd0*/  IMAD.MOV.U32 R21, RZ, RZ, R9 ;  /* 0x000000ffff157224 */ /* 0x000fe400078e0009 */
[----:B------:R-:W-:-:S04]  /*3ce0*/  IMAD.HI.U32 R9, R30, R8, RZ ;  /* 0x000000081e097227 */ /* 0x000fc800078e00ff */
[----:B------:R-:W-:-:S04]  /*3cf0*/  IMAD.HI.U32 R3, R30, R0, RZ ;  /* 0x000000001e037227 */ /* 0x000fc800078e00ff */
[----:B------:R-:W-:Y:S02]  /*3d00*/  IMAD.MOV R9, RZ, RZ, -R9 ;  /* 0x000000ffff097224 */ /* 0x000fe400078e0a09 */
[----:B------:R-:W-:Y:S02]  /*3d10*/  IMAD.MOV.U32 R47, RZ, RZ, R40 ;  /* 0x000000ffff2f7224 */ /* 0x000fe400078e0028 */
[----:B------:R-:W-:Y:S02]  /*3d20*/  IMAD.MOV R3, RZ, RZ, -R3 ;  /* 0x000000ffff037224 */ /* 0x000fe400078e0a03 */
[----:B------:R-:W-:Y:S02]  /*3d30*/  IMAD.MOV.U32 R40, RZ, RZ, R41 ;  /* 0x000000ffff287224 */ /* 0x000fe400078e0029 */
[----:B------:R-:W-:Y:S02]  /*3d40*/  IMAD R8, R31, R9, R8 ;  /* 0x000000091f087224 */ /* 0x000fe400078e0208 */
[----:B------:R-:W-:-:S02]  /*3d50*/  IMAD.MOV.U32 R41, RZ, RZ, R42 ;  /* 0x000000ffff297224 */ /* 0x000fc400078e002a */
[----:B------:R-:W-:Y:S02]  /*3d60*/  IMAD.MOV.U32 R42, RZ, RZ, R24 ;  /* 0x000000ffff2a7224 */ /* 0x000fe400078e0018 */
[----:B------:R-:W-:Y:S02]  /*3d70*/  IMAD.MOV.U32 R24, RZ, RZ, R25 ;  /* 0x000000ffff187224 */ /* 0x000fe400078e0019 */
[----:B------:R-:W-:Y:S01]  /*3d80*/  IMAD R0, R31, R3, R0 ;  /* 0x000000031f007224 */ /* 0x000fe200078e0200 */
[----:B------:R-:W2:Y:S01]  /*3d90*/  LDL R25, [R1+0x2598] ;  /* 0x0025980001197983 */ /* 0x000ea20000100800 */
[----:B0-----:R-:W-:-:S03]  /*3da0*/  IABS R2, R47 ;  /* 0x0000002f00027213 */ /* 0x001fc60000000000 */
[----:B------:R0:W-:Y:S04]  /*3db0*/  STL [R1+0xcc], R8 ;  /* 0x0000cc0801007387 */ /* 0x0001e80000100800 */
[----:B------:R1:W-:Y:S04]  /*3dc0*/  STL [R1+0xc8], R6 ;  /* 0x0000c80601007387 */ /* 0x0003e80000100800 */
[----:B------:R3:W-:Y:S04]  /*3dd0*/  STL [R1+0xc4], R4 ;  /* 0x0000c40401007387 */ /* 0x0007e80000100800 */
[----:B------:R0:W-:Y:S04]  /*3de0*/  STL [R1+0xc0], R0 ;  /* 0x0000c00001007387 */ /* 0x0001e80000100800 */
[----:B------:R-:W0:Y:S02]  /*3df0*/  LDL R47, [R1+0x2624] ;  /* 0x00262400012f7983 */ /* 0x000e240000100800 */
[----:B0-----:R-:W-:-:S02]  /*3e00*/  IABS R8, R47 ;  /* 0x0000002f00087213 */ /* 0x001fc40000000000 */
[----:B------:R-:W1:Y:S02]  /*3e10*/  LDL R47, [R1+0x2628] ;  /* 0x00262800012f7983 */ /* 0x000e640000100800 */
[----:B-1----:R-:W-:Y:S01]  /*3e20*/  IABS R6, R47 ;  /* 0x0000002f00067213 */ /* 0x002fe20000000000 */
[----:B------:R-:W-:-:S05]  /*3e30*/  IMAD.MOV.U32 R47, RZ, RZ, R40 ;  /* 0x000000ffff2f7224 */ /* 0x000fca00078e0028 */
[----:B---3--:R-:W-:Y:S02]  /*3e40*/  IABS R4, R47 ;  /* 0x0000002f00047213 */ /* 0x008fe40000000000 */
[----:B------:R-:W3:Y:S01]  /*3e50*/  LDL R47, [R1+0x2638] ;  /* 0x00263800012f7983 */ /* 0x000ee20000100800 */
[----:B------:R-:W-:Y:S02]  /*3e60*/  IMAD.MOV.U32 R40, RZ, RZ, R41 ;  /* 0x000000ffff287224 */ /* 0x000fe400078e0029 */
[----:B------:R-:W-:Y:S02]  /*3e70*/  IMAD.MOV.U32 R41, RZ, RZ, R42 ;  /* 0x000000ffff297224 */ /* 0x000fe400078e002a */
[----:B------:R-:W2:Y:S01]  /*3e80*/  LDL R42, [R1+0x2620] ;  /* 0x00262000012a7983 */ /* 0x000ea20000100800 */
[----:B------:R-:W-:-:S04]  /*3e90*/  IMAD.HI.U32 R3, R30, R2, RZ ;  /* 0x000000021e037227 */ /* 0x000fc800078e00ff */
[----:B------:R-:W-:Y:S02]  /*3ea0*/  IMAD.MOV R3, RZ, RZ, -R3 ;  /* 0x000000ffff037224 */ /* 0x000fe400078e0a03 */
[----:B------:R-:W-:-:S04]  /*3eb0*/  IMAD.HI.U32 R9, R30, R8, RZ ;  /* 0x000000081e097227 */ /* 0x000fc800078e00ff */
[----:B------:R-:W-:-:S04]  /*3ec0*/  IMAD.HI.U32 R7, R30, R6, RZ ;  /* 0x000000061e077227 */ /* 0x000fc800078e00ff */
[----:B------:R-:W-:Y:S02]  /*3ed0*/  IMAD R2, R31, R3, R2 ;  /* 0x000000031f027224 */ /* 0x000fe400078e0202 */
[----:B------:R-:W-:-:S04]  /*3ee0*/  IMAD.HI.U32 R5, R30, R4, RZ ;  /* 0x000000041e057227 */ /* 0x000fc800078e00ff */
[----:B------:R-:W-:Y:S02]  /*3ef0*/  IMAD.MOV R9, RZ, RZ, -R9 ;  /* 0x000000ffff097224 */ /* 0x000fe400078e0a09 */
[----:B------:R-:W-:Y:S02]  /*3f00*/  IMAD.MOV R7, RZ, RZ, -R7 ;  /* 0x000000ffff077224 */ /* 0x000fe400078e0a07 */
[----:B------:R-:W-:Y:S02]  /*3f10*/  IMAD.MOV R5, RZ, RZ, -R5 ;  /* 0x000000ffff057224 */ /* 0x000fe400078e0a05 */
[C---:B------:R-:W-:Y:S02]  /*3f20*/  IMAD R8, R31.reuse, R9, R8 ;  /* 0x000000091f087224 */ /* 0x040fe400078e0208 */
[C---:B------:R-:W-:Y:S01]  /*3f30*/  IMAD R6, R31.reuse, R7, R6 ;  /* 0x000000071f067224 */ /* 0x040fe200078e0206 */
[----:B------:R0:W-:Y:S01]  /*3f40*/  STL [R1+0xbc], R2 ;  /* 0x0000bc0201007387 */ /* 0x0001e20000100800 */
[----:B------:R-:W-:Y:S01]  /*3f50*/  IMAD R4, R31, R5, R4 ;  /* 0x000000051f047224 */ /* 0x000fe200078e0204 */
[----:B---3--:R-:W-:Y:S01]  /*3f60*/  IABS R0, R47 ;  /* 0x0000002f00007213 */ /* 0x008fe20000000000 */
[----:B------:R-:W-:-:S04]  /*3f70*/  IMAD.MOV.U32 R47, RZ, RZ, R40 ;  /* 0x000000ffff2f7224 */ /* 0x000fc800078e0028 */
[----:B------:R-:W-:-:S04]  /*3f80*/  IMAD.HI.U32 R3, R30, R0, RZ ;  /* 0x000000001e037227 */ /* 0x000fc800078e00ff */
[----:B------:R-:W-:Y:S02]  /*3f90*/  IMAD.MOV.U32 R40, RZ, RZ, R41 ;  /* 0x000000ffff287224 */ /* 0x000fe400078e0029 */
[----:B------:R-:W-:Y:S02]  /*3fa0*/  IMAD.MOV R3, RZ, RZ, -R3 ;  /* 0x000000ffff037224 */ /* 0x000fe400078e0a03 */
[----:B--2---:R-:W-:Y:S02]  /*3fb0*/  IMAD.MOV.U32 R41, RZ, RZ, R42 ;  /* 0x000000ffff297224 */ /* 0x004fe400078e002a */
[----:B------:R-:W-:Y:S02]  /*3fc0*/  IMAD.MOV.U32 R42, RZ, RZ, R43 ;  /* 0x000000ffff2a7224 */ /* 0x000fe400078e002b */
[----:B------:R-:W-:Y:S02]  /*3fd0*/  IMAD.MOV.U32 R43, RZ, RZ, R36 ;  /* 0x000000ffff2b7224 */ /* 0x000fe400078e0024 */
[----:B------:R-:W-:-:S02]  /*3fe0*/  IMAD.MOV.U32 R36, RZ, RZ, R26 ;  /* 0x000000ffff247224 */ /* 0x000fc400078e001a */
        /* <DEDUP_REMOVED lines=14> */
[----:B------:R-:W-:-:S04]  /*40d0*/  IMAD.HI.U32 R3, R30, R2, RZ ;  /* 0x000000021e037227 */ /* 0x000fc800078e00ff */
[----:B------:R-:W-:Y:S02]  /*40e0*/  IMAD.MOV.U32 R40, RZ, RZ, R41 ;  /* 0x000000ffff287224 */ /* 0x000fe400078e0029 */
[----:B------:R-:W-:Y:S02]  /*40f0*/  IMAD.MOV.U32 R41, RZ, RZ, R42 ;  /* 0x000000ffff297224 */ /* 0x000fe400078e002a */
[----:B------:R-:W-:Y:S02]  /*4100*/  IMAD.MOV.U32 R42, RZ, RZ, R43 ;  /* 0x000000ffff2a7224 */ /* 0x000fe400078e002b */
[----:B------:R-:W-:Y:S02]  /*4110*/  IMAD.MOV.U32 R43, RZ, RZ, R36 ;  /* 0x000000ffff2b7224 */ /* 0x000fe400078e0024 */
[----:B------:R-:W-:Y:S02]  /*4120*/  IMAD.MOV R3, RZ, RZ, -R3 ;  /* 0x000000ffff037224 */ /* 0x000fe400078e0a03 */
[----:B------:R-:W-:-:S02]  /*4130*/  IMAD.MOV.U32 R36, RZ, RZ, R37 ;  /* 0x000000ffff247224 */ /* 0x000fc400078e0025 */
[----:B------:R-:W-:Y:S02]  /*4140*/  IMAD.MOV.U32 R37, RZ, RZ, R38 ;  /* 0x000000ffff257224 */ /* 0x000fe400078e0026 */
[----:B------:R-:W-:-:S04]  /*4150*/  IMAD.HI.U32 R9, R30, R8, RZ ;  /* 0x000000081e097227 */ /* 0x000fc800078e00ff */
[----:B------:R-:W-:Y:S02]  /*4160*/  IMAD.MOV.U32 R38, RZ, RZ, R39 ;  /* 0x000000ffff267224 */ /* 0x000fe400078e0027 */
[----:B------:R-:W-:-:S04]  /*4170*/  IMAD.HI.U32 R7, R30, R6, RZ ;  /* 0x000000061e077227 */ /* 0x000fc800078e00ff */
[----:B------:R-:W-:Y:S02]  /*4180*/  IMAD.MOV.U32 R39, RZ, RZ, R33 ;  /* 0x000000ffff277224 */ /* 0x000fe400078e0021 */
[----:B------:R-:W-:Y:S02]  /*4190*/  IMAD R2, R31, R3, R2 ;  /* 0x000000031f027224 */ /* 0x000fe400078e0202 */
[----:B------:R-:W-:-:S04]  /*41a0*/  IMAD.HI.U32 R5, R30, R4, RZ ;  /* 0x000000041e057227 */ /* 0x000fc800078e00ff */
[----:B------:R-:W-:Y:S02]  /*41b0*/  IMAD.MOV.U32 R33, RZ, RZ, R23 ;  /* 0x000000ffff217224 */ /* 0x000fe400078e0017 */
[----:B------:R-:W-:Y:S01]  /*41c0*/  IMAD.MOV R9, RZ, RZ, -R9 ;  /* 0x000000ffff097224 */ /* 0x000fe200078e0a09 */
[----:B------:R-:W2:Y:S01]  /*41d0*/  LDL R23, [R1+0x25b4] ;  /* 0x0025b40001177983 */ /* 0x000ea20000100800 */
[----:B------:R-:W-:Y:S02]  /*41e0*/  IMAD.MOV R7, RZ, RZ, -R7 ;  /* 0x000000ffff077224 */ /* 0x000fe400078e0a07 */
[----:B------:R-:W-:Y:S02]  /*41f0*/  IMAD.MOV R5, RZ, RZ, -R5 ;  /* 0x000000ffff057224 */ /* 0x000fe400078e0a05 */
[C---:B------:R-:W-:Y:S02]  /*4200*/  IMAD R8, R31.reuse, R9, R8 ;  /* 0x000000091f087224 */ /* 0x040fe400078e0208 */
[C---:B------:R-:W-:Y:S01]  /*4210*/  IMAD R6, R31.reuse, R7, R6 ;  /* 0x000000071f067224 */ /* 0x040fe200078e0206 */
[----:B------:R0:W-:Y:S01]  /*4220*/  STL [R1+0xa8], R2 ;  /* 0x0000a80201007387 */ /* 0x0001e20000100800 */
[----:B------:R-:W-:Y:S01]  /*4230*/  IMAD R4, R31, R5, R4 ;  /* 0x000000051f047224 */ /* 0x000fe200078e0204 */
[----:B---3--:R-:W-:Y:S01]  /*4240*/  IABS R0, R47 ;  /* 0x0000002f00007213 */ /* 0x008fe20000000000 */
[----:B------:R-:W-:-:S02]  /*4250*/  IMAD.MOV.U32 R47, RZ, RZ, R40 ;  /* 0x000000ffff2f7224 */ /* 0x000fc400078e0028 */
[----:B------:R-:W-:Y:S02]  /*4260*/  IMAD.MOV.U32 R40, RZ, RZ, R41 ;  /* 0x000000ffff287224 */ /* 0x000fe400078e0029 */
[----:B------:R-:W-:Y:S02]  /*4270*/  IMAD.MOV.U32 R41, RZ, RZ, R42 ;  /* 0x000000ffff297224 */ /* 0x000fe400078e002a */
        /* <DEDUP_REMOVED lines=8> */
[----:B------:R-:W-:Y:S02]  /*4300*/  IMAD.MOV.U32 R35, RZ, RZ, R24 ;  /* 0x000000ffff237224 */ /* 0x000fe400078e0018 */
[----:B----4-:R-:W-:Y:S02]  /*4310*/  IMAD.MOV.U32 R24, RZ, RZ, R10 ;  /* 0x000000ffff187224 */ /* 0x010fe400078e000a */
[----:B------:R-:W-:Y:S01]  /*4320*/  IMAD R0, R31, R3, R0 ;  /* 0x000000031f007224 */ /* 0x000fe200078e0200 */
[----:B------:R-:W3:Y:S01]  /*4330*/  LDL R10, [R1+0x2584] ;  /* 0x00258400010a7983 */ /* 0x000ee20000100800 */
[----:B0-----:R-:W-:-:S03]  /*4340*/  IABS R2, R47 ;  /* 0x0000002f00027213 */ /* 0x001fc60000000000 */
[----:B------:R-:W-:Y:S04]  /*4350*/  STL [R1+0xa4], R8 ;  /* 0x0000a40801007387 */ /* 0x000fe80000100800 */
[----:B------:R0:W-:Y:S04]  /*4360*/  STL [R1+0xa0], R6 ;  /* 0x0000a00601007387 */ /* 0x0001e80000100800 */
[----:B------:R1:W-:Y:S04]  /*4370*/  STL [R1+0x9c], R4 ;  /* 0x00009c0401007387 */ /* 0x0003e80000100800 */
[----:B------:R4:W-:Y:S04]  /*4380*/  STL [R1+0x98], R0 ;  /* 0x0000980001007387 */ /* 0x0009e80000100800 */
[----:B------:R-:W2:Y:S01]  /*4390*/  LDL R47, [R1+0x260c] ;  /* 0x00260c00012f7983 */ /* 0x000ea20000100800 */
[----:B------:R-:W-:Y:S01]  /*43a0*/  IMAD.HI.U32 R3, R30, R2, RZ ;  /* 0x000000021e037227 */ /* 0x000fe200078e00ff */
[----:B0-----:R-:W-:-:S02]  /*43b0*/  IABS R6, R40 ;  /* 0x0000002800067213 */ /* 0x001fc40000000000 */
[----:B-1----:R-:W-:Y:S01]  /*43c0*/  IABS R4, R41 ;  /* 0x0000002900047213 */ /* 0x002fe20000000000 */
[----:B------:R-:W-:Y:S01]  /*43d0*/  IMAD.MOV R3, RZ, RZ, -R3 ;  /* 0x000000ffff037224 */ /* 0x000fe200078e0a03 */
[----:B----4-:R-:W-:Y:S01]  /*43e0*/  IABS R0, R42 ;  /* 0x0000002a00007213 */ /* 0x010fe20000000000 */
[----:B------:R-:W-:-:S04]  /*43f0*/  IMAD.HI.U32 R7, R30, R6, RZ ;  /* 0x000000061e077227 */ /* 0x000fc800078e00ff */
[----:B------:R-:W-:Y:S02]  /*4400*/  IMAD R2, R31, R3, R2 ;  /* 0x000000031f027224 */ /* 0x000fe400078e0202 */
[----:B------:R-:W-:-:S04]  /*4410*/  IMAD.HI.U32 R5, R30, R4, RZ ;  /* 0x000000041e057227 */ /* 0x000fc800078e00ff */
[----:B------:R-:W-:Y:S01]  /*4420*/  IMAD.HI.U32 R3, R30, R0, RZ ;  /* 0x000000001e037227 */ /* 0x000fe200078e00ff */
[----:B------:R0:W-:Y:S03]  /*4430*/  STL [R1+0x94], R2 ;  /* 0x0000940201007387 */ /* 0x0001e60000100800 */
[----:B------:R-:W-:Y:S02]  /*4440*/  IMAD.MOV R7, RZ, RZ, -R7 ;  /* 0x000000ffff077224 */ /* 0x000fe400078e0a07 */
[----:B------:R-:W-:Y:S02]  /*4450*/  IMAD.MOV R5, RZ, RZ, -R5 ;  /* 0x000000ffff057224 */ /* 0x000fe400078e0a05 */
[----:B------:R-:W-:Y:S02]  /*4460*/  IMAD.MOV R3, RZ, RZ, -R3 ;  /* 0x000000ffff037224 */ /* 0x000fe400078e0a03 */
[C---:B------:R-:W-:Y:S01]  /*4470*/  IMAD R6, R31.reuse, R7, R6 ;  /* 0x000000071f067224 */ /* 0x040fe200078e0206 */
[----:B0-----:R-:W-:Y:S01]  /*4480*/  IABS R2, R43 ;  /* 0x0000002b00027213 */ /* 0x001fe20000000000 */
[----:B------:R-:W-:-:S02]  /*4490*/  IMAD R4, R31, R5, R4 ;  /* 0x000000051f047224 */ /* 0x000fc400078e0204 */
[----:B------:R-:W-:Y:S02]  /*44a0*/  IMAD R0, R31, R3, R0 ;  /* 0x000000031f007224 */ /* 0x000fe400078e0200 */
[----:B------:R-:W-:-:S04]  /*44b0*/  IMAD.HI.U32 R3, R30, R2, RZ ;  /* 0x000000021e037227 */ /* 0x000fc800078e00ff */
[----:B------:R-:W-:-:S04]  /*44c0*/  IMAD.MOV R3, RZ, RZ, -R3 ;  /* 0x000000ffff037224 */ /* 0x000fc800078e0a03 */
[----:B------:R-:W-:Y:S01]  /*44d0*/  IMAD R2, R31, R3, R2 ;  /* 0x000000031f027224 */ /* 0x000fe200078e0202 */
[----:B--2---:R-:W-:-:S05]  /*44e0*/  IABS R8, R47 ;  /* 0x0000002f00087213 */ /* 0x004fca0000000000 */
[----:B------:R-:W-:-:S04]  /*44f0*/  IMAD.HI.U32 R9, R30, R8, RZ ;  /* 0x000000081e097227 */ /* 0x000fc800078e00ff */
[----:B------:R-:W-:-:S04]  /*4500*/  IMAD.MOV R9, RZ, RZ, -R9 ;  /* 0x000000ffff097224 */ /* 0x000fc800078e0a09 */
[----:B------:R-:W-:-:S05]  /*4510*/  IMAD R8, R31, R9, R8 ;  /* 0x000000091f087224 */ /* 0x000fca00078e0208 */
[----:B------:R0:W-:Y:S04]  /*4520*/  STL [R1+0x90], R8 ;  /* 0x0000900801007387 */ /* 0x0001e80000100800 */
[----:B------:R1:W-:Y:S04]  /*4530*/  STL [R1+0x8c], R6 ;  /* 0x00008c0601007387 */ /* 0x0003e80000100800 */
[----:B------:R2:W-:Y:S01]  /*4540*/  STL [R1+0x88], R4 ;  /* 0x0000880401007387 */ /* 0x0005e20000100800 */
[----:B0-----:R-:W-:-:S03]  /*4550*/  IABS R8, R36 ;  /* 0x0000002400087213 */ /* 0x001fc60000000000 */
[----:B------:R0:W-:Y:S01]  /*4560*/  STL [R1+0x84], R0 ;  /* 0x0000840001007387 */ /* 0x0001e20000100800 */
[----:B-1----:R-:W-:Y:S01]  /*4570*/  IABS R6, R37 ;  /* 0x0000002500067213 */ /* 0x002fe20000000000 */
[----:B------:R-:W-:Y:S01]  /*4580*/  IMAD.HI.U32 R9, R30, R8, RZ ;  /* 0x000000081e097227 */ /* 0x000fe200078e00ff */
[----:B--2---:R-:W-:-:S03]  /*4590*/  IABS R4, R38 ;  /* 0x0000002600047213 */ /* 0x004fc60000000000 */
[----:B------:R-:W-:Y:S01]  /*45a0*/  IMAD.HI.U32 R7, R30, R6, RZ ;  /* 0x000000061e077227 */ /* 0x000fe200078e00ff */
[----:B0-----:R-:W-:-:S03]  /*45b0*/  IABS R0, R39 ;  /* 0x0000002700007213 */ /* 0x001fc60000000000 */
[----:B------:R-:W-:-:S04]  /*45c0*/  IMAD.HI.U32 R5, R30, R4, RZ ;  /* 0x000000041e057227 */ /* 0x000fc800078e00ff */
[----:B------:R-:W-:Y:S01]  /*45d0*/  IMAD.HI.U32 R3, R30, R0, RZ ;  /* 0x000000001e037227 */ /* 0x000fe200078e00ff */
[----:B------:R0:W-:Y:S03]  /*45e0*/  STL [R1+0x80], R2 ;  /* 0x0000800201007387 */ /* 0x0001e60000100800 */
[----:B------:R-:W-:Y:S02]  /*45f0*/  IMAD.MOV R9, RZ, RZ, -R9 ;  /* 0x000000ffff097224 */ /* 0x000fe400078e0a09 */
[----:B------:R-:W-:Y:S02]  /*4600*/  IMAD.MOV R7, RZ, RZ, -R7 ;  /* 0x000000ffff077224 */ /* 0x000fe400078e0a07 */
[----:B------:R-:W-:Y:S02]  /*4610*/  IMAD.MOV R5, RZ, RZ, -R5 ;  /* 0x000000ffff057224 */ /* 0x000fe400078e0a05 */
[----:B------:R-:W-:Y:S01]  /*4620*/  IMAD.MOV R3, RZ, RZ, -R3 ;  /* 0x000000ffff037224 */ /* 0x000fe200078e0a03 */
[----:B0-----:R-:W-:Y:S01]  /*4630*/  IABS R2, R32 ;  /* 0x0000002000027213 */ /* 0x001fe20000000000 */
[----:B------:R-:W-:-:S02]  /*4640*/  IMAD R8, R31, R9, R8 ;  /* 0x000000091f087224 */ /* 0x000fc400078e0208 */
[C---:B------:R-:W-:Y:S02]  /*4650*/  IMAD R6, R31.reuse, R7, R6 ;  /* 0x000000071f067224 */ /* 0x040fe400078e0206 */
[C---:B------:R-:W-:Y:S02]  /*4660*/  IMAD R4, R31.reuse, R5, R4 ;  /* 0x000000051f047224 */ /* 0x040fe400078e0204 */
[----:B------:R-:W-:Y:S01]  /*4670*/  IMAD R0, R31, R3, R0 ;  /* 0x000000031f007224 */ /* 0x000fe200078e0200 */
[----:B------:R0:W-:Y:S01]  /*4680*/  STL [R1+0x7c], R8 ;  /* 0x00007c0801007387 */ /* 0x0001e20000100800 */
[----:B------:R-:W-:-:S03]  /*4690*/  IMAD.HI.U32 R3, R30, R2, RZ ;  /* 0x000000021e037227 */ /* 0x000fc600078e00ff */
[----:B------:R1:W-:Y:S01]  /*46a0*/  STL [R1+0x78], R6 ;  /* 0x0000780601007387 */ /* 0x0003e20000100800 */
[----:B------:R-:W-:-:S03]  /*46b0*/  IMAD.MOV R3, RZ, RZ, -R3 ;  /* 0x000000ffff037224 */ /* 0x000fc600078e0a03 */
        /* <DEDUP_REMOVED lines=8> */
[----:B------:R-:W-:Y:S02]  /*4740*/  IMAD R2, R31, R3, R2 ;  /* 0x000000031f027224 */ /* 0x000fe400078e0202 */
        /* <DEDUP_REMOVED lines=51> */
[----:B------:R-:W-:-:S04]  /*4a80*/  IMAD.HI.U32 R3, R30, R0, RZ ;  /* 0x000000001e037227 */ /* 0x000fc800078e00ff */
[----:B------:R-:W-:Y:S02]  /*4a90*/  IMAD.MOV R9, RZ, RZ, -R9 ;  /* 0x000000ffff097224 */ /* 0x000fe400078e0a09 */
[----:B------:R-:W-:Y:S02]  /*4aa0*/  IMAD.MOV R7, RZ, RZ, -R7 ;  /* 0x000000ffff077224 */ /* 0x000fe400078e0a07 */
[----:B------:R-:W-:Y:S02]  /*4ab0*/  IMAD.MOV R5, RZ, RZ, -R5 ;  /* 0x000000ffff057224 */ /* 0x000fe400078e0a05 */
[----:B------:R-:W-:Y:S02]  /*4ac0*/  IMAD.MOV R3, RZ, RZ, -R3 ;  /* 0x000000ffff037224 */ /* 0x000fe400078e0a03 */
[C---:B------:R-:W-:Y:S02]  /*4ad0*/  IMAD R8, R31.reuse, R9, R8 ;  /* 0x000000091f087224 */ /* 0x040fe400078e0208 */
[----:B------:R-:W-:-:S02]  /*4ae0*/  IMAD R6, R31, R7, R6 ;  /* 0x000000071f067224 */ /* 0x000fc400078e0206 */
[C---:B------:R-:W-:Y:S01]  /*4af0*/  IMAD R4, R31.reuse, R5, R4 ;  /* 0x000000051f047224 */ /* 0x040fe200078e0204 */
[----:B------:R-:W-:Y:S01]  /*4b00*/  STL [R1+0x44], R2 ;  /* 0x0000440201007387 */ /* 0x000fe20000100800 */
[----:B------:R-:W-:-:S03]  /*4b10*/  IMAD R0, R31, R3, R0 ;  /* 0x000000031f007224 */ /* 0x000fc600078e0200 */
[----:B------:R0:W-:Y:S04]  /*4b20*/  STL [R1+0x40], R8 ;  /* 0x0000400801007387 */ /* 0x0001e80000100800 */
[----:B------:R1:W-:Y:S04]  /*4b30*/  STL [R1+0x3c], R6 ;  /* 0x00003c0601007387 */ /* 0x0003e80000100800 */
[----:B------:R2:W-:Y:S01]  /*4b40*/  STL [R1+0x38], R4 ;  /* 0x0000380401007387 */ /* 0x0005e20000100800 */
[----:B0-----:R-:W-:-:S03]  /*4b50*/  IABS R8, R15 ;  /* 0x0000000f00087213 */ /* 0x001fc60000000000 */
[----:B------:R3:W-:Y:S04]  /*4b60*/  STL [R1+0x34], R0 ;  /* 0x0000340001007387 */ /* 0x0007e80000100800 */
[----:B------:R-:W4:Y:S01]  /*4b70*/  LDL R15, [R1+0x2578] ;  /* 0x00257800010f7983 */ /* 0x000f220000100800 */
[----:B-1----:R-:W-:-:S03]  /*4b80*/  IABS R6, R11 ;  /* 0x0000000b00067213 */ /* 0x002fc60000000000 */
[----:B------:R-:W4:Y:S01]  /*4b90*/  LDL R11, [R1+0x2574] ;  /* 0x00257400010b7983 */ /* 0x000f220000100800 */
[----:B--2---:R-:W-:-:S03]  /*4ba0*/  IABS R4, R14 ;  /* 0x0000000e00047213 */ /* 0x004fc60000000000 */
[----:B------:R-:W2:Y:S01]  /*4bb0*/  LDL R14, [R1+0x2570] ;  /* 0x00257000010e7983 */ /* 0x000ea20000100800 */
[----:B---3--:R-:W-:-:S03]  /*4bc0*/  IABS R0, R10 ;  /* 0x0000000a00007213 */ /* 0x008fc60000000000 */
[----:B------:R-:W3:Y:S01]  /*4bd0*/  LDL R10, [R1+0x256c] ;  /* 0x00256c00010a7983 */ /* 0x000ee20000100800 */
[----:B------:R-:W-:Y:S01]  /*4be0*/  IABS R2, R19 ;  /* 0x0000001300027213 */ /* 0x000fe20000000000 */
[----:B------:R-:W-:-:S04]  /*4bf0*/  IMAD.HI.U32 R9, R30, R8, RZ ;  /* 0x000000081e097227 */ /* 0x000fc800078e00ff */
[----:B------:R-:W-:-:S04]  /*4c00*/  IMAD.HI.U32 R3, R30, R2, RZ ;  /* 0x000000021e037227 */ /* 0x000fc800078e00ff */
[----:B------:R-:W-:Y:S02]  /*4c10*/  IMAD.MOV R3, RZ, RZ, -R3 ;  /* 0x000000ffff037224 */ /* 0x000fe400078e0a03 */
[----:B------:R-:W-:-:S04]  /*4c20*/  IMAD.HI.U32 R7, R30, R6, RZ ;  /* 0x000000061e077227 */ /* 0x000fc800078e00ff */
[----:B------:R-:W-:Y:S02]  /*4c30*/  IMAD R2, R31, R3, R2 ;  /* 0x000000031f027224 */ /* 0x000fe400078e0202 */
[----:B------:R-:W-:-:S04]  /*4c40*/  IMAD.HI.U32 R5, R30, R4, RZ ;  /* 0x000000041e057227 */ /* 0x000fc800078e00ff */
[----:B------:R-:W-:Y:S02]  /*4c50*/  IMAD.MOV R9, RZ, RZ, -R9 ;  /* 0x000000ffff097224 */ /* 0x000fe400078e0a09 */
[----:B------:R-:W-:-:S04]  /*4c60*/  IMAD.HI.U32 R3, R30, R0, RZ ;  /* 0x000000001e037227 */ /* 0x000fc800078e00ff */
[----:B------:R-:W-:Y:S02]  /*4c70*/  IMAD.MOV R7, RZ, RZ, -R7 ;  /* 0x000000ffff077224 */ /* 0x000fe400078e0a07 */
[----:B------:R-:W-:Y:S02]  /*4c80*/  IMAD.MOV R5, RZ, RZ, -R5 ;  /* 0x000000ffff057224 */ /* 0x000fe400078e0a05 */
[C---:B------:R-:W-:Y:S02]  /*4c90*/  IMAD R8, R31.reuse, R9, R8 ;  /* 0x000000091f087224 */ /* 0x040fe400078e0208 */
[----:B------:R-:W-:Y:S02]  /*4ca0*/  IMAD.MOV R3, RZ, RZ, -R3 ;  /* 0x000000ffff037224 */ /* 0x000fe400078e0a03 */
[C---:B------:R-:W-:Y:S01]  /*4cb0*/  IMAD R6, R31.reuse, R7, R6 ;  /* 0x000000071f067224 */ /* 0x040fe200078e0206 */
[----:B------:R0:W-:Y:S01]  /*4cc0*/  STL [R1+0x30], R2 ;  /* 0x0000300201007387 */ /* 0x0001e20000100800 */
[----:B------:R-:W-:-:S02]  /*4cd0*/  IMAD R4, R31, R5, R4 ;  /* 0x000000051f047224 */ /* 0x000fc400078e0204 */
[----:B------:R-:W-:Y:S01]  /*4ce0*/  IMAD R0, R31, R3, R0 ;  /* 0x000000031f007224 */ /* 0x000fe200078e0200 */
[----:B------:R1:W-:Y:S04]  /*4cf0*/  STL [R1+0x2c], R8 ;  /* 0x00002c0801007387 */ /* 0x0003e80000100800 */
[----:B------:R4:W-:Y:S01]  /*4d00*/  STL [R1+0x2a8], R6 ;  /* 0x0002a80601007387 */ /* 0x0009e20000100800 */
[----:B0-----:R-:W-:-:S03]  /*4d10*/  IABS R2, R12 ;  /* 0x0000000c00027213 */ /* 0x001fc60000000000 */
[----:B------:R-:W3:Y:S01]  /*4d20*/  LDL R12, [R1+0x2568] ;  /* 0x00256800010c7983 */ /* 0x000ee20000100800 */
[----:B-1----:R-:W-:-:S03]  /*4d30*/  IABS R8, R13 ;  /* 0x0000000d00087213 */ /* 0x002fc60000000000 */
[----:B------:R0:W-:Y:S04]  /*4d40*/  STL [R1+0x2b0], R4 ;  /* 0x0002b00401007387 */ /* 0x0001e80000100800 */
[----:B------:R2:W-:Y:S04]  /*4d50*/  STL [R1+0x2c0], R0 ;  /* 0x0002c00001007387 */ /* 0x0005e80000100800 */
[----:B------:R-:W3:Y:S01]  /*4d60*/  LDL R13, [R1+0x2564] ;  /* 0x00256400010d7983 */ /* 0x000ee20000100800 */
[----:B------:R-:W-:-:S04]  /*4d70*/  IMAD.HI.U32 R3, R30, R2, RZ ;  /* 0x000000021e037227 */ /* 0x000fc800078e00ff */
[----:B------:R-:W-:-:S04]  /*4d80*/  IMAD.HI.U32 R9, R30, R8, RZ ;  /* 0x000000081e097227 */ /* 0x000fc800078e00ff */
[----:B------:R-:W-:Y:S02]  /*4d90*/  IMAD.MOV R3, RZ, RZ, -R3 ;  /* 0x000000ffff037224 */ /* 0x000fe400078e0a03 */
[----:B------:R-:W-:Y:S02]  /*4da0*/  IMAD.MOV R9, RZ, RZ, -R9 ;  /* 0x000000ffff097224 */ /* 0x000fe400078e0a09 */
[C---:B------:R-:W-:Y:S02]  /*4db0*/  IMAD R2, R31.reuse, R3, R2 ;  /* 0x000000031f027224 */ /* 0x040fe400078e0202 */
[----:B------:R-:W-:Y:S01]  /*4dc0*/  IMAD R8, R31, R9, R8 ;  /* 0x000000091f087224 */ /* 0x000fe200078e0208 */
[----:B----4-:R-:W-:Y:S02]  /*4dd0*/  IABS R6, R15 ;  /* 0x0000000f00067213 */ /* 0x010fe40000000000 */
[----:B------:R-:W4:Y:S01]  /*4de0*/  LDL R15, [R1+0x2560] ;  /* 0x00256000010f7983 */ /* 0x000f220000100800 */
[----:B0-----:R-:W-:-:S03]  /*4df0*/  IABS R4, R11 ;  /* 0x0000000b00047213 */ /* 0x001fc60000000000 */
[----:B------:R-:W4:Y:S01]  /*4e00*/  LDL R11, [R1+0x255c] ;  /* 0x00255c00010b7983 */ /* 0x000f220000100800 */
[----:B------:R-:W-:-:S04]  /*4e10*/  IMAD.HI.U32 R7, R30, R6, RZ ;  /* 0x000000061e077227 */ /* 0x000fc800078e00ff */
[----:B------:R-:W-:Y:S01]  /*4e20*/  IMAD.MOV R7, RZ, RZ, -R7 ;  /* 0x000000ffff077224 */ /* 0x000fe200078e0a07 */
[----:B--2---:R-:W-:Y:S02]  /*4e30*/  IABS R0, R14 ;  /* 0x0000000e00007213 */ /* 0x004fe40000000000 */
[----:B------:R-:W2:Y:S01]  /*4e40*/  LDL R14, [R1+0x2558] ;  /* 0x00255800010e7983 */ /* 0x000ea20000100800 */
[----:B------:R-:W-:-:S03]  /*4e50*/  IMAD R6, R31, R7, R6 ;  /* 0x000000071f067224 */ /* 0x000fc600078e0206 */
[----:B------:R3:W-:Y:S04]  /*4e60*/  STL [R1+0x2ac], R2 ;  /* 0x0002ac0201007387 */ /* 0x0007e80000100800 */
[----:B------:R-:W-:Y:S04]  /*4e70*/  STL [R1+0x288], R8 ;  /* 0x0002880801007387 */ /* 0x000fe80000100800 */
[----:B------:R0:W-:Y:S01]  /*4e80*/  STL [R1+0x290], R6 ;  /* 0x0002900601007387 */ /* 0x0001e20000100800 */
[----:B---3--:R-:W-:-:S03]  /*4e90*/  IABS R2, R10 ;  /* 0x0000000a00027213 */ /* 0x008fc60000000000 */
[----:B------:R-:W3:Y:S01]  /*4ea0*/  LDL R10, [R1+0x2554] ;  /* 0x00255400010a7983 */ /* 0x000ee20000100800 */
[----:B------:R-:W-:-:S04]  /*4eb0*/  IMAD.HI.U32 R5, R30, R4, RZ ;  /* 0x000000041e057227 */ /* 0x000fc800078e00ff */
[----:B------:R-:W-:-:S04]  /*4ec0*/  IMAD.HI.U32 R3, R30, R0, RZ ;  /* 0x000000001e037227 */ /* 0x000fc800078e00ff */
[----:B------:R-:W-:Y:S02]  /*4ed0*/  IMAD.MOV R5, RZ, RZ, -R5 ;  /* 0x000000ffff057224 */ /* 0x000fe400078e0a05 */
[----:B------:R-:W-:Y:S02]  /*4ee0*/  IMAD.MOV R3, RZ, RZ, -R3 ;  /* 0x000000ffff037224 */ /* 0x000fe400078e0a03 */
[C---:B------:R-:W-:Y:S02]  /*4ef0*/  IMAD R4, R31.reuse, R5, R4 ;  /* 0x000000051f047224 */ /* 0x040fe400078e0204 */
[----:B------:R-:W-:-:S03]  /*4f00*/  IMAD R0, R31, R3, R0 ;  /* 0x000000031f007224 */ /* 0x000fc600078e0200 */
[----:B------:R4:W-:Y:S04]  /*4f10*/  STL [R1+0x29c], R4 ;  /* 0x00029c0401007387 */ /* 0x0009e80000100800 */
[----:B------:R1:W-:Y:S01]  /*4f20*/  STL [R1+0x2a0], R0 ;  /* 0x0002a00001007387 */ /* 0x0003e20000100800 */
[----:B------:R-:W-:-:S03]  /*4f30*/  IABS R7, R12 ;  /* 0x0000000c00077213 */ /* 0x000fc60000000000 */
[----:B------:R-:W3:Y:S01]  /*4f40*/  LDL R12, [R1+0x2550] ;  /* 0x00255000010c7983 */ /* 0x000ee20000100800 */
[----:B0-----:R-:W-:-:S03]  /*4f50*/  IABS R6, R13 ;  /* 0x0000000d00067213 */ /* 0x001fc60000000000 */
[----:B------:R-:W3:Y:S01]  /*4f60*/  LDL R13, [R1+0x254c] ;  /* 0x00254c00010d7983 */ /* 0x000ee20000100800 */
[----:B------:R-:W-:-:S04]  /*4f70*/  IMAD.HI.U32 R3, R30, R2, RZ ;  /* 0x000000021e037227 */ /* 0x000fc800078e00ff */
[----:B------:R-:W-:Y:S02]  /*4f80*/  IMAD.MOV R3, RZ, RZ, -R3 ;  /* 0x000000ffff037224 */ /* 0x000fe400078e0a03 */
[----:B------:R-:W-:-:S04]  /*4f90*/  IMAD.HI.U32 R8, R30, R7, RZ ;  /* 0x000000071e087227 */ /* 0x000fc800078e00ff */
[----:B------:R-:W-:-:S04]  /*4fa0*/  IMAD.HI.U32 R9, R30, R6, RZ ;  /* 0x000000061e097227 */ /* 0x000fc800078e00ff */
[C---:B------:R-:W-:Y:S02]  /*4fb0*/  IMAD R2, R31.reuse, R3, R2 ;  /* 0x000000031f027224 */ /* 0x040fe400078e0202 */
[----:B------:R-:W-:Y:S02]  /*4fc0*/  IMAD.MOV R8, RZ, RZ, -R8 ;  /* 0x000000ffff087224 */ /* 0x000fe400078e0a08 */
[----:B------:R-:W-:Y:S02]  /*4fd0*/  IMAD.MOV R9, RZ, RZ, -R9 ;  /* 0x000000ffff097224 */ /* 0x000fe400078e0a09 */
[C---:B------:R-:W-:Y:S02]  /*4fe0*/  IMAD R7, R31.reuse, R8, R7 ;  /* 0x000000081f077224 */ /* 0x040fe400078e0207 */
[----:B------:R-:W-:Y:S01]  /*4ff0*/  IMAD R6, R31, R9, R6 ;  /* 0x000000091f067224 */ /* 0x000fe200078e0206 */
[----:B----4-:R-:W-:Y:S02]  /*5000*/  IABS R4, R15 ;  /* 0x0000000f00047213 */ /* 0x010fe40000000000 */
[----:B------:R-:W4:Y:S01]  /*5010*/  LDL R15, [R1+0x2548] ;  /* 0x00254800010f7983 */ /* 0x000f220000100800 */
[----:B-1----:R-:W-:-:S03]  /*5020*/  IABS R0, R11 ;  /* 0x0000000b00007213 */ /* 0x002fc60000000000 */
[----:B------:R-:W4:Y:S01]  /*5030*/  LDL R11, [R1+0x2544] ;  /* 0x00254400010b7983 */ /* 0x000f220000100800 */
[----:B------:R-:W-:-:S04]  /*5040*/  IMAD.HI.U32 R5, R30, R4, RZ ;  /* 0x000000041e057227 */ /* 0x000fc800078e00ff */
[----:B------:R-:W-:-:S04]  /*5050*/  IMAD.HI.U32 R3, R30, R0, RZ ;  /* 0x000000001e037227 */ /* 0x000fc800078e00ff */
[----:B------:R-:W-:Y:S02]  /*5060*/  IMAD.MOV R5, RZ, RZ, -R5 ;  /* 0x000000ffff057224 */ /* 0x000fe400078e0a05 */
[----:B------:R-:W-:Y:S01]  /*5070*/  IMAD.MOV R3, RZ, RZ, -R3 ;  /* 0x000000ffff037224 */ /* 0x000fe200078e0a03 */
[----:B------:R2:W-:Y:S01]  /*5080*/  STL [R1+0x298], R2 ;  /* 0x0002980201007387 */ /* 0x0005e20000100800 */
[C---:B------:R-:W-:Y:S02]  /*5090*/  IMAD R4, R31.reuse, R5, R4 ;  /* 0x000000051f047224 */ /* 0x040fe400078e0204 */
[----:B------:R-:W-:Y:S01]  /*50a0*/  IMAD R0, R31, R3, R0 ;  /* 0x000000031f007224 */ /* 0x000fe200078e0200 */
[----:B------:R-:W-:Y:S04]  /*50b0*/  STL [R1+0x28c], R7 ;  /* 0x00028c0701007387 */ /* 0x000fe80000100800 */
[----:B------:R0:W-:Y:S01]  /*50c0*/  STL [R1+0x268], R6 ;  /* 0x0002680601007387 */ /* 0x0001e20000100800 */
[----:B--2---:R-:W-:-:S03]  /*50d0*/  IABS R2, R14 ;  /* 0x0000000e00027213 */ /* 0x004fc60000000000 */
[----:B------:R-:W2:Y:S01]  /*50e0*/  LDL R14, [R1+0x2540] ;  /* 0x00254000010e7983 */ /* 0x000ea20000100800 */
[----:B---3--:R-:W-:-:S03]  /*50f0*/  IABS R8, R10 ;  /* 0x0000000a00087213 */ /* 0x008fc60000000000 */
[----:B------:R1:W-:Y:S04]  /*5100*/  STL [R1+0x280], R4 ;  /* 0x0002800401007387 */ /* 0x0003e80000100800 */
[----:B------:R4:W-:Y:S04]  /*5110*/  STL [R1+0x284], R0 ;  /* 0x0002840001007387 */ /* 0x0009e80000100800 */
[----:B------:R-:W3:Y:S01]  /*5120*/  LDL R10, [R1+0x253c] ;  /* 0x00253c00010a7983 */ /* 0x000ee20000100800 */
[----:B------:R-:W-:-:S04]  /*5130*/  IMAD.HI.U32 R3, R30, R2, RZ ;  /* 0x000000021e037227 */ /* 0x000fc800078e00ff */
[C---:B------:R-:W-:Y:S01]  /*5140*/  IMAD.HI.U32 R9, R30.reuse, R8, RZ ;  /* 0x000000081e097227 */ /* 0x040fe200078e00ff */
[----:B0-----:R-:W-:Y:S02]  /*5150*/  IABS R6, R12 ;  /* 0x0000000c00067213 */ /* 0x001fe40000000000 */
[----:B------:R-:W3:Y:S01]  /*5160*/  LDL R12, [R1+0x2538] ;  /* 0x00253800010c7983 */ /* 0x000ee20000100800 */
[----:B------:R-:W-:Y:S02]  /*5170*/  IMAD.MOV R3, RZ, RZ, -R3 ;  /* 0x000000ffff037224 */ /* 0x000fe400078e0a03 */
[----:B------:R-:W-:Y:S01]  /*5180*/  IMAD.HI.U32 R7, R30, R6, RZ ;  /* 0x000000061e077227 */ /* 0x000fe200078e00ff */
[----:B-1----:R-:W-:Y:S02]  /*5190*/  IABS R4, R13 ;  /* 0x0000000d00047213 */ /* 0x002fe40000000000 */
[----:B------:R-:W3:Y:S01]  /*51a0*/  LDL R13, [R1+0x2530] ;  /* 0x00253000010d7983 */ /* 0x000ee20000100800 */
[----:B------:R-:W-:-:S02]  /*51b0*/  IMAD.MOV R9, RZ, RZ, -R9 ;  /* 0x000000ffff097224 */ /* 0x000fc400078e0a09 */
[----:B------:R-:W-:Y:S02]  /*51c0*/  IMAD.MOV R7, RZ, RZ, -R7 ;  /* 0x000000ffff077224 */ /* 0x000fe400078e0a07 */
[C---:B------:R-:W-:Y:S02]  /*51d0*/  IMAD R2, R31.reuse, R3, R2 ;  /* 0x000000031f027224 */ /* 0x040fe400078e0202 */
[C---:B------:R-:W-:Y:S02]  /*51e0*/  IMAD R8, R31.reuse, R9, R8 ;  /* 0x000000091f087224 */ /* 0x040fe400078e0208 */
[----:B------:R-:W-:Y:S02]  /*51f0*/  IMAD R6, R31, R7, R6 ;  /* 0x000000071f067224 */ /* 0x000fe400078e0206 */
[----:B------:R-:W-:-:S04]  /*5200*/  IMAD.HI.U32 R5, R30, R4, RZ ;  /* 0x000000041e057227 */ /* 0x000fc800078e00ff */
[----:B------:R-:W-:-:S04]  /*5210*/  IMAD.MOV R5, RZ, RZ, -R5 ;  /* 0x000000ffff057224 */ /* 0x000fc800078e0a05 */
[----:B------:R-:W-:Y:S01]  /*5220*/  IMAD R4, R31, R5, R4 ;  /* 0x000000051f047224 */ /* 0x000fe200078e0204 */
[----:B----4-:R-:W-:Y:S02]  /*5230*/  IABS R0, R15 ;  /* 0x0000000f00007213 */ /* 0x010fe40000000000 */
[----:B------:R-:W4:Y:S04]  /*5240*/  LDL R15, [R1+0x2534] ;  /* 0x00253400010f7983 */ /* 0x000f280000100800 */
[----:B------:R0:W-:Y:S01]  /*5250*/  STL [R1+0x270], R2 ;  /* 0x0002700201007387 */ /* 0x0001e20000100800 */
[----:B------:R-:W-:-:S03]  /*5260*/  IMAD.HI.U32 R3, R30, R0, RZ ;  /* 0x000000001e037227 */ /* 0x000fc600078e00ff */
[----:B------:R-:W-:Y:S04]  /*5270*/  STL [R1+0x24c], R8 ;  /* 0x00024c0801007387 */ /* 0x000fe80000100800 */
[----:B------:R3:W-:Y:S01]  /*5280*/  STL [R1+0x254], R6 ;  /* 0x0002540601007387 */ /* 0x0007e20000100800 */
[----:B0-----:R-:W-:-:S03]  /*5290*/  IABS R2, R11 ;  /* 0x0000000b00027213 */ /* 0x001fc60000000000 */
[----:B------:R-:W4:Y:S01]  /*52a0*/  LDL R11, [R1+0x2528] ;  /* 0x00252800010b7983 */ /* 0x000f220000100800 */
[----:B------:R-:W-:-:S04]  /*52b0*/  IMAD.MOV R3, RZ, RZ, -R3 ;  /* 0x000000ffff037224 */ /* 0x000fc800078e0a03 */
[----:B------:R-:W-:Y:S01]  /*52c0*/  IMAD R0, R31, R3, R0 ;  /* 0x000000031f007224 */ /* 0x000fe200078e0200 */
[----:B------:R0:W-:Y:S01]  /*52d0*/  STL [R1+0x25c], R4 ;  /* 0x00025c0401007387 */ /* 0x0001e20000100800 */
[----:B--2---:R-:W-:-:S03]  /*52e0*/  IABS R7, R14 ;  /* 0x0000000e00077213 */ /* 0x004fc60000000000 */
[----:B------:R1:W-:Y:S04]  /*52f0*/  STL [R1+0x260], R0 ;  /* 0x0002600001007387 */ /* 0x0003e80000100800 */
[----:B------:R-:W2:Y:S01]  /*5300*/  LDL R14, [R1+0x252c] ;  /* 0x00252c00010e7983 */ /* 0x000ea20000100800 */
[----:B---3--:R-:W-:-:S03]  /*5310*/  IABS R6, R10 ;  /* 0x0000000a00067213 */ /* 0x008fc60000000000 */
[----:B------:R-:W3:Y:S01]  /*5320*/  LDL R10, [R1+0x2520] ;  /* 0x00252000010a7983 */ /* 0x000ee20000100800 */
[----:B------:R-:W-:-:S04]  /*5330*/  IMAD.HI.U32 R3, R30, R2, RZ ;  /* 0x000000021e037227 */ /* 0x000fc800078e00ff */
[----:B------:R-:W-:Y:S02]  /*5340*/  IMAD.MOV R3, RZ, RZ, -R3 ;  /* 0x000000ffff037224 */ /* 0x000fe400078e0a03 */
[----:B------:R-:W-:-:S04]  /*5350*/  IMAD.HI.U32 R8, R30, R7, RZ ;  /* 0x000000071e087227 */ /* 0x000fc800078e00ff */
[C---:B------:R-:W-:Y:S01]  /*5360*/  IMAD.HI.U32 R9, R30.reuse, R6, RZ ;  /* 0x000000061e097227 */ /* 0x040fe200078e00ff */
[----:B0-----:R-:W-:Y:S02]  /*5370*/  IABS R4, R12 ;  /* 0x0000000c00047213 */ /* 0x001fe40000000000 */
[----:B------:R-:W3:Y:S01]  /*5380*/  LDL R12, [R1+0x2524] ;  /* 0x00252400010c7983 */ /* 0x000ee20000100800 */
[----:B------:R-:W-:Y:S02]  /*5390*/  IMAD R2, R31, R3, R2 ;  /* 0x000000031f027224 */ /* 0x000fe400078e0202 */
[----:B------:R-:W-:Y:S01]  /*53a0*/  IMAD.HI.U32 R5, R30, R4, RZ ;  /* 0x000000041e057227 */ /* 0x000fe200078e00ff */
[----:B-1----:R-:W-:Y:S02]  /*53b0*/  IABS R0, R13 ;  /* 0x0000000d00007213 */ /* 0x002fe40000000000 */
[----:B------:R-:W3:Y:S01]  /*53c0*/  LDL R13, [R1+0x2518] ;  /* 0x00251800010d7983 */ /* 0x000ee20000100800 */
[----:B------:R-:W-:-:S02]  /*53d0*/  IMAD.MOV R8, RZ, RZ, -R8 ;  /* 0x000000ffff087224 */ /* 0x000fc400078e0a08 */
        /* <DEDUP_REMOVED lines=9> */
[----:B------:R-:W-:Y:S04]  /*5470*/  STL [R1+0x250], R7 ;  /* 0x0002500701007387 */ /* 0x000fe80000100800 */
[----:B------:R2:W-:Y:S01]  /*5480*/  STL [R1+0x230], R6 ;  /* 0x0002300601007387 */ /* 0x0005e20000100800 */
[----:B----4-:R-:W-:-:S03]  /*5490*/  IABS R2, R15 ;  /* 0x0000000f00027213 */ /* 0x010fc60000000000 */
[----:B------:R-:W4:Y:S04]  /*54a0*/  LDL R15, [R1+0x251c] ;  /* 0x00251c00010f7983 */ /* 0x000f280000100800 */
[----:B------:R3:W-:Y:S04]  /*54b0*/  STL [R1+0x238], R4 ;  /* 0x0002380401007387 */ /* 0x0007e80000100800 */
[----:B------:R0:W-:Y:S01]  /*54c0*/  STL [R1+0x248], R0 ;  /* 0x0002480001007387 */ /* 0x0001e20000100800 */
[----:B------:R-:W-:-:S03]  /*54d0*/  IABS R8, R11 ;  /* 0x0000000b00087213 */ /* 0x000fc60000000000 */
[----:B------:R-:W4:Y:S01]  /*54e0*/  LDL R11, [R1+0x2510] ;  /* 0x00251000010b7983 */ /* 0x000f220000100800 */
[----:B--2---:R-:W-:-:S03]  /*54f0*/  IABS R6, R14 ;  /* 0x0000000e00067213 */ /* 0x004fc60000000000 */
[----:B------:R-:W2:Y:S01]  /*5500*/  LDL R14, [R1+0x2514] ;  /* 0x00251400010e7983 */ /* 0x000ea20000100800 */
[----:B---3--:R-:W-:-:S03]  /*5510*/  IABS R4, R10 ;  /* 0x0000000a00047213 */ /* 0x008fc60000000000 */
[----:B------:R-:W3:Y:S01]  /*5520*/  LDL R10, [R1+0x2508] ;  /* 0x00250800010a7983 */ /* 0x000ee20000100800 */
[----:B------:R-:W-:-:S04]  /*5530*/  IMAD.HI.U32 R3, R30, R2, RZ ;  /* 0x000000021e037227 */ /* 0x000fc800078e00ff */
[----:B------:R-:W-:-:S04]  /*5540*/  IMAD.HI.U32 R9, R30, R8, RZ ;  /* 0x000000081e097227 */ /* 0x000fc800078e00ff */
[----:B------:R-:W-:-:S04]  /*5550*/  IMAD.HI.U32 R7, R30, R6, RZ ;  /* 0x000000061e077227 */ /* 0x000fc800078e00ff */
[----:B------:R-:W-:Y:S02]  /*5560*/  IMAD.MOV R3, RZ, RZ, -R3 ;  /* 0x000000ffff037224 */ /* 0x000fe400078e0a03 */
[----:B------:R-:W-:Y:S02]  /*5570*/  IMAD.MOV R9, RZ, RZ, -R9 ;  /* 0x000000ffff097224 */ /* 0x000fe400078e0a09 */
[----:B------:R-:W-:Y:S02]  /*5580*/  IMAD.MOV R7, RZ, RZ, -R7 ;  /* 0x000000ffff077224 */ /* 0x000fe400078e0a07 */
[C---:B------:R-:W-:Y:S02]  /*5590*/  IMAD R2, R31.reuse, R3, R2 ;  /* 0x000000031f027224 */ /* 0x040fe400078e0202 */
[C---:B------:R-:W-:Y:S01]  /*55a0*/  IMAD R8, R31.reuse, R9, R8 ;  /* 0x000000091f087224 */ /* 0x040fe200078e0208 */
[----:B0-----:R-:W-:Y:S01]  /*55b0*/  IABS R0, R12 ;  /* 0x0000000c00007213 */ /* 0x001fe20000000000 */
[----:B------:R-:W-:Y:S01]  /*55c0*/  IMAD R6, R31, R7, R6 ;  /* 0x000000071f067224 */ /* 0x000fe200078e0206 */
[----:B------:R-:W3:Y:S01]  /*55d0*/  LDL R12, [R1+0x250c] ;  /* 0x00250c00010c7983 */ /* 0x000ee20000100800 */
[----:B------:R-:W-:-:S03]  /*55e0*/  IMAD.HI.U32 R5, R30, R4, RZ ;  /* 0x000000041e057227 */ /* 0x000fc600078e00ff */
[----:B------:R0:W-:Y:S01]  /*55f0*/  STL [R1+0x234], R2 ;  /* 0x0002340201007387 */ /* 0x0001e20000100800 */
[----:B------:R-:W-:-:S03]  /*5600*/  IMAD.HI.U32 R3, R30, R0, RZ ;  /* 0x000000001e037227 */ /* 0x000fc600078e00ff */
[----:B------:R-:W-:Y:S04]  /*5610*/  STL [R1+0x210], R8 ;  /* 0x0002100801007387 */ /* 0x000fe80000100800 */
[----:B------:R1:W-:Y:S01]  /*5620*/  STL [R1+0x218], R6 ;  /* 0x0002180601007387 */ /* 0x0003e20000100800 */
[----:B0-----:R-:W-:-:S03]  /*5630*/  IABS R2, R13 ;  /* 0x0000000d00027213 */ /* 0x001fc60000000000 */
[----:B------:R-:W3:Y:S01]  /*5640*/  LDL R13, [R1+0x2500] ;  /* 0x00250000010d7983 */ /* 0x000ee20000100800 */
[----:B------:R-:W-:Y:S02]  /*5650*/  IMAD.MOV R5, RZ, RZ, -R5 ;  /* 0x000000ffff057224 */ /* 0x000fe400078e0a05 */
[----:B------:R-:W-:Y:S02]  /*5660*/  IMAD.MOV R3, RZ, RZ, -R3 ;  /* 0x000000ffff037224 */ /* 0x000fe400078e0a03 */
[C---:B------:R-:W-:Y:S02]  /*5670*/  IMAD R4, R31.reuse, R5, R4 ;  /* 0x000000051f047224 */ /* 0x040fe400078e0204 */
[----:B------:R-:W-:-:S03]  /*5680*/  IMAD R0, R31, R3, R0 ;  /* 0x000000031f007224 */ /* 0x000fc600078e0200 */
[----:B------:R2:W-:Y:S04]  /*5690*/  STL [R1+0x224], R4 ;  /* 0x0002240401007387 */ /* 0x0005e80000100800 */
[----:B------:R3:W-:Y:S01]  /*56a0*/  STL [R1+0x228], R0 ;  /* 0x0002280001007387 */ /* 0x0007e20000100800 */
[----:B----4-:R-:W-:-:S03]  /*56b0*/  IABS R7, R15 ;  /* 0x0000000f00077213 */ /* 0x010fc60000000000 */
[----:B------:R-:W4:Y:S01]  /*56c0*/  LDL R15, [R1+0x2504] ;  /* 0x00250400010f7983 */ /* 0x000f220000100800 */
[----:B-1----:R-:W-:-:S03]  /*56d0*/  IABS R6, R11 ;  /* 0x0000000b00067213 */ /* 0x002fc60000000000 */
[----:B------:R-:W4:Y:S01]  /*56e0*/  LDL R11, [R1+0x24f8] ;  /* 0x0024f800010b7983 */ /* 0x000f220000100800 */
[----:B--2---:R-:W-:-:S03]  /*56f0*/  IABS R4, R14 ;  /* 0x0000000e00047213 */ /* 0x004fc60000000000 */
[----:B------:R-:W2:Y:S01]  /*5700*/  LDL R14, [R1+0x24fc] ;  /* 0x0024fc00010e7983 */ /* 0x000ea20000100800 */
[----:B---3--:R-:W-:-:S03]  /*5710*/  IABS R0, R10 ;  /* 0x0000000a00007213 */ /* 0x008fc60000000000 */
[----:B------:R-:W3:Y:S01]  /*5720*/  LDL R10, [R1+0x24f0] ;  /* 0x0024f000010a7983 */ /* 0x000ee20000100800 */
[----:B------:R-:W-:-:S04]  /*5730*/  IMAD.HI.U32 R3, R30, R2, RZ ;  /* 0x000000021e037227 */ /* 0x000fc800078e00ff */
[----:B------:R-:W-:Y:S02]  /*5740*/  IMAD.MOV R3, RZ, RZ, -R3 ;  /* 0x000000ffff037224 */ /* 0x000fe400078e0a03 */
[----:B------:R-:W-:-:S04]  /*5750*/  IMAD.HI.U32 R8, R30, R7, RZ ;  /* 0x000000071e087227 */ /* 0x000fc800078e00ff */
        /* <DEDUP_REMOVED lines=15> */
[----:B0-----:R-:W-:-:S03]  /*5850*/  IABS R2, R12 ;  /* 0x0000000c00027213 */ /* 0x001fc60000000000 */
[----:B------:R-:W3:Y:S01]  /*5860*/  LDL R12, [R1+0x24f4] ;  /* 0x0024f400010c7983 */ /* 0x000ee20000100800 */
[----:B------:R-:W-:-:S03]  /*5870*/  IABS R8, R13 ;  /* 0x0000000d00087213 */ /* 0x000fc60000000000 */
        /* <DEDUP_REMOVED lines=10> */
[----:B------:R-:W4:Y:S03]  /*5920*/  LDL R15, [R1+0x24ec] ;  /* 0x0024ec00010f7983 */ /* 0x000f260000100800 */
[----:B------:R-:W-:Y:S01]  /*5930*/  IMAD.HI.U32 R7, R30, R6, RZ ;  /* 0x000000061e077227 */ /* 0x000fe200078e00ff */
[----:B0-----:R-:W-:-:S02]  /*5940*/  IABS R4, R11 ;  /* 0x0000000b00047213 */ /* 0x001fc40000000000 */
[----:B------:R-:W4:Y:S01]  /*5950*/  LDL R11, [R1+0x24e0] ;  /* 0x0024e000010b7983 */ /* 0x000f220000100800 */
[----:B------:R-:W-:-:S04]  /*5960*/  IMAD.MOV R7, RZ, RZ, -R7 ;  /* 0x000000ffff077224 */ /* 0x000fc800078e0a07 */
[----:B------:R-:W-:Y:S01]  /*5970*/  IMAD R6, R31, R7, R6 ;  /* 0x000000071f067224 */ /* 0x000fe200078e0206 */
[----:B--2---:R-:W-:Y:S02]  /*5980*/  IABS R0, R14 ;  /* 0x0000000e00007213 */ /* 0x004fe40000000000 */
[----:B------:R-:W2:Y:S04]  /*5990*/  LDL R14, [R1+0x24e4] ;  /* 0x0024e400010e7983 */ /* 0x000ea80000100800 */
        /* <DEDUP_REMOVED lines=27> */
[----:B------:R-:W4:Y:S03]  /*5b50*/  LDL R15, [R1+0x24d4] ;  /* 0x0024d400010f7983 */ /* 0x000f260000100800 */
[----:B------:R-:W-:Y:S01]  /*5b60*/  IMAD.HI.U32 R5, R30, R4, RZ ;  /* 0x000000041e057227 */ /* 0x000fe200078e00ff */
[----:B-1----:R-:W-:-:S02]  /*5b70*/  IABS R0, R11 ;  /* 0x0000000b00007213 */ /* 0x002fc40000000000 */
[----:B------:R-:W4:Y:S03]  /*5b80*/  LDL R11, [R1+0x24cc] ;  /* 0x0024cc00010b7983 */ /* 0x000f260000100800 */
        /* <DEDUP_REMOVED lines=9> */
[----:B------:R-:W2:Y:S04]  /*5c20*/  LDL R14, [R1+0x24c8] ;  /* 0x0024c800010e7983 */ /* 0x000ea80000100800 */
[----:B------:R1:W-:Y:S01]  /*5c30*/  STL [R1+0x1c0], R4 ;  /* 0x0001c00401007387 */ /* 0x0003e20000100800 */
[----:B---3--:R-:W-:-:S03]  /*5c40*/  IABS R8, R10 ;  /* 0x0000000a00087213 */ /* 0x008fc60000000000 */
        /* <DEDUP_REMOVED lines=8> */
[----:B0-----:R-:W-:Y:S02]  /*5cd0*/  IABS R6, R12 ;  /* 0x0000000c00067213 */ /* 0x001fe40000000000 */
[----:B------:R-:W3:Y:S03]  /*5ce0*/  LDL R12, [R1+0x24c4] ;  /* 0x0024c400010c7983 */ /* 0x000ee60000100800 */
[----:B------:R-:W-:Y:S01]  /*5cf0*/  IMAD.HI.U32 R7, R30, R6, RZ ;  /* 0x000000061e077227 */ /* 0x000fe200078e00ff */
[----:B-1----:R-:W-:-:S02]  /*5d00*/  IABS R4, R13 ;  /* 0x0000000d00047213 */ /* 0x002fc40000000000 */
[----:B------:R-:W3:Y:S01]  /*5d10*/  LDL R13, [R1+0x24bc] ;  /* 0x0024bc00010d7983 */ /* 0x000ee20000100800 */
[----:B------:R-:W-:-:S04]  /*5d20*/  IMAD.MOV R7, RZ, RZ, -R7 ;  /* 0x000000ffff077224 */ /* 0x000fc800078e0a07 */
        /* <DEDUP_REMOVED lines=14> */
[----:B------:R0:W-:Y:S04]  /*5e10*/  STL [R1+0x1ac], R4 ;  /* 0x0001ac0401007387 */ /* 0x0001e80000100800 */
[----:B------:R1:W-:Y:S01]  /*5e20*/  STL [R1+0x1b0], R0 ;  /* 0x0001b00001007387 */ /* 0x0003e20000100800 */
        /* <DEDUP_REMOVED lines=17> */
[----:B------:R-:W3:Y:S03]  /*5f40*/  LDL R13, [R1+0x24a0] ;  /* 0x0024a000010d7983 */ /* 0x000ee60000100800 */
        /* <DEDUP_REMOVED lines=25> */
[C---:B------:R-:W-:Y:S02]  /*60e0*/  IMAD R8, R31.reuse, R9, R8 ;  /* 0x000000091f087224 */ /* 0x040fe400078e0208 */
[----:B------:R-:W-:-:S02]  /*60f0*/  IMAD R6, R31, R7, R6 ;  /* 0x000000071f067224 */ /* 0x000fc400078e0206 */
[C---:B------:R-:W-:Y:S01]  /*6100*/  IMAD.HI.U32 R5, R30.reuse, R4, RZ ;  /* 0x000000041e057227 */ /* 0x040fe200078e00ff */
[----:B0-----:R-:W-:Y:S02]  /*6110*/  IABS R0, R12 ;  /* 0x0000000c00007213 */ /* 0x001fe40000000000 */
[----:B------:R-:W3:Y:S04]  /*6120*/  LDL R12, [R1+0x2494] ;  /* 0x00249400010c7983 */ /* 0x000ee80000100800 */
        /* <DEDUP_REMOVED lines=32> */
[C---:B------:R-:W-:Y:S01]  /*6330*/  IMAD R6, R31.reuse, R9, R6 ;  /* 0x000000091f067224 */ /* 0x040fe200078e0206 */
[----:B------:R0:W-:Y:S01]  /*6340*/  STL [R1+0x180], R2 ;  /* 0x0001800201007387 */ /* 0x0001e20000100800 */
[----:B------:R-:W-:-:S02]  /*6350*/  IMAD R4, R31, R5, R4 ;  /* 0x000000051f047224 */ /* 0x000fc400078e0204 */
[----:B------:R-:W-:Y:S01]  /*6360*/  IMAD R0, R31, R3, R0 ;  /* 0x000000031f007224 */ /* 0x000fe200078e0200 */
[----:B------:R-:W-:Y:S04]  /*6370*/  STL [R1+0x178], R7 ;  /* 0x0001780701007387 */ /* 0x000fe80000100800 */
[----:B------:R4:W-:Y:S01]  /*6380*/  STL [R1+0x164], R6 ;  /* 0x0001640601007387 */ /* 0x0009e20000100800 */
[----:B0-----:R-:W-:-:S03]  /*6390*/  IABS R2, R12 ;  /* 0x0000000c00027213 */ /* 0x001fc60000000000 */
[----:B------:R-:W3:Y:S04]  /*63a0*/  LDL R12, [R1+0x247c] ;  /* 0x00247c00010c7983 */ /* 0x000ee80000100800 */
[----:B------:R0:W-:Y:S01]  /*63b0*/  STL [R1+0x16c], R4 ;  /* 0x00016c0401007387 */ /* 0x0001e20000100800 */
[----:B------:R-:W-:-:S03]  /*63c0*/  IABS R8, R13 ;  /* 0x0000000d00087213 */ /* 0x000fc60000000000 */
        /* <DEDUP_REMOVED lines=30> */
[----:B------:R-:W-:Y:S01]  /*65b0*/  IMAD.HI.U32 R3, R30, R2, RZ ;  /* 0x000000021e037227 */ /* 0x000fe200078e00ff */
[----:B------:R-:W-:Y:S02]  /*65c0*/  IABS R7, R12 ;  /* 0x0000000c00077213 */ /* 0x000fe40000000000 */
[----:B------:R-:W3:Y:S01]  /*65d0*/  LDL R12, [R1+0x2464] ;  /* 0x00246400010c7983 */ /* 0x000ee20000100800 */
[----:B0-----:R-:W-:-:S03]  /*65e0*/  IABS R6, R13 ;  /* 0x0000000d00067213 */ /* 0x001fc60000000000 */
[----:B------:R-:W3:Y:S01]  /*65f0*/  LDL R13, [R1+0x2458] ;  /* 0x00245800010d7983 */ /* 0x000ee20000100800 */
        /* <DEDUP_REMOVED lines=23> */
[----:B------:R1:W-:Y:S04]  /*6770*/  STL [R1+0x144], R4 ;  /* 0x0001440401007387 */ /* 0x0003e80000100800 */
        /* <DEDUP_REMOVED lines=38> */
[----:B------:R-:W-:Y:S02]  /*69e0*/  IMAD R2, R31, R3, R2 ;  /* 0x000000031f027224 */ /* 0x000fe400078e0202 */
[----:B------:R-:W-:-:S04]  /*69f0*/  IMAD.MOV R8, RZ, RZ, -R8 ;  /* 0x000000ffff087224 */ /* 0x000fc800078e0a08 */
[----:B------:R-:W-:Y:S01]  /*6a00*/  IMAD R7, R31, R8, R7 ;  /* 0x000000081f077224 */ /* 0x000fe200078e0207 */
[----:B0-----:R-:W-:Y:S02]  /*6a10*/  IABS R4, R12 ;  /* 0x0000000c00047213 */ /* 0x001fe40000000000 */
[----:B------:R-:W3:Y:S03]  /*6a20*/  LDL R12, [R1+0x2434] ;  /* 0x00243400010c7983 */ /* 0x000ee60000100800 */
[----:B------:R-:W-:Y:S01]  /*6a30*/  IMAD.HI.U32 R5, R30, R4, RZ ;  /* 0x000000041e057227 */ /* 0x000fe200078e00ff */
[----:B-1----:R-:W-:-:S03]  /*6a40*/  IABS R0, R13 ;  /* 0x0000000d00007213 */ /* 0x002fc60000000000 */
[----:B------:R-:W-:Y:S01]  /*6a50*/  IMAD.MOV R5, RZ, RZ, -R5 ;  /* 0x000000ffff057224 */ /* 0x000fe200078e0a05 */
[----:B------:R-:W3:Y:S01]  /*6a60*/  LDL R13, [R1+0x2428] ;  /* 0x00242800010d7983 */ /* 0x000ee20000100800 */
[----:B------:R-:W-:-:S04]  /*6a70*/  IMAD.HI.U32 R3, R30, R0, RZ ;  /* 0x000000001e037227 */ /* 0x000fc800078e00ff */
[----:B------:R-:W-:Y:S02]  /*6a80*/  IMAD.MOV R3, RZ, RZ, -R3 ;  /* 0x000000ffff037224 */ /* 0x000fe400078e0a03 */
[C---:B------:R-:W-:Y:S01]  /*6a90*/  IMAD R4, R31.reuse, R5, R4 ;  /* 0x000000051f047224 */ /* 0x040fe200078e0204 */
[----:B------:R4:W-:Y:S01]  /*6aa0*/  STL [R1+0x130], R2 ;  /* 0x0001300201007387 */ /* 0x0009e20000100800 */
[----:B------:R-:W-:-:S03]  /*6ab0*/  IMAD R0, R31, R3, R0 ;  /* 0x000000031f007224 */ /* 0x000fc600078e0200 */
[----:B------:R-:W-:Y:S01]  /*6ac0*/  STL [R1+0x128], R7 ;  /* 0x0001280701007387 */ /* 0x000fe20000100800 */
[----:B------:R-:W-:-:S04]  /*6ad0*/  IMAD.HI.U32 R9, R30, R6, RZ ;  /* 0x000000061e097227 */ /* 0x000fc800078e00ff */
[----:B------:R-:W-:-:S04]  /*6ae0*/  IMAD.MOV R9, RZ, RZ, -R9 ;  /* 0x000000ffff097224 */ /* 0x000fc800078e0a09 */
[----:B------:R-:W-:Y:S01]  /*6af0*/  IMAD R58, R31, R9, R6 ;  /* 0x000000091f3a7224 */ /* 0x000fe200078e0206 */
[----:B----4-:R-:W-:Y:S02]  /*6b00*/  IABS R2, R15 ;  /* 0x0000000f00027213 */ /* 0x010fe40000000000 */
        /* <DEDUP_REMOVED lines=22> */
[----:B------:R-:W3:Y:S03]  /*6c70*/  LDL R12, [R1+0x241c] ;  /* 0x00241c00010c7983 */ /* 0x000ee60000100800 */
[----:B------:R-:W-:-:S04]  /*6c80*/  IMAD.HI.U32 R3, R30, R0, RZ ;  /* 0x000000001e037227 */ /* 0x000fc800078e00ff */
[----:B------:R-:W-:Y:S01]  /*6c90*/  IMAD.MOV R3, RZ, RZ, -R3 ;  /* 0x000000ffff037224 */ /* 0x000fe200078e0a03 */
[----:B------:R0:W-:Y:S03]  /*6ca0*/  STL [R1+0x118], R2 ;  /* 0x0001180201007387 */ /* 0x0001e60000100800 */
[----:B------:R-:W-:Y:S01]  /*6cb0*/  IMAD R0, R31, R3, R0 ;  /* 0x000000031f007224 */ /* 0x000fe200078e0200 */
[----:B------:R-:W-:Y:S04]  /*6cc0*/  STL [R1+0xfc], R8 ;  /* 0x0000fc0801007387 */ /* 0x000fe80000100800 */
[----:B------:R1:W-:Y:S01]  /*6cd0*/  STL [R1+0x104], R6 ;  /* 0x0001040601007387 */ /* 0x0003e20000100800 */
[----:B0-----:R-:W-:-:S03]  /*6ce0*/  IABS R2, R13 ;  /* 0x0000000d00027213 */ /* 0x001fc60000000000 */
[----:B------:R-:W3:Y:S04]  /*6cf0*/  LDL R13, [R1+0x2410] ;  /* 0x00241000010d7983 */ /* 0x000ee80000100800 */
        /* <DEDUP_REMOVED lines=30> */
[----:B------:R0:W-:Y:S04]  /*6ee0*/  STL [R1+0xf4], R4 ;  /* 0x0000f40401007387 */ /* 0x0001e80000100800 */
[----:B------:R2:W-:Y:S01]  /*6ef0*/  STL [R1+0xf8], R0 ;  /* 0x0000f80001007387 */ /* 0x0005e20000100800 */
[----:B------:R-:W-:-:S03]  /*6f00*/  IABS R8, R13 ;  /* 0x0000000d00087213 */ /* 0x000fc60000000000 */
        /* <DEDUP_REMOVED lines=27> */
[----:B------:R4:W-:Y:S01]  /*70c0*/  STL [R1+0xe8], R4 ;  /* 0x0000e80401007387 */ /* 0x0009e20000100800 */
[----:B------:R-:W-:-:S03]  /*70d0*/  IMAD.HI.U32 R3, R30, R2, RZ ;  /* 0x000000021e037227 */ /* 0x000fc600078e00ff */
[----:B------:R0:W-:Y:S01]  /*70e0*/  STL [R1+0x36c], R0 ;  /* 0x00036c0001007387 */ /* 0x0001e20000100800 */
[----:B------:R-:W-:-:S04]  /*70f0*/  IMAD.MOV R3, RZ, RZ, -R3 ;  /* 0x000000ffff037224 */ /* 0x000fc800078e0a03 */
[----:B------:R-:W-:Y:S01]  /*7100*/  IMAD R2, R31, R3, R2 ;  /* 0x000000031f027224 */ /* 0x000fe200078e0202 */
[----:B------:R-:W-:Y:S02]  /*7110*/  IABS R7, R12 ;  /* 0x0000000c00077213 */ /* 0x000fe40000000000 */
[----:B------:R-:W3:Y:S03]  /*7120*/  LDL R12, [R1+0x23ec] ;  /* 0x0023ec00010c7983 */ /* 0x000ee60000100800 */
[C---:B0-----:R-:W-:Y:S01]  /*7130*/  IMAD.HI.U32 R8, R30.reuse, R7, RZ ;  /* 0x000000071e087227 */ /* 0x041fe200078e00ff */
[----:B-1----:R-:W-:Y:S02]  /*7140*/  IABS R6, R13 ;  /* 0x0000000d00067213 */ /* 0x002fe40000000000 */
[----:B------:R-:W3:Y:S03]  /*7150*/  LDL R13, [R1+0x23e0] ;  /* 0x0023e000010d7983 */ /* 0x000ee60000100800 */
        /* <DEDUP_REMOVED lines=8> */
[----:B------:R-:W-:-:S03]  /*71e0*/  IABS R0, R11 ;  /* 0x0000000b00007213 */ /* 0x000fc60000000000 */
[----:B------:R-:W-:Y:S01]  /*71f0*/  IMAD.MOV R5, RZ, RZ, -R5 ;  /* 0x000000ffff057224 */ /* 0x000fe200078e0a05 */
[----:B------:R-:W4:Y:S01]  /*7200*/  LDL R11, [R1+0x23d8] ;  /* 0x0023d800010b7983 */ /* 0x000f220000100800 */
[----:B------:R-:W-:-:S04]  /*7210*/  IMAD.HI.U32 R3, R30, R0, RZ ;  /* 0x000000001e037227 */ /* 0x000fc800078e00ff */
        /* <DEDUP_REMOVED lines=19> */
[----:B------:R-:W2:Y:S03]  /*7350*/  LDL R12, [R1+0x23d4] ;  /* 0x0023d400010c7983 */ /* 0x000ea60000100800 */
[----:B------:R-:W-:-:S04]  /*7360*/  IMAD.HI.U32 R7, R30, R6, RZ ;  /* 0x000000061e077227 */ /* 0x000fc800078e00ff */
[----:B------:R-:W-:Y:S01]  /*7370*/  IMAD.MOV R7, RZ, RZ, -R7 ;  /* 0x000000ffff077224 */ /* 0x000fe200078e0a07 */
[----:B-1----:R-:W-:Y:S02]  /*7380*/  IABS R4, R13 ;  /* 0x0000000d00047213 */ /* 0x002fe40000000000 */
[----:B------:R-:W2:Y:S01]  /*7390*/  LDL R13, [R1+0x23cc] ;  /* 0x0023cc00010d7983 */ /* 0x000ea20000100800 */
[----:B------:R-:W-:Y:S02]  /*73a0*/  IMAD R6, R31, R7, R6 ;  /* 0x000000071f067224 */ /* 0x000fe400078e0206 */
[----:B------:R-:W-:-:S04]  /*73b0*/  IMAD.HI.U32 R5, R30, R4, RZ ;  /* 0x000000041e057227 */ /* 0x000fc800078e00ff */
[----:B------:R-:W-:-:S04]  /*73c0*/  IMAD.MOV R5, RZ, RZ, -R5 ;  /* 0x000000ffff057224 */ /* 0x000fc800078e0a05 */
[C---:B------:R-:W-:Y:S01]  /*73d0*/  IMAD R4, R31.reuse, R5, R4 ;  /* 0x000000051f047224 */ /* 0x040fe200078e0204 */
[----:B----4-:R-:W-:Y:S02]  /*73e0*/  IABS R0, R15 ;  /* 0x0000000f00007213 */ /* 0x010fe40000000000 */
[----:B------:R-:W4:Y:S03]  /*73f0*/  LDL R15, [R1+0x23c8] ;  /* 0x0023c800010f7983 */ /* 0x000f260000100800 */
[----:B------:R-:W-:Y:S01]  /*7400*/  IMAD.HI.U32 R3, R30, R0, RZ ;  /* 0x000000001e037227 */ /* 0x000fe200078e00ff */
[----:B------:R0:W-:Y:S03]  /*7410*/  STL [R1+0x344], R2 ;  /* 0x0003440201007387 */ /* 0x0001e60000100800 */
[----:B------:R-:W-:Y:S01]  /*7420*/  IMAD.MOV R3, RZ, RZ, -R3 ;  /* 0x000000ffff037224 */ /* 0x000fe200078e0a03 */
[----:B------:R-:W-:Y:S04]  /*7430*/  STL [R1+0x318], R8 ;  /* 0x0003180801007387 */ /* 0x000fe80000100800 */
[----:B------:R3:W-:Y:S01]  /*7440*/  STL [R1+0x324], R6 ;  /* 0x0003240601007387 */ /* 0x0007e20000100800 */
[----:B0-----:R-:W-:Y:S01]  /*7450*/  IABS R2, R11 ;  /* 0x0000000b00027213 */ /* 0x001fe20000000000 */
[----:B------:R-:W-:-:S02]  /*7460*/  IMAD R0, R31, R3, R0 ;  /* 0x000000031f007224 */ /* 0x000fc400078e0200 */
[----:B------:R-:W4:Y:S04]  /*7470*/  LDL R11, [R1+0x23c0] ;  /* 0x0023c000010b7983 */ /* 0x000f280000100800 */
[----:B------:R0:W-:Y:S04]  /*7480*/  STL [R1+0x32c], R4 ;  /* 0x00032c0401007387 */ /* 0x0001e80000100800 */
[----:B------:R1:W-:Y:S01]  /*7490*/  STL [R1+0x334], R0 ;  /* 0x0003340001007387 */ /* 0x0003e20000100800 */
[----:B---3--:R-:W-:-:S03]  /*74a0*/  IABS R6, R10 ;  /* 0x0000000a00067213 */ /* 0x008fc60000000000 */
[----:B------:R-:W3:Y:S01]  /*74b0*/  LDL R10, [R1+0x23bc] ;  /* 0x0023bc00010a7983 */ /* 0x000ee20000100800 */
[----:B--2---:R-:W-:-:S03]  /*74c0*/  IABS R7, R14 ;  /* 0x0000000e00077213 */ /* 0x004fc60000000000 */
[----:B------:R-:W2:Y:S01]  /*74d0*/  LDL R14, [R1+0x23c4] ;  /* 0x0023c400010e7983 */ /* 0x000ea20000100800 */
        /* <DEDUP_REMOVED lines=8> */
[----:B------:R-:W-:Y:S01]  /*7560*/  IMAD R6, R31, R9, R6 ;  /* 0x000000091f067224 */ /* 0x000fe200078e0206 */
[----:B0-----:R-:W-:-:S02]  /*7570*/  IABS R4, R12 ;  /* 0x0000000c00047213 */ /* 0x001fc40000000000 */
[----:B------:R-:W2:Y:S03]  /*7580*/  LDL R12, [R1+0x23b8] ;  /* 0x0023b800010c7983 */ /* 0x000ea60000100800 */
[----:B------:R-:W-:-:S04]  /*7590*/  IMAD.HI.U32 R5, R30, R4, RZ ;  /* 0x000000041e057227 */ /* 0x000fc800078e00ff */
[----:B------:R-:W-:Y:S01]  /*75a0*/  IMAD.MOV R5, RZ, RZ, -R5 ;  /* 0x000000ffff057224 */ /* 0x000fe200078e0a05 */
[----:B-1----:R-:W-:Y:S02]  /*75b0*/  IABS R0, R13 ;  /* 0x0000000d00007213 */ /* 0x002fe40000000000 */
[----:B------:R-:W2:Y:S04]  /*75c0*/  LDL R13, [R1+0x23b0] ;  /* 0x0023b000010d7983 */ /* 0x000ea80000100800 */
[----:B------:R4:W-:Y:S04]  /*75d0*/  STL [R1+0x328], R2 ;  /* 0x0003280201007387 */ /* 0x0009e80000100800 */
[----:B------:R-:W-:Y:S04]  /*75e0*/  STL [R1+0x31c], R7 ;  /* 0x00031c0701007387 */ /* 0x000fe80000100800 */
[----:B------:R-:W-:Y:S01]  /*75f0*/  STL [R1+0x2fc], R6 ;  /* 0x0002fc0601007387 */ /* 0x000fe20000100800 */
[----:B------:R-:W-:Y:S01]  /*7600*/  IMAD R4, R31, R5, R4 ;  /* 0x000000051f047224 */ /* 0x000fe200078e0204 */
[----:B----4-:R-:W-:-:S02]  /*7610*/  IABS R2, R15 ;  /* 0x0000000f00027213 */ /* 0x010fc40000000000 */
[----:B------:R-:W4:Y:S04]  /*7620*/  LDL R15, [R1+0x23b4] ;  /* 0x0023b400010f7983 */ /* 0x000f280000100800 */
[----:B------:R3:W-:Y:S01]  /*7630*/  STL [R1+0x308], R4 ;  /* 0x0003080401007387 */ /* 0x0007e20000100800 */
[----:B------:R-:W-:-:S03]  /*7640*/  IABS R8, R11 ;  /* 0x0000000b00087213 */ /* 0x000fc60000000000 */
[----:B------:R-:W4:Y:S01]  /*7650*/  LDL R11, [R1+0x23a8] ;  /* 0x0023a800010b7983 */ /* 0x000f220000100800 */
[----:B---3--:R-:W-:-:S03]  /*7660*/  IABS R4, R10 ;  /* 0x0000000a00047213 */ /* 0x008fc60000000000 */
[----:B------:R-:W3:Y:S01]  /*7670*/  LDL R10, [R1+0x23a0] ;  /* 0x0023a000010a7983 */ /* 0x000ee20000100800 */
[C---:B------:R-:W-:Y:S01]  /*7680*/  IMAD.HI.U32 R3, R30.reuse, R0, RZ ;  /* 0x000000001e037227 */ /* 0x040fe200078e00ff */
[----:B--2---:R-:W-:Y:S02]  /*7690*/  IABS R6, R14 ;  /* 0x0000000e00067213 */ /* 0x004fe40000000000 */
[----:B------:R-:W2:Y:S01]  /*76a0*/  LDL R14, [R1+0x23ac] ;  /* 0x0023ac00010e7983 */ /* 0x000ea20000100800 */
[----:B------:R-:W-:Y:S02]  /*76b0*/  IMAD.MOV R3, RZ, RZ, -R3 ;  /* 0x000000ffff037224 */ /* 0x000fe400078e0a03 */
[----:B------:R-:W-:-:S04]  /*76c0*/  IMAD.HI.U32 R9, R30, R8, RZ ;  /* 0x000000081e097227 */ /* 0x000fc800078e00ff */
[----:B------:R-:W-:Y:S02]  /*76d0*/  IMAD R59, R31, R3, R0 ;  /* 0x000000031f3b7224 */ /* 0x000fe400078e0200 */
[----:B------:R-:W-:-:S04]  /*76e0*/  IMAD.HI.U32 R3, R30, R2, RZ ;  /* 0x000000021e037227 */ /* 0x000fc800078e00ff */
[----:B------:R-:W-:-:S04]  /*76f0*/  IMAD.HI.U32 R7, R30, R6, RZ ;  /* 0x000000061e077227 */ /* 0x000fc800078e00ff */
[----:B------:R-:W-:Y:S02]  /*7700*/  IMAD.MOV R3, RZ, RZ, -R3 ;  /* 0x000000ffff037224 */ /* 0x000fe400078e0a03 */
[----:B------:R-:W-:-:S04]  /*7710*/  IMAD.HI.U32 R5, R30, R4, RZ ;  /* 0x000000041e057227 */ /* 0x000fc800078e00ff */
[----:B------:R-:W-:Y:S02]  /*7720*/  IMAD.MOV R9, RZ, RZ, -R9 ;  /* 0x000000ffff097224 */ /* 0x000fe400078e0a09 */
[----:B------:R-:W-:Y:S02]  /*7730*/  IMAD.MOV R7, RZ, RZ, -R7 ;  /* 0x000000ffff077224 */ /* 0x000fe400078e0a07 */
[C---:B------:R-:W-:Y:S02]  /*7740*/  IMAD R2, R31.reuse, R3, R2 ;  /* 0x000000031f027224 */ /* 0x040fe400078e0202 */
[----:B------:R-:W-:Y:S02]  /*7750*/  IMAD.MOV R5, RZ, RZ, -R5 ;  /* 0x000000ffff057224 */ /* 0x000fe400078e0a05 */
[C---:B------:R-:W-:Y:S02]  /*7760*/  IMAD R8, R31.reuse, R9, R8 ;  /* 0x000000091f087224 */ /* 0x040fe400078e0208 */
[----:B------:R-:W-:-:S02]  /*7770*/  IMAD R6, R31, R7, R6 ;  /* 0x000000071f067224 */ /* 0x000fc400078e0206 */
[----:B------:R-:W-:Y:S01]  /*7780*/  IMAD R4, R31, R5, R4 ;  /* 0x000000051f047224 */ /* 0x000fe200078e0204 */
[----:B------:R-:W-:Y:S02]  /*7790*/  IABS R0, R12 ;  /* 0x0000000c00007213 */ /* 0x000fe40000000000 */
[----:B------:R-:W2:Y:S04]  /*77a0*/  LDL R12, [R1+0x23a4] ;  /* 0x0023a400010c7983 */ /* 0x000ea80000100800 */
[----:B------:R0:W-:Y:S01]  /*77b0*/  STL [R1+0x304], R2 ;  /* 0x0003040201007387 */ /* 0x0001e20000100800 */
[----:B------:R-:W-:-:S03]  /*77c0*/  IMAD.HI.U32 R3, R30, R0, RZ ;  /* 0x000000001e037227 */ /* 0x000fc600078e00ff */
[----:B------:R-:W-:Y:S04]  /*77d0*/  STL [R1+0x2d4], R8 ;  /* 0x0002d40801007387 */ /* 0x000fe80000100800 */
[----:B------:R1:W-:Y:S01]  /*77e0*/  STL [R1+0x2e0], R6 ;  /* 0x0002e00601007387 */ /* 0x0003e20000100800 */
[----:B0-----:R-:W-:-:S03]  /*77f0*/  IABS R2, R13 ;  /* 0x0000000d00027213 */ /* 0x001fc60000000000 */
[----:B------:R-:W2:Y:S01]  /*7800*/  LDL R13, [R1+0x2398] ;  /* 0x00239800010d7983 */ /* 0x000ea20000100800 */
[----:B------:R-:W-:-:S03]  /*7810*/  IMAD.MOV R3, RZ, RZ, -R3 ;  /* 0x000000ffff037224 */ /* 0x000fc600078e0a03 */
[----:B------:R-:W-:Y:S01]  /*7820*/  STL [R1+0x2e8], R4 ;  /* 0x0002e80401007387 */ /* 0x000fe20000100800 */
[----:B------:R-:W-:Y:S01]  /*7830*/  IMAD R0, R31, R3, R0 ;  /* 0x000000031f007224 */ /* 0x000fe200078e0200 */
[----:B----4-:R-:W-:Y:S02]  /*7840*/  IABS R7, R15 ;  /* 0x0000000f00077213 */ /* 0x010fe40000000000 */
[----:B------:R-:W4:Y:S04]  /*7850*/  LDL R15, [R1+0x239c] ;  /* 0x00239c00010f7983 */ /* 0x000f280000100800 */
[----:B------:R3:W-:Y:S01]  /*7860*/  STL [R1+0x2f4], R0 ;  /* 0x0002f40001007387 */ /* 0x0007e20000100800 */
[----:B-1----:R-:W-:-:S03]  /*7870*/  IABS R6, R11 ;  /* 0x0000000b00067213 */ /* 0x002fc60000000000 */
        /* <DEDUP_REMOVED lines=8> */
[----:B------:R-:W-:-:S04]  /*7900*/  IMAD.HI.U32 R9, R30, R6, RZ ;  /* 0x000000061e097227 */ /* 0x000fc800078e00ff */
[----:B------:R-:W-:-:S04]  /*7910*/  IMAD.HI.U32 R5, R30, R4, RZ ;  /* 0x000000041e057227 */ /* 0x000fc800078e00ff */
[----:B------:R-:W-:Y:S02]  /*7920*/  IMAD R2, R31, R3, R2 ;  /* 0x000000031f027224 */ /* 0x000fe400078e0202 */
        /* <DEDUP_REMOVED lines=8> */
[----:B------:R0:W-:Y:S01]  /*79b0*/  STL [R1+0x2e4], R2 ;  /* 0x0002e40201007387 */ /* 0x0001e20000100800 */
[----:B------:R-:W-:-:S03]  /*79c0*/  IMAD R0, R31, R3, R0 ;  /* 0x000000031f007224 */ /* 0x000fc600078e0200 */
[----:B------:R-:W-:Y:S04]  /*79d0*/  STL [R1+0x2d8], R7 ;  /* 0x0002d80701007387 */ /* 0x000fe80000100800 */
[----:B------:R4:W-:Y:S01]  /*79e0*/  STL [R1+0x2a4], R6 ;  /* 0x0002a40601007387 */ /* 0x0009e20000100800 */
[----:B0-----:R-:W-:-:S03]  /*79f0*/  IABS R2, R12 ;  /* 0x0000000c00027213 */ /* 0x001fc60000000000 */
[----:B------:R0:W-:Y:S04]  /*7a00*/  STL [R1+0x2b8], R4 ;  /* 0x0002b80401007387 */ /* 0x0001e80000100800 */
[----:B------:R-:W2:Y:S04]  /*7a10*/  LDL R19, [R1+0x238c] ;  /* 0x00238c0001137983 */ /* 0x000ea80000100800 */
[----:B------:R-:W-:Y:S01]  /*7a20*/  STL [R1+0x2bc], R0 ;  /* 0x0002bc0001007387 */ /* 0x000fe20000100800 */
[----:B------:R-:W-:Y:S01]  /*7a30*/  IABS R8, R13 ;  /* 0x0000000d00087213 */ /* 0x000fe20000000000 */
[----:B------:R-:W-:-:S02]  /*7a40*/  IMAD.HI.U32 R3, R30, R2, RZ ;  /* 0x000000021e037227 */ /* 0x000fc400078e00ff */
[----:B------:R-:W2:Y:S02]  /*7a50*/  LDL R13, [R1+0x2380] ;  /* 0x00238000010d7983 */ /* 0x000ea40000100800 */
[----:B------:R-:W-:Y:S02]  /*7a60*/  IMAD.HI.U32 R9, R30, R8, RZ ;  /* 0x000000081e097227 */ /* 0x000fe400078e00ff */
[----:B------:R-:W2:Y:S02]  /*7a70*/  LDL R12, [R1+0x237c] ;  /* 0x00237c00010c7983 */ /* 0x000ea40000100800 */
[----:B------:R-:W-:Y:S02]  /*7a80*/  IMAD.MOV R3, RZ, RZ, -R3 ;  /* 0x000000ffff037224 */ /* 0x000fe400078e0a03 */
[----:B------:R-:W-:Y:S02]  /*7a90*/  IMAD.MOV R9, RZ, RZ, -R9 ;  /* 0x000000ffff097224 */ /* 0x000fe400078e0a09 */
[----:B------:R-:W-:-:S02]  /*7aa0*/  IMAD R2, R31, R3, R2 ;  /* 0x000000031f027224 */ /* 0x000fc400078e0202 */
[----:B------:R-:W-:Y:S01]  /*7ab0*/  IMAD R8, R31, R9, R8 ;  /* 0x000000091f087224 */ /* 0x000fe200078e0208 */
[----:B----4-:R-:W-:Y:S02]  /*7ac0*/  IABS R6, R15 ;  /* 0x0000000f00067213 */ /* 0x010fe40000000000 */
[----:B------:R-:W4:Y:S03]  /*7ad0*/  LDL R15, [R1+0x2384] ;  /* 0x00238400010f7983 */ /* 0x000f260000100800 */
[----:B------:R-:W-:-:S04]  /*7ae0*/  IMAD.HI.U32 R7, R30, R6, RZ ;  /* 0x000000061e077227 */ /* 0x000fc800078e00ff */
[----:B------:R-:W-:-:S04]  /*7af0*/  IMAD.MOV R7, RZ, RZ, -R7 ;  /* 0x000000ffff077224 */ /* 0x000fc800078e0a07 */
[----:B------:R-:W-:Y:S01]  /*7b00*/  IMAD R6, R31, R7, R6 ;  /* 0x000000071f067224 */ /* 0x000fe200078e0206 */
[----:B0-----:R-:W-:Y:S02]  /*7b10*/  IABS R4, R11 ;  /* 0x0000000b00047213 */ /* 0x001fe40000000000 */
[----:B------:R-:W4:Y:S04]  /*7b20*/  LDL R11, [R1+0x2378] ;  /* 0x00237800010b7983 */ /* 0x000f280000100800 */
[----:B------:R3:W-:Y:S04]  /*7b30*/  STL [R1+0x2b4], R2 ;  /* 0x0002b40201007387 */ /* 0x0007e80000100800 */
[----:B------:R0:W-:Y:S04]  /*7b40*/  STL [R1+0x264], R8 ;  /* 0x0002640801007387 */ /* 0x0001e80000100800 */
[----:B------:R1:W-:Y:S01]  /*7b50*/  STL [R1+0x274], R6 ;  /* 0x0002740601007387 */ /* 0x0003e20000100800 */
[----:B---3--:R-:W-:-:S03]  /*7b60*/  IABS R2, R10 ;  /* 0x0000000a00027213 */ /* 0x008fc60000000000 */
[----:B------:R-:W3:Y:S01]  /*7b70*/  LDL R10, [R1+0x2370] ;  /* 0x00237000010a7983 */ /* 0x000ee20000100800 */
[----:B------:R-:W-:Y:S01]  /*7b80*/  IMAD.HI.U32 R5, R30, R4, RZ ;  /* 0x000000041e057227 */ /* 0x000fe200078e00ff */
[----:B--2---:R-:W-:-:S03]  /*7b90*/  IABS R0, R14 ;  /* 0x0000000e00007213 */ /* 0x004fc60000000000 */
[----:B------:R-:W-:Y:S02]  /*7ba0*/  IMAD.MOV R5, RZ, RZ, -R5 ;  /* 0x000000ffff057224 */ /* 0x000fe400078e0a05 */
[----:B------:R-:W-:-:S04]  /*7bb0*/  IMAD.HI.U32 R3, R30, R0, RZ ;  /* 0x000000001e037227 */ /* 0x000fc800078e00ff */
[----:B------:R-:W-:Y:S02]  /*7bc0*/  IMAD R4, R31, R5, R4 ;  /* 0x000000051f047224 */ /* 0x000fe400078e0204 */
[----:B------:R-:W-:-:S03]  /*7bd0*/  IMAD.MOV R3, RZ, RZ, -R3 ;  /* 0x000000ffff037224 */ /* 0x000fc600078e0a03 */
[----:B------:R4:W-:Y:S01]  /*7be0*/  STL [R1+0x27c], R4 ;  /* 0x00027c0401007387 */ /* 0x0009e20000100800 */
[----:B------:R-:W-:-:S03]  /*7bf0*/  IMAD R0, R31, R3, R0 ;  /* 0x000000031f007224 */ /* 0x000fc600078e0200 */
[----:B------:R-:W2:Y:S01]  /*7c00*/  LDL R14, [R1+0x2374] ;  /* 0x00237400010e7983 */ /* 0x000ea20000100800 */
[----:B------:R-:W-:-:S03]  /*7c10*/  IMAD.HI.U32 R3, R30, R2, RZ ;  /* 0x000000021e037227 */ /* 0x000fc600078e00ff */
[----:B------:R0:W-:Y:S01]  /*7c20*/  STL [R1+0x294], R0 ;  /* 0x0002940001007387 */ /* 0x0001e20000100800 */
[----:B------:R-:W-:-:S04]  /*7c30*/  IMAD.MOV R3, RZ, RZ, -R3 ;  /* 0x000000ffff037224 */ /* 0x000fc800078e0a03 */
[----:B------:R-:W-:Y:S01]  /*7c40*/  IMAD R2, R31, R3, R2 ;  /* 0x000000031f027224 */ /* 0x000fe200078e0202 */
[----:B------:R-:W-:-:S05]  /*7c50*/  IABS R7, R19 ;  /* 0x0000001300077213 */ /* 0x000fca0000000000 */
[C---:B0-----:R-:W-:Y:S01]  /*7c60*/  IMAD.HI.U32 R8, R30.reuse, R7, RZ ;  /* 0x000000071e087227 */ /* 0x041fe200078e00ff */
[----:B-1----:R-:W-:Y:S02]  /*7c70*/  IABS R6, R13 ;  /* 0x0000000d00067213 */ /* 0x002fe40000000000 */
[----:B------:R-:W2:Y:S03]  /*7c80*/  LDL R13, [R1+0x2368] ;  /* 0x00236800010d7983 */ /* 0x000ea60000100800 */
[----:B------:R-:W-:-:S04]  /*7c90*/  IMAD.HI.U32 R9, R30, R6, RZ ;  /* 0x000000061e097227 */ /* 0x000fc800078e00ff */
[----:B------:R-:W-:Y:S02]  /*7ca0*/  IMAD.MOV R8, RZ, RZ, -R8 ;  /* 0x000000ffff087224 */ /* 0x000fe400078e0a08 */
[----:B------:R-:W-:Y:S02]  /*7cb0*/  IMAD.MOV R9, RZ, RZ, -R9 ;  /* 0x000000ffff097224 */ /* 0x000fe400078e0a09 */
[C---:B------:R-:W-:Y:S02]  /*7cc0*/  IMAD R7, R31.reuse, R8, R7 ;  /* 0x000000081f077224 */ /* 0x040fe400078e0207 */
[----:B------:R-:W-:Y:S01]  /*7cd0*/  IMAD R6, R31, R9, R6 ;  /* 0x000000091f067224 */ /* 0x000fe200078e0206 */
[----:B----4-:R-:W-:Y:S02]  /*7ce0*/  IABS R4, R15 ;  /* 0x0000000f00047213 */ /* 0x010fe40000000000 */
[----:B------:R-:W4:Y:S03]  /*7cf0*/  LDL R15, [R1+0x236c] ;  /* 0x00236c00010f7983 */ /* 0x000f260000100800 */
[----:B------:R-:W-:-:S04]  /*7d00*/  IMAD.HI.U32 R5, R30, R4, RZ ;  /* 0x000000041e057227 */ /* 0x000fc800078e00ff */
[----:B------:R-:W-:-:S04]  /*7d10*/  IMAD.MOV R5, RZ, RZ, -R5 ;  /* 0x000000ffff057224 */ /* 0x000fc800078e0a05 */
[----:B------:R-:W-:Y:S01]  /*7d20*/  IMAD R4, R31, R5, R4 ;  /* 0x000000051f047224 */ /* 0x000fe200078e0204 */
[----:B------:R-:W-:Y:S02]  /*7d30*/  IABS R0, R11 ;  /* 0x0000000b00007213 */ /* 0x000fe40000000000 */
[----:B------:R-:W4:Y:S04]  /*7d40*/  LDL R11, [R1+0x2360] ;  /* 0x00236000010b7983 */ /* 0x000f280000100800 */
[----:B------:R0:W-:Y:S04]  /*7d50*/  STL [R1+0x278], R2 ;  /* 0x0002780201007387 */ /* 0x0001e80000100800 */
[----:B------:R-:W-:Y:S04]  /*7d60*/  STL [R1+0x26c], R7 ;  /* 0x00026c0701007387 */ /* 0x000fe80000100800 */
[----:B------:R2:W-:Y:S04]  /*7d70*/  STL [R1+0x22c], R6 ;  /* 0x00022c0601007387 */ /* 0x0005e80000100800 */
[----:B------:R1:W-:Y:S01]  /*7d80*/  STL [R1+0x240], R4 ;  /* 0x0002400401007387 */ /* 0x0003e20000100800 */
[----:B---3--:R-:W-:-:S03]  /*7d90*/  IABS R8, R10 ;  /* 0x0000000a00087213 */ /* 0x008fc60000000000 */
[----:B------:R-:W3:Y:S01]  /*7da0*/  LDL R10, [R1+0x2364] ;  /* 0x00236400010a7983 */ /* 0x000ee20000100800 */
[----:B------:R-:W-:-:S04]  /*7db0*/  IMAD.HI.U32 R3, R30, R0, RZ ;  /* 0x000000001e037227 */ /* 0x000fc800078e00ff */
[----:B------:R-:W-:-:S04]  /*7dc0*/  IMAD.MOV R3, RZ, RZ, -R3 ;  /* 0x000000ffff037224 */ /* 0x000fc800078e0a03 */
[----:B------:R-:W-:Y:S01]  /*7dd0*/  IMAD R0, R31, R3, R0 ;  /* 0x000000031f007224 */ /* 0x000fe200078e0200 */
[----:B0-----:R-:W-:-:S04]  /*7de0*/  IABS R2, R12 ;  /* 0x0000000c00027213 */ /* 0x001fc80000000000 */
[----:B------:R4:W-:Y:S01]  /*7df0*/  STL [R1+0x244], R0 ;  /* 0x0002440001007387 */ /* 0x0009e20000100800 */
[----:B--2---:R-:W-:-:S03]  /*7e00*/  IABS R6, R14 ;  /* 0x0000000e00067213 */ /* 0x004fc60000000000 */
[----:B------:R-:W2:Y:S04]  /*7e10*/  LDL R19, [R1+0x235c] ;  /* 0x00235c0001137983 */ /* 0x000ea80000100800 */
[----:B------:R-:W2:Y:S01]  /*7e20*/  LDL R14, [R1+0x2358] ;  /* 0x00235800010e7983 */ /* 0x000ea20000100800 */
[----:B------:R-:W-:-:S03]  /*7e30*/  IMAD.HI.U32 R3, R30, R2, RZ ;  /* 0x000000021e037227 */ /* 0x000fc600078e00ff */
[----:B------:R-:W2:Y:S01]  /*7e40*/  LDL R12, [R1+0x2350] ;  /* 0x00235000010c7983 */ /* 0x000ea20000100800 */
        /* <DEDUP_REMOVED lines=8> */
[----:B-1----:R-:W-:-:S05]  /*7ed0*/  IABS R4, R13 ;  /* 0x0000000d00047213 */ /* 0x002fca0000000000 */
[----:B------:R-:W-:-:S04]  /*7ee0*/  IMAD.HI.U32 R5, R30, R4, RZ ;  /* 0x000000041e057227 */ /* 0x000fc800078e00ff */
[----:B------:R-:W-:-:S04]  /*7ef0*/  IMAD.MOV R5, RZ, RZ, -R5 ;  /* 0x000000ffff057224 */ /* 0x000fc800078e0a05 */
[----:B------:R-:W-:Y:S01]  /*7f00*/  IMAD R4, R31, R5, R4 ;  /* 0x000000051f047224 */ /* 0x000fe200078e0204 */
[----:B----4-:R-:W-:Y:S02]  /*7f10*/  IABS R0, R15 ;  /* 0x0000000f00007213 */ /* 0x010fe40000000000 */
[----:B------:R-:W4:Y:S03]  /*7f20*/  LDL R15, [R1+0x2354] ;  /* 0x00235400010f7983 */ /* 0x000f260000100800 */
[----:B------:R-:W-:Y:S01]  /*7f30*/  IMAD.HI.U32 R3, R30, R0, RZ ;  /* 0x000000001e037227 */ /* 0x000fe200078e00ff */
[----:B------:R0:W-:Y:S03]  /*7f40*/  STL [R1+0x23c], R2 ;  /* 0x00023c0201007387 */ /* 0x0001e60000100800 */
[----:B------:R-:W-:-:S04]  /*7f50*/  IMAD.MOV R3, RZ, RZ, -R3 ;  /* 0x000000ffff037224 */ /* 0x000fc800078e0a03 */
[----:B------:R-:W-:Y:S01]  /*7f60*/  IMAD R0, R31, R3, R0 ;  /* 0x000000031f007224 */ /* 0x000fe200078e0200 */
[----:B0-----:R-:W-:Y:S02]  /*7f70*/  IABS R2, R11 ;  /* 0x0000000b00027213 */ /* 0x001fe40000000000 */
[----:B------:R-:W4:Y:S04]  /*7f80*/  LDL R11, [R1+0x234c] ;  /* 0x00234c00010b7983 */ /* 0x000f280000100800 */
[----:B------:R0:W-:Y:S04]  /*7f90*/  STL [R1+0x1ec], R8 ;  /* 0x0001ec0801007387 */ /* 0x0001e80000100800 */
[----:B------:R-:W-:Y:S04]  /*7fa0*/  STL [R1+0x1fc], R6 ;  /* 0x0001fc0601007387 */ /* 0x000fe80000100800 */
[----:B------:R-:W4:Y:S04]  /*7fb0*/  LDL R13, [R1+0x2348] ;  /* 0x00234800010d7983 */ /* 0x000f280000100800 */
[----:B------:R2:W-:Y:S04]  /*7fc0*/  STL [R1+0x204], R4 ;  /* 0x0002040401007387 */ /* 0x0005e80000100800 */
[----:B------:R1:W-:Y:S01]  /*7fd0*/  STL [R1+0x21c], R0 ;  /* 0x00021c0001007387 */ /* 0x0003e20000100800 */
[----:B---3--:R-:W-:-:S03]  /*7fe0*/  IABS R7, R10 ;  /* 0x0000000a00077213 */ /* 0x008fc60000000000 */
[----:B------:R-:W3:Y:S01]  /*7ff0*/  LDL R10, [R1+0x2340] ;  /* 0x00234000010a7983 */ /* 0x000ee20000100800 */
[----:B------:R-:W-:-:S04]  /*8000*/  IMAD.HI.U32 R3, R30, R2, RZ ;  /* 0x000000021e037227 */ /* 0x000fc800078e00ff */
[----:B------:R-:W-:Y:S02]  /*8010*/  IMAD.MOV R3, RZ, RZ, -R3 ;  /* 0x000000ffff037224 */ /* 0x000fe400078e0a03 */
[----:B0-----:R-:W-:-:S04]  /*8020*/  IMAD.HI.U32 R8, R30, R7, RZ ;  /* 0x000000071e087227 */ /* 0x001fc800078e00ff */
[----:B------:R-:W-:Y:S01]  /*8030*/  IMAD R2, R31, R3, R2 ;  /* 0x000000031f027224 */ /* 0x000fe200078e0202 */
[----:B--2---:R-:W-:Y:S02]  /*8040*/  IABS R4, R19 ;  /* 0x0000001300047213 */ /* 0x004fe40000000000 */
[----:B------:R-:W-:Y:S02]  /*8050*/  IABS R6, R14 ;  /* 0x0000000e00067213 */ /* 0x000fe40000000000 */
[----:B------:R-:W2:Y:S01]  /*8060*/  LDL R14, [R1+0x2344] ;  /* 0x00234400010e7983 */ /* 0x000ea20000100800 */
[----:B-1----:R-:W-:Y:S02]  /*8070*/  IABS R0, R12 ;  /* 0x0000000c00007213 */ /* 0x002fe40000000000 */
[----:B------:R-:W-:-:S04]  /*8080*/  IMAD.HI.U32 R9, R30, R6, RZ ;  /* 0x000000061e097227 */ /* 0x000fc800078e00ff */
        /* <DEDUP_REMOVED lines=12> */
[----:B------:R-:W-:Y:S04]  /*8150*/  STL [R1+0x1b4], R6 ;  /* 0x0001b40601007387 */ /* 0x000fe80000100800 */
[----:B------:R0:W-:Y:S01]  /*8160*/  STL [R1+0x1c8], R4 ;  /* 0x0001c80401007387 */ /* 0x0001e20000100800 */
[----:B----4-:R-:W-:-:S03]  /*8170*/  IABS R2, R15 ;  /* 0x0000000f00027213 */ /* 0x010fc60000000000 */
[----:B------:R-:W4:Y:S04]  /*8180*/  LDL R15, [R1+0x2338] ;  /* 0x00233800010f7983 */ /* 0x000f280000100800 */
[----:B------:R2:W-:Y:S01]  /*8190*/  STL [R1+0x1cc], R0 ;  /* 0x0001cc0001007387 */ /* 0x0005e20000100800 */
[----:B------:R-:W-:Y:S02]  /*81a0*/  IABS R8, R11 ;  /* 0x0000000b00087213 */ /* 0x000fe40000000000 */
[----:B---3--:R-:W-:Y:S01]  /*81b0*/  IABS R3, R10 ;  /* 0x0000000a00037213 */ /* 0x008fe20000000000 */
[----:B------:R-:W3:Y:S04]  /*81c0*/  LDL R11, [R1+0x2330] ;  /* 0x00233000010b7983 */ /* 0x000ee80000100800 */
[----:B------:R-:W3:Y:S01]  /*81d0*/  LDL R10, [R1+0x2328] ;  /* 0x00232800010a7983 */ /* 0x000ee20000100800 */
[----:B0-----:R-:W-:-:S03]  /*81e0*/  IMAD.HI.U32 R4, R30, R2, RZ ;  /* 0x000000021e047227 */ /* 0x001fc600078e00ff */
[----:B------:R-:W3:Y:S01]  /*81f0*/  LDL R19, [R1+0x2334] ;  /* 0x0023340001137983 */ /* 0x000ee20000100800 */
[----:B------:R-:W-:-:S03]  /*8200*/  IMAD.MOV R4, RZ, RZ, -R4 ;  /* 0x000000ffff047224 */ /* 0x000fc600078e0a04 */
[----:B------:R-:W3:Y:S01]  /*8210*/  LDL R12, [R1+0x232c] ;  /* 0x00232c00010c7983 */ /* 0x000ee20000100800 */
[----:B------:R-:W-:Y:S02]  /*8220*/  IMAD R2, R31, R4, R2 ;  /* 0x000000041f027224 */ /* 0x000fe400078e0202 */
[----:B------:R-:W-:-:S03]  /*8230*/  IMAD.HI.U32 R9, R30, R8, RZ ;  /* 0x000000081e097227 */ /* 0x000fc600078e00ff */
[----:B------:R0:W-:Y:S01]  /*8240*/  STL [R1+0x1c4], R2 ;  /* 0x0001c40201007387 */ /* 0x0001e20000100800 */
[----:B--2---:R-:W-:Y:S01]  /*8250*/  IABS R0, R14 ;  /* 0x0000000e00007213 */ /* 0x004fe20000000000 */
[----:B------:R-:W-:-:S04]  /*8260*/  IMAD.HI.U32 R4, R30, R3, RZ ;  /* 0x000000031e047227 */ /* 0x000fc800078e00ff */
[----:B------:R-:W-:Y:S02]  /*8270*/  IMAD.MOV R9, RZ, RZ, -R9 ;  /* 0x000000ffff097224 */ /* 0x000fe400078e0a09 */
[----:B0-----:R-:W-:-:S04]  /*8280*/  IMAD.HI.U32 R2, R30, R0, RZ ;  /* 0x000000001e027227 */ /* 0x001fc800078e00ff */
[----:B------:R-:W-:Y:S02]  /*8290*/  IMAD.MOV R4, RZ, RZ, -R4 ;  /* 0x000000ffff047224 */ /* 0x000fe400078e0a04 */
[----:B------:R-:W-:Y:S02]  /*82a0*/  IMAD.MOV R2, RZ, RZ, -R2 ;  /* 0x000000ffff027224 */ /* 0x000fe400078e0a02 */
[C---:B------:R-:W-:Y:S02]  /*82b0*/  IMAD R8, R31.reuse, R9, R8 ;  /* 0x000000091f087224 */ /* 0x040fe400078e0208 */
[C---:B------:R-:W-:Y:S02]  /*82c0*/  IMAD R3, R31.reuse, R4, R3 ;  /* 0x000000041f037224 */ /* 0x040fe400078e0203 */
[----:B------:R-:W-:Y:S01]  /*82d0*/  IMAD R0, R31, R2, R0 ;  /* 0x000000021f007224 */ /* 0x000fe200078e0200 */
[----:B------:R-:W-:Y:S01]  /*82e0*/  IABS R6, R13 ;  /* 0x0000000d00067213 */ /* 0x000fe20000000000 */
[----:B------:R-:W-:Y:S04]  /*82f0*/  STL [R1+0x28], R8 ;  /* 0x0000280801007387 */ /* 0x000fe80000100800 */
[----:B------:R-:W2:Y:S04]  /*8300*/  LDL R13, [R1+0x2320] ;  /* 0x00232000010d7983 */ /* 0x000ea80000100800 */
[----:B------:R-:W2:Y:S04]  /*8310*/  LDL R14, [R1+0x2324] ;  /* 0x00232400010e7983 */ /* 0x000ea80000100800 */
[----:B------:R3:W-:Y:S04]  /*8320*/  STL [R1+0x20], R3 ;  /* 0x0000200301007387 */ /* 0x0007e80000100800 */
[----:B------:R0:W-:Y:S01]  /*8330*/  STL [R1+0x1c], R0 ;  /* 0x00001c0001007387 */ /* 0x0001e20000100800 */
[----:B----4-:R-:W-:-:S03]  /*8340*/  IABS R4, R15 ;  /* 0x0000000f00047213 */ /* 0x010fc60000000000 */
[----:B------:R-:W4:Y:S01]  /*8350*/  LDL R15, [R1+0x2318] ;  /* 0x00231800010f7983 */ /* 0x000f220000100800 */
[----:B---3--:R-:W-:-:S03]  /*8360*/  IABS R3, R11 ;  /* 0x0000000b00037213 */ /* 0x008fc60000000000 */
[----:B------:R-:W3:Y:S01]  /*8370*/  LDL R11, [R1+0x954] ;  /* 0x00095400010b7983 */ /* 0x000ee20000100800 */
[----:B0-----:R-:W-:-:S03]  /*8380*/  IABS R0, R10 ;  /* 0x0000000a00007213 */ /* 0x001fc60000000000 */
[----:B------:R-:W3:Y:S01]  /*8390*/  LDL R10, [R1+0x231c] ;  /* 0x00231c00010a7983 */ /* 0x000ee20000100800 */
[----:B------:R-:W-:Y:S01]  /*83a0*/  IMAD.HI.U32 R7, R30, R6, RZ ;  /* 0x000000061e077227 */ /* 0x000fe200078e00ff */
[----:B------:R-:W-:-:S03]  /*83b0*/  IABS R5, R60 ;  /* 0x0000003c00057213 */ /* 0x000fc60000000000 */
[----:B------:R-:W-:-:S04]  /*83c0*/  IMAD.MOV R7, RZ, RZ, -R7 ;  /* 0x000000ffff077224 */ /* 0x000fc800078e0a07 */
[----:B------:R-:W-:Y:S02]  /*83d0*/  IMAD R60, R31, R7, R6 ;  /* 0x000000071f3c7224 */ /* 0x000fe400078e0206 */
[----:B------:R-:W-:-:S04]  /*83e0*/  IMAD.HI.U32 R6, R30, R5, RZ ;  /* 0x000000051e067227 */ /* 0x000fc800078e00ff */
[----:B------:R-:W-:Y:S02]  /*83f0*/  IMAD.MOV R6, RZ, RZ, -R6 ;  /* 0x000000ffff067224 */ /* 0x000fe400078e0a06 */
[----:B------:R-:W-:-:S04]  /*8400*/  IMAD.HI.U32 R8, R30, R4, RZ ;  /* 0x000000041e087227 */ /* 0x000fc800078e00ff */
[----:B------:R-:W-:Y:S01]  /*8410*/  IMAD R5, R31, R6, R5 ;  /* 0x000000061f057224 */ /* 0x000fe200078e0205 */
[----:B------:R-:W-:Y:S01]  /*8420*/  IABS R2, R19 ;  /* 0x0000001300027213 */ /* 0x000fe20000000000 */
[----:B------:R-:W-:-:S03]  /*8430*/  IMAD.HI.U32 R9, R30, R3, RZ ;  /* 0x000000031e097227 */ /* 0x000fc600078e00ff */
[----:B------:R0:W-:Y:S01]  /*8440*/  STL [R1+0x18], R5 ;  /* 0x0000180501007387 */ /* 0x0001e20000100800 */
[----:B------:R-:W-:-:S04]  /*8450*/  IMAD.HI.U32 R7, R30, R2, RZ ;  /* 0x000000021e077227 */ /* 0x000fc800078e00ff */
[----:B------:R-:W-:-:S04]  /*8460*/  IMAD.HI.U32 R6, R30, R0, RZ ;  /* 0x000000001e067227 */ /* 0x000fc800078e00ff */
[----:B0-----:R-:W-:Y:S02]  /*8470*/  IMAD.MOV R5, RZ, RZ, -R8 ;  /* 0x000000ffff057224 */ /* 0x001fe400078e0a08 */
[----:B------:R-:W-:Y:S01]  /*8480*/  IMAD.MOV R8, RZ, RZ, -R9 ;  /* 0x000000ffff087224 */ /* 0x000fe200078e0a09 */
[----:B------:R-:W-:Y:S01]  /*8490*/  IABS R9, R12 ;  /* 0x0000000c00097213 */ /* 0x000fe20000000000 */
[C---:B------:R-:W-:Y:S02]  /*84a0*/  IMAD R5, R31.reuse, R5, R4 ;  /* 0x000000051f057224 */ /* 0x040fe400078e0204 */
[----:B------:R-:W-:Y:S02]  /*84b0*/  IMAD R4, R31, R8, R3 ;  /* 0x000000081f047224 */ /* 0x000fe400078e0203 */
[----:B------:R-:W-:Y:S02]  /*84c0*/  IMAD.MOV R7, RZ, RZ, -R7 ;  /* 0x000000ffff077224 */ /* 0x000fe400078e0a07 */
[----:B------:R-:W-:Y:S01]  /*84d0*/  IMAD.MOV R6, RZ, RZ, -R6 ;  /* 0x000000ffff067224 */ /* 0x000fe200078e0a06 */
[----:B------:R-:W-:Y:S01]  /*84e0*/  STL [R1+0x14], R5 ;  /* 0x0000140501007387 */ /* 0x000fe20000100800 */
[----:B------:R-:W-:-:S02]  /*84f0*/  IMAD.MOV.U32 R3, RZ, RZ, R9 ;  /* 0x000000ffff037224 */ /* 0x000fc400078e0009 */
[C---:B------:R-:W-:Y:S01]  /*8500*/  IMAD R2, R31.reuse, R7, R2 ;  /* 0x000000071f027224 */ /* 0x040fe200078e0202 */
[----:B------:R0:W-:Y:S04]  /*8510*/  STL [R1+0x10], R4 ;  /* 0x0000100401007387 */ /* 0x0001e80000100800 */
[----:B------:R1:W-:Y:S01]  /*8520*/  STL [R1+0xc], R2 ;  /* 0x00000c0201007387 */ /* 0x0003e20000100800 */
[----:B0-----:R-:W-:Y:S02]  /*8530*/  IMAD R4, R31, R6, R0 ;  /* 0x000000061f047224 */ /* 0x001fe400078e0200 */
[----:B------:R-:W-:Y:S01]  /*8540*/  IMAD.HI.U32 R6, R30, R3, RZ ;  /* 0x000000031e067227 */ /* 0x000fe200078e00ff */
[----:B--2---:R-:W-:Y:S02]  /*8550*/  IABS R0, R13 ;  /* 0x0000000d00007213 */ /* 0x004fe40000000000 */
[----:B------:R4:W-:Y:S01]  /*8560*/  STL [R1+0x8], R4 ;  /* 0x0000080401007387 */ /* 0x0009e20000100800 */
[----:B------:R-:W-:Y:S01]  /*8570*/  IMAD.MOV R6, RZ, RZ, -R6 ;  /* 0x000000ffff067224 */ /* 0x000fe200078e0a06 */
[----:B-1----:R-:W-:-:S02]  /*8580*/  IABS R2, R14 ;  /* 0x0000000e00027213 */ /* 0x002fc40000000000 */
[----:B------:R-:W2:Y:S01]  /*8590*/  LDL R12, [R1+0x2310] ;  /* 0x00231000010c7983 */ /* 0x000ea20000100800 */
[----:B------:R-:W-:-:S03]  /*85a0*/  IMAD R3, R31, R6, R3 ;  /* 0x000000061f037224 */ /* 0x000fc600078e0203 */
[----:B------:R-:W2:Y:S01]  /*85b0*/  LDL R13, [R1+0x2314] ;  /* 0x00231400010d7983 */ /* 0x000ea20000100800 */
[----:B------:R-:W-:-:S04]  /*85c0*/  IMAD.HI.U32 R8, R30, R0, RZ ;  /* 0x000000001e087227 */ /* 0x000fc800078e00ff */
[C---:B------:R-:W-:Y:S01]  /*85d0*/  IMAD.HI.U32 R9, R30.reuse, R2, RZ ;  /* 0x000000021e097227 */ /* 0x040fe200078e00ff */
[----:B----4-:R-:W-:Y:S02]  /*85e0*/  IABS R4, R15 ;  /* 0x0000000f00047213 */ /* 0x010fe40000000000 */
[----:B------:R-:W4:Y:S03]  /*85f0*/  LDL R15, [R1+0x2308] ;  /* 0x00230800010f7983 */ /* 0x000f260000100800 */
[C---:B------:R-:W-:Y:S01]  /*8600*/  IMAD.HI.U32 R7, R30.reuse, R4, RZ ;  /* 0x000000041e077227 */ /* 0x040fe200078e00ff */
[----:B---3--:R-:W-:Y:S02]  /*8610*/  IABS R5, R11 ;  /* 0x0000000b00057213 */ /* 0x008fe40000000000 */
[----:B------:R-:W3:Y:S03]  /*8620*/  LDL R11, [R1+0x230c] ;  /* 0x00230c00010b7983 */ /* 0x000ee60000100800 */
[----:B------:R-:W-:Y:S01]  /*8630*/  IMAD.HI.U32 R6, R30, R5, RZ ;  /* 0x000000051e067227 */ /* 0x000fe200078e00ff */
[----:B------:R0:W-:Y:S03]  /*8640*/  STL [R1+0x4], R3 ;  /* 0x0000040301007387 */ /* 0x0001e60000100800 */
[----:B------:R-:W-:Y:S01]  /*8650*/  IMAD.MOV R6, RZ, RZ, -R6 ;  /* 0x000000ffff067224 */ /* 0x000fe200078e0a06 */
[----:B------:R-:W3:Y:S01]  /*8660*/  LDL R14, [R1+0x2300] ;  /* 0x00230000010e7983 */ /* 0x000ee20000100800 */
[----:B0-----:R-:W-:-:S02]  /*8670*/  IMAD.MOV R3, RZ, RZ, -R8 ;  /* 0x000000ffff037224 */ /* 0x001fc400078e0a08 */
[----:B------:R-:W-:Y:S01]  /*8680*/  IMAD.MOV R8, RZ, RZ, -R9 ;  /* 0x000000ffff087224 */ /* 0x000fe200078e0a09 */
[----:B------:R-:W-:Y:S01]  /*8690*/  IABS R9, R10 ;  /* 0x0000000a00097213 */ /* 0x000fe20000000000 */
[----:B------:R-:W-:Y:S02]  /*86a0*/  IMAD.MOV R10, RZ, RZ, -R7 ;  /* 0x000000ffff0a7224 */ /* 0x000fe400078e0a07 */
[C---:B------:R-:W-:Y:S02]  /*86b0*/  IMAD R61, R31.reuse, R3, R0 ;  /* 0x000000031f3d7224 */ /* 0x040fe400078e0200 */
[C---:B------:R-:W-:Y:S02]  /*86c0*/  IMAD R0, R31.reuse, R8, R2 ;  /* 0x000000081f007224 */ /* 0x040fe400078e0202 */
[C---:B------:R-:W-:Y:S02]  /*86d0*/  IMAD R2, R31.reuse, R10, R4 ;  /* 0x0000000a1f027224 */ /* 0x040fe400078e0204 */
[----:B------:R-:W-:Y:S01]  /*86e0*/  IMAD R3, R31, R6, R5 ;  /* 0x000000061f037224 */ /* 0x000fe200078e0205 */
[----:B------:R0:W-:Y:S04]  /*86f0*/  STL [R1+0x2884], R61 ;  /* 0x0028843d01007387 */ /* 0x0001e80000100800 */
[----:B------:R-:W-:Y:S04]  /*8700*/  STL [R1+0x2888], R0 ;  /* 0x0028880001007387 */ /* 0x000fe80000100800 */
[----:B------:R-:W-:Y:S04]  /*8710*/  STL [R1+0x288c], R2 ;  /* 0x00288c0201007387 */ /* 0x000fe80000100800 */
[----:B------:R-:W-:Y:S04]  /*8720*/  STL [R1+0x2890], R3 ;  /* 0x0028900301007387 */ /* 0x000fe80000100800 */
[----:B------:R-:W3:Y:S01]  /*8730*/  LDL R19, [R1+0x22fc] ;  /* 0x0022fc0001137983 */ /* 0x000ee20000100800 */
[----:B------:R-:W-:-:S03]  /*8740*/  IMAD.MOV.U32 R7, RZ, RZ, R9 ;  /* 0x000000ffff077224 */ /* 0x000fc600078e0009 */
[----:B------:R-:W3:Y:S01]  /*8750*/  LDL R17, [R1+0x2304] ;  /* 0x0023040001117983 */ /* 0x000ee20000100800 */
[----:B------:R-:W-:-:S03]  /*8760*/  IMAD.HI.U32 R4, R30, R7, RZ ;  /* 0x000000071e047227 */ /* 0x000fc600078e00ff */
[----:B------:R-:W3:Y:S01]  /*8770*/  LDL R18, [R1+0x22f8] ;  /* 0x0022f80001127983 */ /* 0x000ee20000100800 */
[----:B------:R-:W-:-:S04]  /*8780*/  IMAD.MOV R4, RZ, RZ, -R4 ;  /* 0x000000ffff047224 */ /* 0x000fc800078e0a04 */
[----:B------:R-:W-:Y:S01]  /*8790*/  IMAD R4, R31, R4, R7 ;  /* 0x000000041f047224 */ /* 0x000fe200078e0207 */
[----:B--2---:R-:W-:Y:S02]  /*87a0*/  IABS R5, R12 ;  /* 0x0000000c00057213 */ /* 0x004fe40000000000 */
[----:B------:R-:W-:-:S03]  /*87b0*/  IABS R6, R13 ;  /* 0x0000000d00067213 */ /* 0x000fc60000000000 */
[----:B------:R-:W-:-:S04]  /*87c0*/  IMAD.HI.U32 R12, R30, R5, RZ ;  /* 0x000000051e0c7227 */ /* 0x000fc800078e00ff */
[----:B------:R-:W-:-:S04]  /*87d0*/  IMAD.HI.U32 R13, R30, R6, RZ ;  /* 0x000000061e0d7227 */ /* 0x000fc800078e00ff */
[----:B------:R-:W-:Y:S02]  /*87e0*/  IMAD.MOV R7, RZ, RZ, -R12 ;  /* 0x000000ffff077224 */ /* 0x000fe400078e0a0c */
[----:B------:R-:W-:Y:S02]  /*87f0*/  IMAD.MOV R12, RZ, RZ, -R13 ;  /* 0x000000ffff0c7224 */ /* 0x000fe400078e0a0d */
[C---:B------:R-:W-:Y:S02]  /*8800*/  IMAD R5, R31.reuse, R7, R5 ;  /* 0x000000071f057224 */ /* 0x040fe400078e0205 */
[----:B------:R-:W-:Y:S01]  /*8810*/  IMAD R6, R31, R12, R6 ;  /* 0x0000000c1f067224 */ /* 0x000fe200078e0206 */
[----:B----4-:R-:W-:Y:S02]  /*8820*/  IABS R8, R15 ;  /* 0x0000000f00087213 */ /* 0x010fe40000000000 */
[----:B------:R-:W2:Y:S04]  /*8830*/  LDL R15, [R1+0x22f0] ;  /* 0x0022f000010f7983 */ /* 0x000ea80000100800 */
[----:B------:R-:W-:Y:S04]  /*8840*/  STL [R1+0x2894], R4 ;  /* 0x0028940401007387 */ /* 0x000fe80000100800 */
[----:B------:R-:W4:Y:S04]  /*8850*/  LDL R20, [R1+0x22f4] ;  /* 0x0022f40001147983 */ /* 0x000f280000100800 */
[----:B------:R-:W-:Y:S04]  /*8860*/  STL [R1+0x2868], R5 ;  /* 0x0028680501007387 */ /* 0x000fe80000100800 */
[----:B------:R1:W-:Y:S01]  /*8870*/  STL [R1+0x2864], R6 ;  /* 0x0028640601007387 */ /* 0x0003e20000100800 */
[----:B---3--:R-:W-:Y:S01]  /*8880*/  IABS R10, R11 ;  /* 0x0000000b000a7213 */ /* 0x008fe20000000000 */
[----:B------:R-:W-:-:S04]  /*8890*/  IMAD.HI.U32 R11, R30, R8, RZ ;  /* 0x000000081e0b7227 */ /* 0x000fc800078e00ff */
[----:B------:R-:W-:Y:S01]  /*88a0*/  IMAD.HI.U32 R9, R30, R10, RZ ;  /* 0x0000000a1e097227 */ /* 0x000fe200078e00ff */
[----:B------:R-:W-:-:S03]  /*88b0*/  IABS R13, R14 ;  /* 0x0000000e000d7213 */ /* 0x000fc60000000000 */
[----:B------:R-:W-:Y:S02]  /*88c0*/  IMAD.MOV R14, RZ, RZ, -R11 ;  /* 0x000000ffff0e7224 */ /* 0x000fe400078e0a0b */
[----:B------:R-:W-:Y:S02]  /*88d0*/  IMAD.MOV R11, RZ, RZ, -R9 ;  /* 0x000000ffff0b7224 */ /* 0x000fe400078e0a09 */
[C---:B------:R-:W-:Y:S02]  /*88e0*/  IMAD R7, R31.reuse, R14, R8 ;  /* 0x0000000e1f077224 */ /* 0x040fe400078e0208 */
[----:B------:R-:W-:-:S03]  /*88f0*/  IMAD R8, R31, R11, R10 ;  /* 0x0000000b1f087224 */ /* 0x000fc600078e020a */
[----:B------:R-:W-:Y:S04]  /*8900*/  STL [R1+0x286c], R7 ;  /* 0x00286c0701007387 */ /* 0x000fe80000100800 */
[----:B------:R-:W-:Y:S04]  /*8910*/  STL [R1+0x2870], R8 ;  /* 0x0028700801007387 */ /* 0x000fe80000100800 */
[----:B------:R-:W3:Y:S04]  /*8920*/  LDL R21, [R1+0x22e8] ;  /* 0x0022e80001157983 */ /* 0x000ee80000100800 */
[----:B------:R-:W3:Y:S04]  /*8930*/  LDL R22, [R1+0x22e0] ;  /* 0x0022e00001167983 */ /* 0x000ee80000100800 */
[----:B------:R-:W3:Y:S01]  /*8940*/  LDL R23, [R1+0x22e4] ;  /* 0x0022e40001177983 */ /* 0x000ee20000100800 */
[----:B------:R-:W-:-:S03]  /*8950*/  IABS R12, R19 ;  /* 0x00000013000c7213 */ /* 0x000fc60000000000 */
[----:B------:R-:W3:Y:S01]  /*8960*/  LDL R19, [R1+0x22ec] ;  /* 0x0022ec0001137983 */ /* 0x000ee20000100800 */
[----:B------:R-:W-:Y:S01]  /*8970*/  IMAD.MOV.U32 R9, RZ, RZ, R13 ;  /* 0x000000ffff097224 */ /* 0x000fe200078e000d */
[----:B------:R-:W-:-:S03]  /*8980*/  IABS R10, R17 ;  /* 0x00000011000a7213 */ /* 0x000fc60000000000 */
[----:B------:R-:W-:Y:S01]  /*8990*/  IMAD.HI.U32 R14, R30, R9, RZ ;  /* 0x000000091e0e7227 */ /* 0x000fe200078e00ff */
[----:B------:R-:W-:-:S03]  /*89a0*/  IABS R11, R18 ;  /* 0x00000012000b7213 */ /* 0x000fc60000000000 */
[----:B------:R-:W-:Y:S02]  /*89b0*/  IMAD.MOV R14, RZ, RZ, -R14 ;  /* 0x000000ffff0e7224 */ /* 0x000fe400078e0a0e */
[----:B------:R-:W-:-:S04]  /*89c0*/  IMAD.HI.U32 R17, R30, R10, RZ ;  /* 0x0000000a1e117227 */ /* 0x000fc800078e00ff */
[----:B------:R-:W-:-:S04]  /*89d0*/  IMAD.HI.U32 R18, R30, R11, RZ ;  /* 0x0000000b1e127227 */ /* 0x000fc800078e00ff */
[----:B------:R-:W-:-:S04]  /*89e0*/  IMAD.HI.U32 R16, R30, R12, RZ ;  /* 0x0000000c1e107227 */ /* 0x000fc800078e00ff */
[C---:B------:R-:W-:Y:S02]  /*89f0*/  IMAD R9, R31.reuse, R14, R9 ;  /* 0x0000000e1f097224 */ /* 0x040fe400078e0209 */
[----:B------:R-:W-:Y:S02]  /*8a00*/  IMAD.MOV R14, RZ, RZ, -R17 ;  /* 0x000000ffff0e7224 */ /* 0x000fe400078e0a11 */
[----:B------:R-:W-:Y:S02]  /*8a10*/  IMAD.MOV R17, RZ, RZ, -R18 ;  /* 0x000000ffff117224 */ /* 0x000fe400078e0a12 */
[----:B------:R-:W-:Y:S01]  /*8a20*/  IMAD.MOV R16, RZ, RZ, -R16 ;  /* 0x000000ffff107224 */ /* 0x000fe200078e0a10 */
[----:B------:R-:W-:Y:S01]  /*8a30*/  STL [R1+0x2874], R9 ;  /* 0x0028740901007387 */ /* 0x000fe20000100800 */
[C---:B------:R-:W-:Y:S02]  /*8a40*/  IMAD R10, R31.reuse, R14, R10 ;  /* 0x0000000e1f0a7224 */ /* 0x040fe400078e020a */
[C---:B------:R-:W-:Y:S01]  /*8a50*/  IMAD R11, R31.reuse, R17, R11 ;  /* 0x000000111f0b7224 */ /* 0x040fe200078e020b */
[----:B------:R-:W3:Y:S01]  /*8a60*/  LDL R35, [R1+0x22d8] ;  /* 0x0022d80001237983 */ /* 0x000ee20000100800 */
[----:B------:R-:W-:-:S03]  /*8a70*/  IMAD R12, R31, R16, R12 ;  /* 0x000000101f0c7224 */ /* 0x000fc600078e020c */
[----:B------:R-:W-:Y:S04]  /*8a80*/  STL [R1+0x2878], R10 ;  /* 0x0028780a01007387 */ /* 0x000fe80000100800 */
[----:B------:R-:W-:Y:S04]  /*8a90*/  STL [R1+0x287c], R11 ;  /* 0x00287c0b01007387 */ /* 0x000fe80000100800 */
[----:B------:R-:W-:Y:S01]  /*8aa0*/  STL [R1+0x2880], R12 ;  /* 0x0028800c01007387 */ /* 0x000fe20000100800 */
[----:B--2---:R-:W-:-:S05]  /*8ab0*/  IABS R13, R15 ;  /* 0x0000000f000d7213 */ /* 0x004fca0000000000 */
[----:B------:R-:W-:Y:S01]  /*8ac0*/  IMAD.HI.U32 R15, R30, R13, RZ ;  /* 0x0000000d1e0f7227 */ /* 0x000fe200078e00ff */
[----:B----4-:R-:W-:-:S03]  /*8ad0*/  IABS R18, R20 ;  /* 0x0000001400127213 */ /* 0x010fc60000000000 */
[----:B------:R-:W-:-:S04]  /*8ae0*/  IMAD.MOV R15, RZ, RZ, -R15 ;  /* 0x000000ffff0f7224 */ /* 0x000fc800078e0a0f */
[----:B------:R-:W-:Y:S02]  /*8af0*/  IMAD R13, R31, R15, R13 ;  /* 0x0000000f1f0d7224 */ /* 0x000fe400078e020d */
[----:B------:R-:W-:-:S03]  /*8b00*/  IMAD.MOV.U32 R14, RZ, RZ, R18 ;  /* 0x000000ffff0e7224 */ /* 0x000fc600078e0012 */
[----:B------:R-:W-:Y:S04]  /*8b10*/  STL [R1+0x2898], R13 ;  /* 0x0028980d01007387 */ /* 0x000fe80000100800 */
[----:B------:R-:W2:Y:S04]  /*8b20*/  LDL R24, [R1+0x22dc] ;  /* 0x0022dc0001187983 */ /* 0x000ea80000100800 */
[----:B------:R-:W4:Y:S04]  /*8b30*/  LDL R25, [R1+0x22d0] ;  /* 0x0022d00001197983 */ /* 0x000f280000100800 */
[----:B------:R-:W4:Y:S04]  /*8b40*/  LDL R27, [R1+0x22cc] ;  /* 0x0022cc00011b7983 */ /* 0x000f280000100800 */
[----:B------:R-:W4:Y:S01]  /*8b50*/  LDL R26, [R1+0x22d4] ;  /* 0x0022d400011a7983 */ /* 0x000f220000100800 */
[----:B---3--:R-:W-:-:S02]  /*8b60*/  IABS R15, R21 ;  /* 0x00000015000f7213 */ /* 0x008fc40000000000 */
[----:B------:R-:W-:-:S03]  /*8b70*/  IABS R17, R22 ;  /* 0x0000001600117213 */ /* 0x000fc60000000000 */
[----:B------:R-:W-:Y:S01]  /*8b80*/  IMAD.HI.U32 R22, R30, R15, RZ ;  /* 0x0000000f1e167227 */ /* 0x000fe200078e00ff */
[----:B------:R-:W-:-:S03]  /*8b90*/  IABS R18, R23 ;  /* 0x0000001700127213 */ /* 0x000fc60000000000 */
[----:B------:R-:W-:Y:S01]  /*8ba0*/  IMAD.HI.U32 R21, R30, R17, RZ ;  /* 0x000000111e157227 */ /* 0x000fe200078e00ff */
[----:B------:R-:W-:-:S03]  /*8bb0*/  IABS R16, R19 ;  /* 0x0000001300107213 */ /* 0x000fc60000000000 */
[----:B------:R-:W-:-:S04]  /*8bc0*/  IMAD.HI.U32 R19, R30, R14, RZ ;  /* 0x0000000e1e137227 */ /* 0x000fc800078e00ff */
[----:B------:R-:W-:Y:S02]  /*8bd0*/  IMAD.MOV R19, RZ, RZ, -R19 ;  /* 0x000000ffff137224 */ /* 0x000fe400078e0a13 */
[----:B------:R-:W-:-:S04]  /*8be0*/  IMAD.HI.U32 R23, R30, R16, RZ ;  /* 0x000000101e177227 */ /* 0x000fc800078e00ff */
[----:B------:R-:W-:Y:S02]  /*8bf0*/  IMAD R14, R31, R19, R14 ;  /* 0x000000131f0e7224 */ /* 0x000fe400078e020e */
[----:B------:R-:W-:-:S04]  /*8c00*/  IMAD.HI.U32 R20, R30, R18, RZ ;  /* 0x000000121e147227 */ /* 0x000fc800078e00ff */
[----:B------:R-:W-:Y:S02]  /*8c10*/  IMAD.MOV R19, RZ, RZ, -R22 ;  /* 0x000000ffff137224 */ /* 0x000fe400078e0a16 */
[----:B------:R-:W-:Y:S02]  /*8c20*/  IMAD.MOV R22, RZ, RZ, -R23 ;  /* 0x000000ffff167224 */ /* 0x000fe400078e0a17 */
[----:B------:R-:W-:Y:S01]  /*8c30*/  IMAD.MOV R21, RZ, RZ, -R21 ;  /* 0x000000ffff157224 */ /* 0x000fe200078e0a15 */
[----:B------:R-:W-:Y:S01]  /*8c40*/  STL [R1+0x289c], R14 ;  /* 0x00289c0e01007387 */ /* 0x000fe20000100800 */
[----:B------:R-:W-:Y:S02]  /*8c50*/  IMAD.MOV R20, RZ, RZ, -R20 ;  /* 0x000000ffff147224 */ /* 0x000fe400078e0a14 */
[C---:B------:R-:W-:Y:S01]  /*8c60*/  IMAD R15, R31.reuse, R19, R15 ;  /* 0x000000131f0f7224 */ /* 0x040fe200078e020f */
[----:B------:R-:W3:Y:S01]  /*8c70*/  LDL R38, [R1+0x22c8] ;  /* 0x0022c80001267983 */ /* 0x000ee20000100800 */
[----:B------:R-:W-:-:S02]  /*8c80*/  IMAD R16, R31, R22, R16 ;  /* 0x000000161f107224 */ /* 0x000fc400078e0210 */
[C---:B------:R-:W-:Y:S01]  /*8c90*/  IMAD R17, R31.reuse, R21, R17 ;  /* 0x000000151f117224 */ /* 0x040fe200078e0211 */
[----:B------:R-:W3:Y:S01]  /*8ca0*/  LDL R39, [R1+0x22c0] ;  /* 0x0022c00001277983 */ /* 0x000ee20000100800 */
[----:B------:R-:W-:-:S03]  /*8cb0*/  IMAD R18, R31, R20, R18 ;  /* 0x000000141f127224 */ /* 0x000fc600078e0212 */
[----:B------:R-:W-:Y:S04]  /*8cc0*/  STL [R1+0x28a0], R15 ;  /* 0x0028a00f01007387 */ /* 0x000fe80000100800 */
[----:B------:R-:W-:Y:S04]  /*8cd0*/  STL [R1+0x28a4], R16 ;  /* 0x0028a41001007387 */ /* 0x000fe80000100800 */
[----:B------:R-:W-:Y:S04]  /*8ce0*/  STL [R1+0x28a8], R17 ;  /* 0x0028a81101007387 */ /* 0x000fe80000100800 */
[----:B------:R-:W-:Y:S04]  /*8cf0*/  STL [R1+0x28ac], R18 ;  /* 0x0028ac1201007387 */ /* 0x000fe80000100800 */
[----:B------:R-:W3:Y:S04]  /*8d00*/  LDL R33, [R1+0x22c4] ;  /* 0x0022c40001217983 */ /* 0x000ee80000100800 */
[----:B------:R-:W3:Y:S01]  /*8d10*/  LDL R43, [R1+0x22b0] ;  /* 0x0022b000012b7983 */ /* 0x000ee20000100800 */
[----:B------:R-:W-:-:S03]  /*8d20*/  IABS R23, R35 ;  /* 0x0000002300177213 */ /* 0x000fc60000000000 */
[----:B------:R-:W3:Y:S02]  /*8d30*/  LDL R34, [R1+0x22bc] ;  /* 0x0022bc0001227983 */ /* 0x000ee40000100800 */
[----:B------:R-:W-:Y:S02]  /*8d40*/  IMAD.MOV.U32 R19, RZ, RZ, R23 ;  /* 0x000000ffff137224 */ /* 0x000fe400078e0017 */
[----:B------:R-:W3:Y:S01]  /*8d50*/  LDL R35, [R1+0x22b8] ;  /* 0x0022b80001237983 */ /* 0x000ee20000100800 */
[----:B--2---:R-:W-:Y:S01]  /*8d60*/  IABS R20, R24 ;  /* 0x0000001800147213 */ /* 0x004fe20000000000 */
[----:B------:R-:W-:Y:S01]  /*8d70*/  IMAD.HI.U32 R24, R30, R19, RZ ;  /* 0x000000131e187227 */ /* 0x000fe200078e00ff */
[----:B----4-:R-:W-:-:S03]  /*8d80*/  IABS R21, R25 ;  /* 0x0000001900157213 */ /* 0x010fc60000000000 */
[----:B------:R-:W-:Y:S01]  /*8d90*/  IMAD.MOV R24, RZ, RZ, -R24 ;  /* 0x000000ffff187224 */ /* 0x000fe200078e0a18 */
[----:B------:R-:W-:Y:S01]  /*8da0*/  IABS R23, R27 ;  /* 0x0000001b00177213 */ /* 0x000fe20000000000 */
[----:B------:R-:W-:Y:S01]  /*8db0*/  IMAD.HI.U32 R27, R30, R20, RZ ;  /* 0x000000141e1b7227 */ /* 0x000fe200078e00ff */
[----:B------:R-:W-:-:S03]  /*8dc0*/  IABS R22, R26 ;  /* 0x0000001a00167213 */ /* 0x000fc60000000000 */
[----:B------:R-:W-:-:S04]  /*8dd0*/  IMAD.HI.U32 R32, R30, R21, RZ ;  /* 0x000000151e207227 */ /* 0x000fc800078e00ff */
[----:B------:R-:W-:Y:S02]  /*8de0*/  IMAD R19, R31, R24, R19 ;  /* 0x000000181f137224 */ /* 0x000fe400078e0213 */
[----:B------:R-:W-:-:S04]  /*8df0*/  IMAD.HI.U32 R25, R30, R23, RZ ;  /* 0x000000171e197227 */ /* 0x000fc800078e00ff */
[----:B------:R-:W-:Y:S01]  /*8e00*/  IMAD.MOV R24, RZ, RZ, -R27 ;  /* 0x000000ffff187224 */ /* 0x000fe200078e0a1b */
[----:B------:R2:W-:Y:S01]  /*8e10*/  STL [R1+0x28b0], R19 ;  /* 0x0028b01301007387 */ /* 0x0005e20000100800 */
[----:B------:R-:W-:-:S03]  /*8e20*/  IMAD.HI.U32 R26, R30, R22, RZ ;  /* 0x000000161e1a7227 */ /* 0x000fc600078e00ff */
[----:B------:R-:W4:Y:S01]  /*8e30*/  LDL R41, [R1+0x22b4] ;  /* 0x0022b40001297983 */ /* 0x000f220000100800 */
[----:B------:R-:W-:Y:S02]  /*8e40*/  IMAD.MOV R27, RZ, RZ, -R32 ;  /* 0x000000ffff1b7224 */ /* 0x000fe400078e0a20 */
[----:B------:R-:W-:Y:S01]  /*8e50*/  IMAD.MOV R25, RZ, RZ, -R25 ;  /* 0x000000ffff197224 */ /* 0x000fe200078e0a19 */
[----:B------:R-:W2:Y:S01]  /*8e60*/  LDL R42, [R1+0x22ac] ;  /* 0x0022ac00012a7983 */ /* 0x000ea20000100800 */
[----:B------:R-:W-:Y:S02]  /*8e70*/  IMAD.MOV R26, RZ, RZ, -R26 ;  /* 0x000000ffff1a7224 */ /* 0x000fe400078e0a1a */
[C---:B------:R-:W-:Y:S01]  /*8e80*/  IMAD R20, R31.reuse, R24, R20 ;  /* 0x000000181f147224 */ /* 0x040fe200078e0214 */
[----:B------:R-:W2:Y:S01]  /*8e90*/  LDL R44, [R1+0x22a4] ;  /* 0x0022a400012c7983 */ /* 0x000ea20000100800 */
[C---:B------:R-:W-:Y:S02]  /*8ea0*/  IMAD R23, R31.reuse, R25, R23 ;  /* 0x000000191f177224 */ /* 0x040fe400078e0217 */
[----:B------:R-:W-:Y:S01]  /*8eb0*/  IMAD R22, R31, R26, R22 ;  /* 0x0000001a1f167224 */ /* 0x000fe200078e0216 */
[----:B------:R-:W2:Y:S04]  /*8ec0*/  LDL R45, [R1+0x2298] ;  /* 0x00229800012d7983 */ /* 0x000ea80000100800 */
[----:B------:R-:W2:Y:S04]  /*8ed0*/  LDL R46, [R1+0x2290] ;  /* 0x00229000012e7983 */ /* 0x000ea80000100800 */
[----:B------:R-:W2:Y:S04]  /*8ee0*/  LDL R47, [R1+0x2294] ;  /* 0x00229400012f7983 */ /* 0x000ea80000100800 */
[----:B------:R-:W2:Y:S04]  /*8ef0*/  LDL R55, [R1+0x2288] ;  /* 0x0022880001377983 */ /* 0x000ea80000100800 */
[----:B------:R-:W2:Y:S04]  /*8f00*/  LDL R48, [R1+0x228c] ;  /* 0x00228c0001307983 */ /* 0x000ea80000100800 */
[----:B------:R-:W2:Y:S04]  /*8f10*/  LDL R49, [R1+0x2280] ;  /* 0x0022800001317983 */ /* 0x000ea80000100800 */
[----:B------:R-:W2:Y:S04]  /*8f20*/  LDL R51, [R1+0x227c] ;  /* 0x00227c0001337983 */ /* 0x000ea80000100800 */
[----:B------:R-:W2:Y:S04]  /*8f30*/  LDL R50, [R1+0x2284] ;  /* 0x0022840001327983 */ /* 0x000ea80000100800 */
[----:B0-----:R-:W2:Y:S04]  /*8f40*/  LDL R61, [R1+0x2274] ;  /* 0x00227400013d7983 */ /* 0x001ea80000100800 */
[----:B------:R-:W2:Y:S04]  /*8f50*/  LDL R53, [R1+0x2270] ;  /* 0x0022700001357983 */ /* 0x000ea80000100800 */
[----:B------:R-:W2:Y:S04]  /*8f60*/  LDL R54, [R1+0x226c] ;  /* 0x00226c0001367983 */ /* 0x000ea80000100800 */
[----:B------:R-:W2:Y:S01]  /*8f70*/  LDL R56, [R1+0x2278] ;  /* 0x0022780001387983 */ /* 0x000ea20000100800 */
[----:B---3--:R-:W-:-:S03]  /*8f80*/  IABS R32, R38 ;  /* 0x0000002600207213 */ /* 0x008fc60000000000 */
[----:B------:R-:W3:Y:S02]  /*8f90*/  LDL R38, [R1+0x22a8] ;  /* 0x0022a80001267983 */ /* 0x000ee40000100800 */
[----:B------:R-:W-:Y:S01]  /*8fa0*/  IMAD.MOV.U32 R24, RZ, RZ, R32 ;  /* 0x000000ffff187224 */ /* 0x000fe200078e0020 */
[----:B------:R-:W-:Y:S02]  /*8fb0*/  IABS R25, R39 ;  /* 0x0000002700197213 */ /* 0x000fe40000000000 */
[----:B------:R-:W3:Y:S03]  /*8fc0*/  LDL R39, [R1+0x22a0] ;  /* 0x0022a00001277983 */ /* 0x000ee60000100800 */
[----:B------:R-:W-:Y:S01]  /*8fd0*/  IMAD.HI.U32 R36, R30, R25, RZ ;  /* 0x000000191e247227 */ /* 0x000fe200078e00ff */
[----:B------:R-:W-:-:S03]  /*8fe0*/  IABS R26, R33 ;  /* 0x00000021001a7213 */ /* 0x000fc60000000000 */
[----:B------:R-:W-:-:S04]  /*8ff0*/  IMAD.HI.U32 R33, R30, R24, RZ ;  /* 0x000000181e217227 */ /* 0x000fc800078e00ff */
[----:B------:R-:W-:Y:S02]  /*9000*/  IMAD.MOV R33, RZ, RZ, -R33 ;  /* 0x000000ffff217224 */ /* 0x000fe400078e0a21 */
[----:B------:R-:W-:-:S04]  /*9010*/  IMAD.HI.U32 R37, R30, R26, RZ ;  /* 0x0000001a1e257227 */ /* 0x000fc800078e00ff */
[C---:B------:R-:W-:Y:S02]  /*9020*/  IMAD R24, R31.reuse, R33, R24 ;  /* 0x000000211f187224 */ /* 0x040fe400078e0218 */
[----:B------:R-:W-:Y:S02]  /*9030*/  IMAD.MOV R33, RZ, RZ, -R36 ;  /* 0x000000ffff217224 */ /* 0x000fe400078e0a24 */
[----:B------:R-:W-:Y:S01]  /*9040*/  IMAD.MOV R36, RZ, RZ, -R37 ;  /* 0x000000ffff247224 */ /* 0x000fe200078e0a25 */
[----:B------:R-:W-:Y:S02]  /*9050*/  IABS R37, R43 ;  /* 0x0000002b00257213 */ /* 0x000fe40000000000 */
[----:B------:R-:W3:Y:S01]  /*9060*/  LDL R43, [R1+0x229c] ;  /* 0x00229c00012b7983 */ /* 0x000ee20000100800 */
[----:B------:R-:W-:Y:S01]  /*9070*/  IMAD R21, R31, R27, R21 ;  /* 0x0000001b1f157224 */ /* 0x000fe200078e0215 */
[----:B------:R-:W-:Y:S02]  /*9080*/  IABS R27, R34 ;  /* 0x00000022001b7213 */ /* 0x000fe40000000000 */
[----:B------:R-:W-:-:S03]  /*9090*/  IABS R32, R35 ;  /* 0x0000002300207213 */ /* 0x000fc60000000000 */
[----:B------:R-:W-:-:S04]  /*90a0*/  IMAD.HI.U32 R35, R30, R27, RZ ;  /* 0x0000001b1e237227 */ /* 0x000fc800078e00ff */
[----:B------:R-:W-:-:S04]  /*90b0*/  IMAD.HI.U32 R34, R30, R32, RZ ;  /* 0x000000201e227227 */ /* 0x000fc800078e00ff */
[----:B------:R-:W-:Y:S02]  /*90c0*/  IMAD.MOV R35, RZ, RZ, -R35 ;  /* 0x000000ffff237224 */ /* 0x000fe400078e0a23 */
[----:B------:R-:W-:Y:S02]  /*90d0*/  IMAD.MOV R34, RZ, RZ, -R34 ;  /* 0x000000ffff227224 */ /* 0x000fe400078e0a22 */
[C---:B------:R-:W-:Y:S02]  /*90e0*/  IMAD R25, R31.reuse, R33, R25 ;  /* 0x000000211f197224 */ /* 0x040fe400078e0219 */
[----:B------:R-:W-:Y:S02]  /*90f0*/  IMAD.MOV.U32 R33, RZ, RZ, R37 ;  /* 0x000000ffff217224 */ /* 0x000fe400078e0025 */
[C---:B------:R-:W-:Y:S02]  /*9100*/  IMAD R27, R31.reuse, R35, R27 ;  /* 0x000000231f1b7224 */ /* 0x040fe400078e021b */
[----:B------:R-:W-:-:S02]  /*9110*/  IMAD R32, R31, R34, R32 ;  /* 0x000000221f207224 */ /* 0x000fc400078e0220 */
[----:B------:R-:W-:Y:S01]  /*9120*/  IMAD R26, R31, R36, R26 ;  /* 0x000000241f1a7224 */ /* 0x000fe200078e021a */
[----:B----4-:R-:W-:Y:S02]  /*9130*/  IABS R34, R41 ;  /* 0x0000002900227213 */ /* 0x010fe40000000000 */
[----:B--2---:R-:W-:-:S03]  /*9140*/  IABS R36, R42 ;  /* 0x0000002a00247213 */ /* 0x004fc60000000000 */
[----:B------:R-:W-:-:S04]  /*9150*/  IMAD.HI.U32 R41, R30, R34, RZ ;  /* 0x000000221e297227 */ /* 0x000fc800078e00ff */
[----:B------:R-:W-:-:S04]  /*9160*/  IMAD.HI.U32 R40, R30, R36, RZ ;  /* 0x000000241e287227 */ /* 0x000fc800078e00ff */
[----:B------:R-:W-:-:S04]  /*9170*/  IMAD.MOV R40, RZ, RZ, -R40 ;  /* 0x000000ffff287224 */ /* 0x000fc800078e0a28 */
[----:B------:R-:W-:Y:S01]  /*9180*/  IMAD R36, R31, R40, R36 ;  /* 0x000000281f247224 */ /* 0x000fe200078e0224 */
[----:B---3--:R-:W-:Y:S01]  /*9190*/  IABS R35, R38 ;  /* 0x0000002600237213 */ /* 0x008fe20000000000 */
[----:B------:R-:W-:-:S04]  /*91a0*/  IMAD.HI.U32 R38, R30, R33, RZ ;  /* 0x000000211e267227 */ /* 0x000fc800078e00ff */
[----:B------:R-:W-:Y:S01]  /*91b0*/  IMAD.MOV R38, RZ, RZ, -R38 ;  /* 0x000000ffff267224 */ /* 0x000fe200078e0a26 */
[----:B------:R-:W-:Y:S01]  /*91c0*/  IABS R37, R39 ;  /* 0x0000002700257213 */ /* 0x000fe20000000000 */
[----:B------:R-:W-:-:S04]  /*91d0*/  IMAD.HI.U32 R42, R30, R35, RZ ;  /* 0x000000231e2a7227 */ /* 0x000fc800078e00ff */
[----:B------:R-:W-:Y:S02]  /*91e0*/  IMAD R33, R31, R38, R33 ;  /* 0x000000261f217224 */ /* 0x000fe400078e0221 */
[----:B------:R-:W-:Y:S02]  /*91f0*/  IMAD.MOV R38, RZ, RZ, -R41 ;  /* 0x000000ffff267224 */ /* 0x000fe400078e0a29 */
[----:B------:R-:W-:Y:S01]  /*9200*/  IMAD.MOV R41, RZ, RZ, -R42 ;  /* 0x000000ffff297224 */ /* 0x000fe200078e0a2a */
[----:B------:R-:W-:Y:S01]  /*9210*/  IABS R42, R44 ;  /* 0x0000002c002a7213 */ /* 0x000fe20000000000 */
[----:B------:R-:W-:-:S04]  /*9220*/  IMAD.HI.U32 R39, R30, R37, RZ ;  /* 0x000000251e277227 */ /* 0x000fc800078e00ff */
[----:B------:R-:W-:Y:S02]  /*9230*/  IMAD.MOV R39, RZ, RZ, -R39 ;  /* 0x000000ffff277224 */ /* 0x000fe400078e0a27 */
[C---:B------:R-:W-:Y:S02]  /*9240*/  IMAD R34, R31.reuse, R38, R34 ;  /* 0x000000261f227224 */ /* 0x040fe400078e0222 */
[----:B------:R-:W-:Y:S02]  /*9250*/  IMAD.MOV.U32 R38, RZ, RZ, R42 ;  /* 0x000000ffff267224 */ /* 0x000fe400078e002a */
[C---:B------:R-:W-:Y:S01]  /*9260*/  IMAD R37, R31.reuse, R39, R37 ;  /* 0x000000271f257224 */ /* 0x040fe200078e0225 */
[----:B------:R-:W-:Y:S01]  /*9270*/  IABS R39, R45 ;  /* 0x0000002d00277213 */ /* 0x000fe20000000000 */
[----:B------:R-:W-:Y:S01]  /*9280*/  IMAD R35, R31, R41, R35 ;  /* 0x000000291f237224 */ /* 0x000fe200078e0223 */
[----:B------:R-:W-:Y:S02]  /*9290*/  IABS R41, R46 ;  /* 0x0000002e00297213 */ /* 0x000fe40000000000 */
[----:B------:R-:W-:Y:S01]  /*92a0*/  IABS R42, R47 ;  /* 0x0000002f002a7213 */ /* 0x000fe20000000000 */
[----:B------:R-:W-:Y:S01]  /*92b0*/  IMAD.HI.U32 R46, R30, R39, RZ ;  /* 0x000000271e2e7227 */ /* 0x000fe200078e00ff */
[----:B------:R-:W-:-:S03]  /*92c0*/  IABS R40, R43 ;  /* 0x0000002b00287213 */ /* 0x000fc60000000000 */
[----:B------:R-:W-:-:S04]  /*92d0*/  IMAD.HI.U32 R43, R30, R38, RZ ;  /* 0x000000261e2b7227 */ /* 0x000fc800078e00ff */
[----:B------:R-:W-:Y:S02]  /*92e0*/  IMAD.MOV R43, RZ, RZ, -R43 ;  /* 0x000000ffff2b7224 */ /* 0x000fe400078e0a2b */
[----:B------:R-:W-:-:S04]  /*92f0*/  IMAD.HI.U32 R47, R30, R40, RZ ;  /* 0x000000281e2f7227 */ /* 0x000fc800078e00ff */
[----:B------:R-:W-:Y:S02]  /*9300*/  IMAD R38, R31, R43, R38 ;  /* 0x0000002b1f267224 */ /* 0x000fe400078e0226 */
[----:B------:R-:W-:Y:S02]  /*9310*/  IMAD.MOV R43, RZ, RZ, -R46 ;  /* 0x000000ffff2b7224 */ /* 0x000fe400078e0a2e */
[----:B------:R-:W-:Y:S01]  /*9320*/  IMAD.MOV R46, RZ, RZ, -R47 ;  /* 0x000000ffff2e7224 */ /* 0x000fe200078e0a2f */
[----:B------:R-:W-:Y:S02]  /*9330*/  IABS R47, R55 ;  /* 0x00000037002f7213 */ /* 0x000fe40000000000 */
[----:B------:R-:W2:Y:S04]  /*9340*/  LDL R55, [R1+0x2268] ;  /* 0x0022680001377983 */ /* 0x000ea80000100800 */
[----:B-1----:R-:W3:Y:S04]  /*9350*/  LDL.LU R6, [R1+0xdc] ;  /* 0x0000dc0001067983 */ /* 0x002ee80000300800 */
[----:B------:R-:W4:Y:S04]  /*9360*/  LDL.LU R0, [R1+0xd8] ;  /* 0x0000d80001007983 */ /* 0x000f280000300800 */
[----:B------:R-:W4:Y:S04]  /*9370*/  LDL R3, [R1+0x2264] ;  /* 0x0022640001037983 */ /* 0x000f280000100800 */
[----:B------:R-:W4:Y:S01]  /*9380*/  LDL.LU R19, [R1+0xd4] ;  /* 0x0000d40001137983 */ /* 0x000f220000300800 */
[----:B------:R-:W-:-:S03]  /*9390*/  IMAD.HI.U32 R44, R30, R42, RZ ;  /* 0x0000002a1e2c7227 */ /* 0x000fc600078e00ff */
[----:B------:R-:W4:Y:S01]  /*93a0*/  LDL.LU R14, [R1+0xd0] ;  /* 0x0000d000010e7983 */ /* 0x000f220000300800 */
[----:B------:R-:W-:-:S03]  /*93b0*/  IMAD.HI.U32 R45, R30, R41, RZ ;  /* 0x000000291e2d7227 */ /* 0x000fc600078e00ff */
[----:B------:R-:W4:Y:S01]  /*93c0*/  LDL.LU R13, [R1+0xcc] ;  /* 0x0000cc00010d7983 */ /* 0x000f220000300800 */
[----:B------:R-:W-:Y:S02]  /*93d0*/  IMAD.MOV R44, RZ, RZ, -R44 ;  /* 0x000000ffff2c7224 */ /* 0x000fe400078e0a2c */
[C---:B------:R-:W-:Y:S01]  /*93e0*/  IMAD R39, R31.reuse, R43, R39 ;  /* 0x0000002b1f277224 */ /* 0x040fe200078e0227 */
[----:B------:R-:W4:Y:S01]  /*93f0*/  LDL.LU R12, [R1+0xc8] ;  /* 0x0000c800010c7983 */ /* 0x000f220000300800 */
[----:B------:R-:W-:Y:S02]  /*9400*/  IMAD.MOV R45, RZ, RZ, -R45 ;  /* 0x000000ffff2d7224 */ /* 0x000fe400078e0a2d */
[----:B------:R-:W-:Y:S01]  /*9410*/  IMAD.MOV.U32 R43, RZ, RZ, R47 ;  /* 0x000000ffff2b7224 */ /* 0x000fe200078e002f */
[----:B------:R-:W4:Y:S01]  /*9420*/  LDL.LU R11, [R1+0xc4] ;  /* 0x0000c400010b7983 */ /* 0x000f220000300800 */
[C---:B------:R-:W-:Y:S01]  /*9430*/  IMAD R42, R31.reuse, R44, R42 ;  /* 0x0000002c1f2a7224 */ /* 0x040fe200078e022a */
[----:B------:R-:W-:Y:S01]  /*9440*/  IABS R44, R48 ;  /* 0x00000030002c7213 */ /* 0x000fe20000000000 */
[----:B------:R-:W-:Y:S01]  /*9450*/  IMAD R41, R31, R45, R41 ;  /* 0x0000002d1f297224 */ /* 0x000fe200078e0229 */
[----:B------:R-:W-:Y:S01]  /*9460*/  IABS R45, R49 ;  /* 0x00000031002d7213 */ /* 0x000fe20000000000 */
[----:B------:R-:W-:Y:S01]  /*9470*/  IMAD.HI.U32 R48, R30, R43, RZ ;  /* 0x0000002b1e307227 */ /* 0x000fe200078e00ff */
[----:B------:R-:W-:Y:S01]  /*9480*/  IABS R47, R51 ;  /* 0x00000033002f7213 */ /* 0x000fe20000000000 */
[----:B------:R-:W4:Y:S02]  /*9490*/  LDL.LU R2, [R1+0xc0] ;  /* 0x0000c00001027983 */ /* 0x000f240000300800 */
[----:B------:R-:W-:-:S02]  /*94a0*/  IMAD.MOV R48, RZ, RZ, -R48 ;  /* 0x000000ffff307224 */ /* 0x000fc400078e0a30 */
[----:B------:R-:W-:Y:S01]  /*94b0*/  IMAD R40, R31, R46, R40 ;  /* 0x0000002e1f287224 */ /* 0x000fe200078e0228 */
[----:B------:R-:W-:Y:S01]  /*94c0*/  IABS R46, R50 ;  /* 0x00000032002e7213 */ /* 0x000fe20000000000 */
[----:B------:R-:W-:-:S04]  /*94d0*/  IMAD.HI.U32 R51, R30, R44, RZ ;  /* 0x0000002c1e337227 */ /* 0x000fc800078e00ff */
[----:B------:R-:W-:-:S04]  /*94e0*/  IMAD.HI.U32 R52, R30, R45, RZ ;  /* 0x0000002d1e347227 */ /* 0x000fc800078e00ff */
[C---:B------:R-:W-:Y:S02]  /*94f0*/  IMAD R43, R31.reuse, R48, R43 ;  /* 0x000000301f2b7224 */ /* 0x040fe400078e022b */
[----:B------:R-:W-:Y:S02]  /*9500*/  IMAD.MOV R48, RZ, RZ, -R51 ;  /* 0x000000ffff307224 */ /* 0x000fe400078e0a33 */
[----:B------:R-:W-:Y:S01]  /*9510*/  IMAD.MOV R51, RZ, RZ, -R52 ;  /* 0x000000ffff337224 */ /* 0x000fe200078e0a34 */
[----:B------:R-:W-:Y:S01]  /*9520*/  IABS R52, R61 ;  /* 0x0000003d00347213 */ /* 0x000fe20000000000 */
[C---:B------:R-:W-:Y:S01]  /*9530*/  IMAD.HI.U32 R50, R30.reuse, R46, RZ ;  /* 0x0000002e1e327227 */ /* 0x040fe200078e00ff */
[----:B------:R-:W4:Y:S03]  /*9540*/  LDL.LU R61, [R1+0xbc] ;  /* 0x0000bc00013d7983 */ /* 0x000f260000300800 */
[----:B------:R-:W-:Y:S01]  /*9550*/  IMAD.HI.U32 R49, R30, R47, RZ ;  /* 0x0000002f1e317227 */ /* 0x000fe200078e00ff */
[----:B------:R-:W4:Y:S03]  /*9560*/  LDL.LU R5, [R1+0xb8] ;  /* 0x0000b80001057983 */ /* 0x000f260000300800 */
[----:B------:R-:W-:Y:S01]  /*9570*/  IMAD.MOV R50, RZ, RZ, -R50 ;  /* 0x000000ffff327224 */ /* 0x000fe200078e0a32 */
[----:B------:R-:W4:Y:S01]  /*9580*/  LDL.LU R18, [R1+0xb4] ;  /* 0x0000b40001127983 */ /* 0x000f220000300800 */
[----:B------:R-:W-:-:S02]  /*9590*/  IMAD R44, R31, R48, R44 ;  /* 0x000000301f2c7224 */ /* 0x000fc400078e022c */
[----:B------:R-:W-:Y:S02]  /*95a0*/  IMAD.MOV.U32 R48, RZ, RZ, R52 ;  /* 0x000000ffff307224 */ /* 0x000fe400078e0034 */
[----:B------:R-:W-:Y:S02]  /*95b0*/  IMAD.MOV R49, RZ, RZ, -R49 ;  /* 0x000000ffff317224 */ /* 0x000fe400078e0a31 */
[C---:B------:R-:W-:Y:S01]  /*95c0*/  IMAD R45, R31.reuse, R51, R45 ;  /* 0x000000331f2d7224 */ /* 0x040fe200078e022d */
[----:B------:R-:W-:Y:S01]  /*95d0*/  IABS R51, R53 ;  /* 0x0000003500337213 */ /* 0x000fe20000000000 */
[C---:B------:R-:W-:Y:S01]  /*95e0*/  IMAD R46, R31.reuse, R50, R46 ;  /* 0x000000321f2e7224 */ /* 0x040fe200078e022e */
[----:B------:R-:W-:Y:S01]  /*95f0*/  IABS R52, R54 ;  /* 0x0000003600347213 */ /* 0x000fe20000000000 */
[----:B------:R-:W-:Y:S01]  /*9600*/  IMAD.HI.U32 R50, R30, R48, RZ ;  /* 0x000000301e327227 */ /* 0x000fe200078e00ff */
[----:B------:R-:W4:Y:S03]  /*9610*/  LDL.LU R10, [R1+0xb0] ;  /* 0x0000b000010a7983 */ /* 0x000f260000300800 */
[----:B------:R-:W-:Y:S01]  /*9620*/  IMAD R47, R31, R49, R47 ;  /* 0x000000311f2f7224 */ /* 0x000fe200078e022f */
[----:B------:R-:W-:Y:S01]  /*9630*/  IABS R49, R56 ;  /* 0x0000003800317213 */ /* 0x000fe20000000000 */
[----:B------:R-:W-:Y:S01]  /*9640*/  IMAD.MOV R54, RZ, RZ, -R50 ;  /* 0x000000ffff367224 */ /* 0x000fe200078e0a32 */
[----:B------:R-:W4:Y:S01]  /*9650*/  LDL.LU R9, [R1+0xac] ;  /* 0x0000ac0001097983 */ /* 0x000f220000300800 */
[----:B------:R-:W-:-:S02]  /*9660*/  IMAD.MOV.U32 R50, RZ, RZ, R51 ;  /* 0x000000ffff327224 */ /* 0x000fc400078e0033 */
[----:B------:R-:W-:Y:S01]  /*9670*/  IMAD.MOV.U32 R51, RZ, RZ, R52 ;  /* 0x000000ffff337224 */ /* 0x000fe200078e0034 */
[----:B------:R-:W4:Y:S01]  /*9680*/  LDL.LU R4, [R1+0xa8] ;  /* 0x0000a80001047983 */ /* 0x000f220000300800 */
[----:B--2---:R-:W-:-:S05]  /*9690*/  IABS R53, R55 ;  /* 0x0000003700357213 */ /* 0x004fca0000000000 */
[----:B------:R-:W-:Y:S02]  /*96a0*/  IMAD.MOV.U32 R52, RZ, RZ, R53 ;  /* 0x000000ffff347224 */ /* 0x000fe400078e0035 */
[----:B------:R-:W-:Y:S01]  /*96b0*/  IMAD.HI.U32 R53, R30, R49, RZ ;  /* 0x000000311e357227 */ /* 0x000fe200078e00ff */
[----:B---3--:R-:W-:-:S03]  /*96c0*/  ISETP.GT.U32.AND P3, PT, R31, R6, PT ;  /* 0x000000061f00720c */ /* 0x008fc60003f64070 */
[----:B------:R-:W-:Y:S02]  /*96d0*/  IMAD.MOV R53, RZ, RZ, -R53 ;  /* 0x000000ffff357224 */ /* 0x000fe400078e0a35 */
[----:B------:R-:W-:Y:S01]  /*96e0*/  IMAD.HI.U32 R56, R30, R52, RZ ;  /* 0x000000341e387227 */ /* 0x000fe200078e00ff */
[----:B----4-:R-:W-:-:S03]  /*96f0*/  ISETP.GT.U32.AND P4, PT, R31, R19, PT ;  /* 0x000000131f00720c */ /* 0x010fc60003f84070 */
[----:B------:R-:W-:Y:S02]  /*9700*/  IMAD R49, R31, R53, R49 ;  /* 0x000000351f317224 */ /* 0x000fe400078e0231 */
[----:B------:R-:W-:-:S04]  /*9710*/  IMAD.MOV R53, RZ, RZ, -R56 ;  /* 0x000000ffff357224 */ /* 0x000fc800078e0a38 */
[----:B------:R-:W-:Y:S01]  /*9720*/  IMAD R52, R31, R53, R52 ;  /* 0x000000351f347224 */ /* 0x000fe200078e0234 */
[----:B------:R-:W-:Y:S02]  /*9730*/  IABS R53, R3 ;  /* 0x0000000300357213 */ /* 0x000fe40000000000 */
[----:B------:R-:W2:Y:S01]  /*9740*/  LDL.LU R3, [R1+0xa4] ;  /* 0x0000a40001037983 */ /* 0x000ea20000300800 */
[----:B------:R-:W-:-:S03]  /*9750*/  @!P3 IMAD.IADD R6, R6, 0x1, -R31 ;  /* 0x000000010606b824 */ /* 0x000fc600078e0a1f */
[----:B------:R-:W3:Y:S04]  /*9760*/  LDL.LU R17, [R1+0xa0] ;  /* 0x0000a00001117983 */ /* 0x000ee80000300800 */
[----:B------:R-:W4:Y:S01]  /*9770*/  LDL.LU R16, [R1+0x9c] ;  /* 0x00009c0001107983 */ /* 0x000f220000300800 */
[----:B------:R-:W-:-:S03]  /*9780*/  @!P4 IMAD.IADD R19, R19, 0x1, -R31 ;  /* 0x000000011313c824 */ /* 0x000fc600078e0a1f */
[----:B------:R-:W2:Y:S01]  /*9790*/  LDL.LU R15, [R1+0x98] ;  /* 0x00009800010f7983 */ /* 0x000ea20000300800 */
[----:B------:R-:W-:-:S03]  /*97a0*/  ISETP.GT.U32.AND P4, PT, R31, R6, PT ;  /* 0x000000061f00720c */ /* 0x000fc60003f84070 */
[----:B------:R-:W2:Y:S10]  /*97b0*/  LDL.LU R8, [R1+0x94] ;  /* 0x0000940001087983 */ /* 0x000eb40000300800 */
[----:B------:R-:W-:-:S05]  /*97c0*/  @!P4 IMAD.IADD R6, R6, 0x1, -R31 ;  /* 0x000000010606c824 */ /* 0x000fca00078e0a1f */
[----:B------:R0:W-:Y:S04]  /*97d0*/  STL [R1+0xdc], R6 ;  /* 0x0000dc0601007387 */ /* 0x0001e80000100800 */
[----:B------:R-:W2:Y:S04]  /*97e0*/  LDL.LU R7, [R1+0x90] ;  /* 0x0000900001077983 */ /* 0x000ea80000300800 */
[----:B0-----:R-:W2:Y:S01]  /*97f0*/  LDL.LU R6, [R1+0x8c] ;  /* 0x00008c0001067983 */ /* 0x001ea20000300800 */
[C---:B------:R-:W-:Y:S02]  /*9800*/  ISETP.GT.U32.AND P0, PT, R57.reuse, R29, PT ;  /* 0x0000001d3900720c */ /* 0x040fe40003f04070 */
[----:B------:R-:W-:-:S11]  /*9810*/  ISETP.GT.U32.AND P1, PT, R57, R28, PT ;  /* 0x0000001c3900720c */ /* 0x000fd60003f24070 */
[--C-:B------:R-:W-:Y:S02]  /*9820*/  @!P0 IMAD.IADD R29, R29, 0x1, -R57.reuse ;  /* 0x000000011d1d8824 */ /* 0x100fe400078e0a39 */
[----:B------:R-:W-:-:S03]  /*9830*/  @!P1 IMAD.IADD R28, R28, 0x1, -R57 ;  /* 0x000000011c1c9824 */ /* 0x000fc600078e0a39 */
[C---:B------:R-:W-:Y:S02]  /*9840*/  ISETP.GT.U32.AND P1, PT, R57.reuse, R29, PT ;  /* 0x0000001d3900720c */ /* 0x040fe40003f24070 */
[----:B------:R-:W-:Y:S02]  /*9850*/  ISETP.GT.U32.AND P2, PT, R57, R28, PT ;  /* 0x0000001c3900720c */ /* 0x000fe40003f44070 */
[C---:B------:R-:W-:Y:S02]  /*9860*/  ISETP.GT.U32.AND P5, PT, R31.reuse, R0, PT ;  /* 0x000000001f00720c */ /* 0x040fe40003fa4070 */
[----:B------:R-:W-:-:S07]  /*9870*/  ISETP.GT.U32.AND P0, PT, R31, R14, PT ;  /* 0x0000000e1f00720c */ /* 0x000fce0003f04070 */
[--C-:B------:R-:W-:Y:S01]  /*9880*/  @!P1 IMAD.IADD R29, R29, 0x1, -R57.reuse ;  /* 0x000000011d1d9824 */ /* 0x100fe200078e0a39 */
[C---:B------:R-:W-:Y:S01]  /*9890*/  ISETP.GT.U32.AND P1, PT, R31.reuse, R13, PT ;  /* 0x0000000d1f00720c */ /* 0x040fe20003f24070 */
[----:B------:R-:W-:Y:S01]  /*98a0*/  @!P2 IMAD.IADD R28, R28, 0x1, -R57 ;  /* 0x000000011c1ca824 */ /* 0x000fe200078e0a39 */
[C---:B------:R-:W-:Y:S02]  /*98b0*/  ISETP.GT.U32.AND P2, PT, R31.reuse, R11, PT ;  /* 0x0000000b1f00720c */ /* 0x040fe40003f44070 */
[C---:B------:R-:W-:Y:S01]  /*98c0*/  ISETP.GT.U32.AND P3, PT, R31.reuse, R2, PT ;  /* 0x000000021f00720c */ /* 0x040fe20003f64070 */
[--C-:B------:R-:W-:Y:S01]  /*98d0*/  @!P5 IMAD.IADD R0, R0, 0x1, -R31.reuse ;  /* 0x000000010000d824 */ /* 0x100fe200078e0a1f */
[C---:B------:R-:W-:Y:S01]  /*98e0*/  ISETP.GT.U32.AND P5, PT, R31.reuse, R61, PT ;  /* 0x0000003d1f00720c */ /* 0x040fe20003fa4070 */
[----:B------:R-:W-:Y:S01]  /*98f0*/  @!P0 IMAD.IADD R14, R14, 0x1, -R31 ;  /* 0x000000010e0e8824 */ /* 0x000fe200078e0a1f */
[C---:B------:R-:W-:Y:S02]  /*9900*/  ISETP.GT.U32.AND P6, PT, R31.reuse, R12, PT ;  /* 0x0000000c1f00720c */ /* 0x040fe40003fc4070 */
[----:B------:R-:W-:-:S03]  /*9910*/  ISETP.GT.U32.AND P0, PT, R31, R0, PT ;  /* 0x000000001f00720c */ /* 0x000fc60003f04070 */
[--C-:B------:R-:W-:Y:S01]  /*9920*/  @!P1 IMAD.IADD R13, R13, 0x1, -R31.reuse ;  /* 0x000000010d0d9824 */ /* 0x100fe200078e0a1f */
[----:B------:R-:W-:Y:S01]  /*9930*/  ISETP.GT.U32.AND P1, PT, R31, R19, PT ;  /* 0x000000131f00720c */ /* 0x000fe20003f24070 */
[--C-:B------:R-:W-:Y:S01]  /*9940*/  @!P2 IMAD.IADD R11, R11, 0x1, -R31.reuse ;  /* 0x000000010b0ba824 */ /* 0x100fe200078e0a1f */
[C---:B------:R-:W-:Y:S01]  /*9950*/  ISETP.GT.U32.AND P2, PT, R31.reuse, R14, PT ;  /* 0x0000000e1f00720c */ /* 0x040fe20003f44070 */
[--C-:B------:R-:W-:Y:S01]  /*9960*/  @!P3 IMAD.IADD R2, R2, 0x1, -R31.reuse ;  /* 0x000000010202b824 */ /* 0x100fe200078e0a1f */
[----:B------:R-:W-:Y:S01]  /*9970*/  ISETP.GT.U32.AND P3, PT, R31, R13, PT ;  /* 0x0000000d1f00720c */ /* 0x000fe20003f64070 */
[--C-:B------:R-:W-:Y:S02]  /*9980*/  @!P5 IMAD.IADD R61, R61, 0x1, -R31.reuse ;  /* 0x000000013d3dd824 */ /* 0x100fe400078e0a1f */
[----:B------:R-:W-:-:S03]  /*9990*/  @!P6 IMAD.IADD R12, R12, 0x1, -R31 ;  /* 0x000000010c0ce824 */ /* 0x000fc600078e0a1f */
[----:B------:R-:W-:Y:S01]  /*99a0*/  ISETP.GT.U32.AND P6, PT, R31, R61, PT ;  /* 0x0000003d1f00720c */ /* 0x000fe20003fc4070 */
[--C-:B------:R-:W-:Y:S02]  /*99b0*/  @!P0 IMAD.IADD R0, R0, 0x1, -R31.reuse ;  /* 0x0000000100008824 */ /* 0x100fe400078e0a1f */
[--C-:B------:R-:W-:Y:S01]  /*99c0*/  @!P1 IMAD.IADD R19, R19, 0x1, -R31.reuse ;  /* 0x0000000113139824 */ /* 0x100fe200078e0a1f */
[C---:B------:R-:W-:Y:S01]  /*99d0*/  ISETP.GT.U32.AND P1, PT, R31.reuse, R5, PT ;  /* 0x000000051f00720c */ /* 0x040fe20003f24070 */
[--C-:B------:R-:W-:Y:S01]  /*99e0*/  @!P2 IMAD.IADD R14, R14, 0x1, -R31.reuse ;  /* 0x000000010e0ea824 */ /* 0x100fe200078e0a1f */
[C---:B------:R-:W-:Y:S02]  /*99f0*/  ISETP.GT.U32.AND P5, PT, R31.reuse, R12, PT ;  /* 0x0000000c1f00720c */ /* 0x040fe40003fa4070 */
[----:B------:R-:W-:Y:S01]  /*9a00*/  ISETP.GT.U32.AND P2, PT, R31, R18, PT ;  /* 0x000000121f00720c */ /* 0x000fe20003f44070 */
[--C-:B------:R-:W-:Y:S01]  /*9a10*/  @!P3 IMAD.IADD R13, R13, 0x1, -R31.reuse ;  /* 0x000000010d0db824 */ /* 0x100fe200078e0a1f */
[----:B------:R-:W-:Y:S01]  /*9a20*/  ISETP.GT.U32.AND P3, PT, R31, R10, PT ;  /* 0x0000000a1f00720c */ /* 0x000fe20003f64070 */
[----:B------:R0:W-:Y:S02]  /*9a30*/  STL [R1+0xd8], R0 ;  /* 0x0000d80001007387 */ /* 0x0001e40000100800 */
[--C-:B------:R-:W-:Y:S01]  /*9a40*/  @!P6 IMAD.IADD R61, R61, 0x1, -R31.reuse ;  /* 0x000000013d3de824 */ /* 0x100fe200078e0a1f */
[----:B------:R-:W-:Y:S01]  /*9a50*/  ISETP.GT.U32.AND P4, PT, R31, R11, PT ;  /* 0x0000000b1f00720c */ /* 0x000fe20003f84070 */
[----:B0-----:R-:W2:Y:S02]  /*9a60*/  LDL.LU R0, [R1+0x88] ;  /* 0x0000880001007983 */ /* 0x001ea40000300800 */
[--C-:B------:R-:W-:Y:S01]  /*9a70*/  @!P1 IMAD.IADD R5, R5, 0x1, -R31.reuse ;  /* 0x0000000105059824 */ /* 0x100fe200078e0a1f */
[C---:B------:R-:W-:Y:S01]  /*9a80*/  ISETP.GT.U32.AND P0, PT, R31.reuse, R2, PT ;  /* 0x000000021f00720c */ /* 0x040fe20003f04070 */
[--C-:B------:R-:W-:Y:S01]  /*9a90*/  @!P5 IMAD.IADD R12, R12, 0x1, -R31.reuse ;  /* 0x000000010c0cd824 */ /* 0x100fe200078e0a1f */
[----:B------:R-:W-:Y:S01]  /*9aa0*/  ISETP.GT.U32.AND P5, PT, R31, R9, PT ;  /* 0x000000091f00720c */ /* 0x000fe20003fa4070 */
[----:B------:R-:W-:-:S02]  /*9ab0*/  @!P2 IMAD.IADD R18, R18, 0x1, -R31 ;  /* 0x000000011212a824 */ /* 0x000fc400078e0a1f */
[--C-:B------:R-:W-:Y:S01]  /*9ac0*/  @!P3 IMAD.IADD R10, R10, 0x1, -R31.reuse ;  /* 0x000000010a0ab824 */ /* 0x100fe200078e0a1f */
[----:B------:R-:W-:Y:S03]  /*9ad0*/  STL [R1+0xd4], R19 ;  /* 0x0000d41301007387 */ /* 0x000fe60000100800 */
[--C-:B------:R-:W-:Y:S01]  /*9ae0*/  @!P4 IMAD.IADD R11, R11, 0x1, -R31.reuse ;  /* 0x000000010b0bc824 */ /* 0x100fe200078e0a1f */
[----:B------:R-:W-:Y:S03]  /*9af0*/  STL [R1+0xd0], R14 ;  /* 0x0000d00e01007387 */ /* 0x000fe60000100800 */
[--C-:B------:R-:W-:Y:S01]  /*9b00*/  @!P0 IMAD.IADD R2, R2, 0x1, -R31.reuse ;  /* 0x0000000102028824 */ /* 0x100fe200078e0a1f */
[----:B------:R-:W-:Y:S01]  /*9b10*/  STL [R1+0xcc], R13 ;  /* 0x0000cc0d01007387 */ /* 0x000fe20000100800 */
[----:B------:R-:W-:-:S03]  /*9b20*/  @!P5 IMAD.IADD R9, R9, 0x1, -R31 ;  /* 0x000000010909d824 */ /* 0x000fc600078e0a1f */
[----:B------:R-:W-:Y:S01]  /*9b30*/  STL [R1+0xc8], R12 ;  /* 0x0000c80c01007387 */ /* 0x000fe20000100800 */
[----:B------:R-:W-:-:S03]  /*9b40*/  ISETP.GT.U32.AND P4, PT, R31, R4, PT ;  /* 0x000000041f00720c */ /* 0x000fc60003f84070 */
[----:B------:R-:W-:Y:S04]  /*9b50*/  STL [R1+0xc4], R11 ;  /* 0x0000c40b01007387 */ /* 0x000fe80000100800 */
[----:B------:R0:W-:Y:S04]  /*9b60*/  STL [R1+0xbc], R61 ;  /* 0x0000bc3d01007387 */ /* 0x0001e80000100800 */
[----:B------:R1:W-:Y:S04]  /*9b70*/  STL [R1+0xc0], R2 ;  /* 0x0000c00201007387 */ /* 0x0003e80000100800 */
[----:B0-----:R-:W2:Y:S04]  /*9b80*/  LDL R61, [R1+0x2260] ;  /* 0x00226000013d7983 */ /* 0x001ea80000100800 */
[----:B-1----:R-:W2:Y:S04]  /*9b90*/  LDL.LU R2, [R1+0x84] ;  /* 0x0000840001027983 */ /* 0x002ea80000300800 */
[----:B------:R-:W2:Y:S04]  /*9ba0*/  LDL.LU R14, [R1+0x80] ;  /* 0x00008000010e7983 */ /* 0x000ea80000300800 */
[----:B------:R-:W2:Y:S04]  /*9bb0*/  LDL.LU R13, [R1+0x7c] ;  /* 0x00007c00010d7983 */ /* 0x000ea80000300800 */
[----:B------:R-:W2:Y:S04]  /*9bc0*/  LDL.LU R12, [R1+0x78] ;  /* 0x00007800010c7983 */ /* 0x000ea80000300800 */
[----:B------:R-:W2:Y:S01]  /*9bd0*/  LDL.LU R11, [R1+0x74] ;  /* 0x00007400010b7983 */ /* 0x000ea20000300800 */
[----:B------:R-:W-:Y:S01]  /*9be0*/  @!P4 IMAD.IADD R4, R4, 0x1, -R31 ;  /* 0x000000010404c824 */ /* 0x000fe200078e0a1f */
[----:B---3--:R-:W-:-:S02]  /*9bf0*/  ISETP.GT.U32.AND P6, PT, R31, R17, PT ;  /* 0x000000111f00720c */ /* 0x008fc40003fc4070 */
[C---:B----4-:R-:W-:Y:S02]  /*9c00*/  ISETP.GT.U32.AND P1, PT, R31.reuse, R16, PT ;  /* 0x000000101f00720c */ /* 0x050fe40003f24070 */
[C---:B--2---:R-:W-:Y:S02]  /*9c10*/  ISETP.GT.U32.AND P2, PT, R31.reuse, R15, PT ;  /* 0x0000000f1f00720c */ /* 0x044fe40003f44070 */
[----:B------:R-:W-:-:S07]  /*9c20*/  ISETP.GT.U32.AND P3, PT, R31, R8, PT ;  /* 0x000000081f00720c */ /* 0x000fce0003f64070 */
[--C-:B------:R-:W-:Y:S01]  /*9c30*/  @!P6 IMAD.IADD R17, R17, 0x1, -R31.reuse ;  /* 0x000000011111e824 */ /* 0x100fe200078e0a1f */
[C---:B------:R-:W-:Y:S01]  /*9c40*/  ISETP.GT.U32.AND P6, PT, R31.reuse, R5, PT ;  /* 0x000000051f00720c */ /* 0x040fe20003fc4070 */
[--C-:B------:R-:W-:Y:S01]  /*9c50*/  @!P1 IMAD.IADD R16, R16, 0x1, -R31.reuse ;  /* 0x0000000110109824 */ /* 0x100fe200078e0a1f */
[----:B------:R-:W-:Y:S01]  /*9c60*/  ISETP.GT.U32.AND P1, PT, R31, R18, PT ;  /* 0x000000121f00720c */ /* 0x000fe20003f24070 */
[--C-:B------:R-:W-:Y:S01]  /*9c70*/  @!P2 IMAD.IADD R15, R15, 0x1, -R31.reuse ;  /* 0x000000010f0fa824 */ /* 0x100fe200078e0a1f */
[C---:B------:R-:W-:Y:S01]  /*9c80*/  ISETP.GT.U32.AND P2, PT, R31.reuse, R10, PT ;  /* 0x0000000a1f00720c */ /* 0x040fe20003f44070 */
[----:B------:R-:W-:Y:S01]  /*9c90*/  @!P3 IMAD.IADD R8, R8, 0x1, -R31 ;  /* 0x000000010808b824 */ /* 0x000fe200078e0a1f */
[----:B------:R-:W-:-:S07]  /*9ca0*/  ISETP.GT.U32.AND P3, PT, R31, R9, PT ;  /* 0x000000091f00720c */ /* 0x000fce0003f64070 */
[--C-:B------:R-:W-:Y:S01]  /*9cb0*/  @!P6 IMAD.IADD R5, R5, 0x1, -R31.reuse ;  /* 0x000000010505e824 */ /* 0x100fe200078e0a1f */
[----:B------:R-:W-:Y:S01]  /*9cc0*/  ISETP.GT.U32.AND P5, PT, R31, R7, PT ;  /* 0x000000071f00720c */ /* 0x000fe20003fa4070 */
[----:B------:R-:W-:-:S03]  /*9cd0*/  @!P1 IMAD.IADD R18, R18, 0x1, -R31 ;  /* 0x0000000112129824 */ /* 0x000fc600078e0a1f */
[----:B------:R0:W-:Y:S01]  /*9ce0*/  STL [R1+0xb8], R5 ;  /* 0x0000b80501007387 */ /* 0x0001e20000100800 */
[--C-:B------:R-:W-:Y:S01]  /*9cf0*/  @!P2 IMAD.IADD R10, R10, 0x1, -R31.reuse ;  /* 0x000000010a0aa824 */ /* 0x100fe200078e0a1f */
[----:B------:R-:W-:Y:S01]  /*9d00*/  ISETP.GT.U32.AND P0, PT, R31, R3, PT ;  /* 0x000000031f00720c */ /* 0x000fe20003f04070 */
[----:B------:R-:W-:Y:S01]  /*9d10*/  @!P3 IMAD.IADD R9, R9, 0x1, -R31 ;  /* 0x000000010909b824 */ /* 0x000fe200078e0a1f */
[----:B0-----:R-:W2:Y:S01]  /*9d20*/  LDL.LU R5, [R1+0x70] ;  /* 0x0000700001057983 */ /* 0x001ea20000300800 */
[----:B------:R-:W-:-:S03]  /*9d30*/  ISETP.GT.U32.AND P4, PT, R31, R6, PT ;  /* 0x000000061f00720c */ /* 0x000fc60003f84070 */
[----:B------:R0:W-:Y:S04]  /*9d40*/  STL [R1+0xb4], R18 ;  /* 0x0000b41201007387 */ /* 0x0001e80000100800 */
[----:B------:R-:W3:Y:S01]  /*9d50*/  LDL.LU R19, [R1+0x6c] ;  /* 0x00006c0001137983 */ /* 0x000ee20000300800 */
[----:B------:R-:W-:-:S03]  /*9d60*/  @!P5 IMAD.IADD R7, R7, 0x1, -R31 ;  /* 0x000000010707d824 */ /* 0x000fc600078e0a1f */
[----:B------:R1:W-:Y:S01]  /*9d70*/  STL [R1+0xb0], R10 ;  /* 0x0000b00a01007387 */ /* 0x0003e20000100800 */
[----:B------:R-:W-:-:S03]  /*9d80*/  ISETP.GT.U32.AND P5, PT, R31, R4, PT ;  /* 0x000000041f00720c */ /* 0x000fc60003fa4070 */
[----:B0-----:R-:W4:Y:S04]  /*9d90*/  LDL.LU R18, [R1+0x68] ;  /* 0x0000680001127983 */ /* 0x001f280000300800 */
[----:B------:R0:W-:Y:S04]  /*9da0*/  STL [R1+0xac], R9 ;  /* 0x0000ac0901007387 */ /* 0x0001e80000100800 */
[----:B-1----:R-:W2:Y:S01]  /*9db0*/  LDL.LU R10, [R1+0x64] ;  /* 0x00006400010a7983 */ /* 0x002ea20000300800 */
[----:B------:R-:W-:-:S03]  /*9dc0*/  @!P0 IMAD.IADD R3, R3, 0x1, -R31 ;  /* 0x0000000103038824 */ /* 0x000fc600078e0a1f */
[----:B0-----:R-:W2:Y:S01]  /*9dd0*/  LDL.LU R9, [R1+0x60] ;  /* 0x0000600001097983 */ /* 0x001ea20000300800 */
[--C-:B------:R-:W-:Y:S01]  /*9de0*/  @!P4 IMAD.IADD R6, R6, 0x1, -R31.reuse ;  /* 0x000000010606c824 */ /* 0x100fe200078e0a1f */
[----:B------:R-:W-:Y:S01]  /*9df0*/  ISETP.GT.U32.AND P4, PT, R31, R3, PT ;  /* 0x000000031f00720c */ /* 0x000fe20003f84070 */
[----:B------:R-:W-:-:S05]  /*9e00*/  @!P5 IMAD.IADD R4, R4, 0x1, -R31 ;  /* 0x000000010404d824 */ /* 0x000fca00078e0a1f */
[----:B------:R0:W-:Y:S04]  /*9e10*/  STL [R1+0xa8], R4 ;  /* 0x0000a80401007387 */ /* 0x0001e80000100800 */
[----:B0-----:R-:W2:Y:S03]  /*9e20*/  LDL.LU R4, [R1+0x5c] ;  /* 0x00005c0001047983 */ /* 0x001ea60000300800 */
[----:B------:R-:W-:-:S05]  /*9e30*/  @!P4 IMAD.IADD R3, R3, 0x1, -R31 ;  /* 0x000000010303c824 */ /* 0x000fca00078e0a1f */
[----:B------:R0:W-:Y:S04]  /*9e40*/  STL [R1+0xa4], R3 ;  /* 0x0000a40301007387 */ /* 0x0001e80000100800 */
[----:B0-----:R-:W2:Y:S01]  /*9e50*/  LDL.LU R3, [R1+0x58] ;  /* 0x0000580001037983 */ /* 0x001ea20000300800 */
[C---:B------:R-:W-:Y:S01]  /*9e60*/  ISETP.GT.U32.AND P0, PT, R31.reuse, R0, PT ;  /* 0x000000001f00720c */ /* 0x040fe20003f04070 */
[C---:B------:R-:W-:Y:S01]  /*9e70*/  IMAD R48, R31.reuse, R54, R48 ;  /* 0x000000361f307224 */ /* 0x040fe200078e0230 */
[C---:B------:R-:W-:Y:S01]  /*9e80*/  ISETP.GT.U32.AND P1, PT, R31.reuse, R16, PT ;  /* 0x000000101f00720c */ /* 0x040fe20003f24070 */
[----:B------:R-:W-:Y:S01]  /*9e90*/  IMAD.HI.U32 R54, R30, R51, RZ ;  /* 0x000000331e367227 */ /* 0x000fe200078e00ff */
[----:B------:R-:W-:-:S09]  /*9ea0*/  ISETP.GT.U32.AND P2, PT, R31, R15, PT ;  /* 0x0000000f1f00720c */ /* 0x000fd20003f44070 */
[----:B------:R-:W-:Y:S01]  /*9eb0*/  @!P0 IMAD.IADD R0, R0, 0x1, -R31 ;  /* 0x0000000100008824 */ /* 0x000fe200078e0a1f */
[----:B------:R-:W-:Y:S01]  /*9ec0*/  ISETP.GT.U32.AND P0, PT, R31, R17, PT ;  /* 0x000000111f00720c */ /* 0x000fe20003f04070 */
[----:B------:R-:W-:-:S03]  /*9ed0*/  IMAD.MOV R54, RZ, RZ, -R54 ;  /* 0x000000ffff367224 */ /* 0x000fc600078e0a36 */
[C---:B------:R-:W-:Y:S01]  /*9ee0*/  ISETP.GT.U32.AND P6, PT, R31.reuse, R0, PT ;  /* 0x000000001f00720c */ /* 0x040fe20003fc4070 */
[C---:B------:R-:W-:Y:S02]  /*9ef0*/  IMAD R51, R31.reuse, R54, R51 ;  /* 0x000000361f337224 */ /* 0x040fe400078e0233 */
[----:B------:R-:W-:Y:S01]  /*9f00*/  IMAD.HI.U32 R54, R30, R53, RZ ;  /* 0x000000351e367227 */ /* 0x000fe200078e00ff */
[----:B------:R-:W-:-:S05]  /*9f10*/  ISETP.GT.U32.AND P3, PT, R31, R8, PT ;  /* 0x000000081f00720c */ /* 0x000fca0003f64070 */
[--C-:B------:R-:W-:Y:S02]  /*9f20*/  @!P0 IMAD.IADD R17, R17, 0x1, -R31.reuse ;  /* 0x0000000111118824 */ /* 0x100fe400078e0a1f */
[----:B------:R-:W-:Y:S02]  /*9f30*/  IMAD.MOV R54, RZ, RZ, -R54 ;  /* 0x000000ffff367224 */ /* 0x000fe400078e0a36 */
[--C-:B------:R-:W-:Y:S02]  /*9f40*/  @!P1 IMAD.IADD R16, R16, 0x1, -R31.reuse ;  /* 0x0000000110109824 */ /* 0x100fe400078e0a1f */
[----:B------:R-:W-:Y:S02]  /*9f50*/  @!P2 IMAD.IADD R15, R15, 0x1, -R31 ;  /* 0x000000010f0fa824 */ /* 0x000fe400078e0a1f */
[C---:B------:R-:W-:Y:S01]  /*9f60*/  IMAD R53, R31.reuse, R54, R53 ;  /* 0x000000361f357224 */ /* 0x040fe200078e0235 */
[C---:B------:R-:W-:Y:S02]  /*9f70*/  ISETP.GT.U32.AND P0, PT, R31.reuse, R2, PT ;  /* 0x000000021f00720c */ /* 0x040fe40003f04070 */
[----:B------:R-:W-:-:S02]  /*9f80*/  ISETP.GT.U32.AND P1, PT, R31, R14, PT ;  /* 0x0000000e1f00720c */ /* 0x000fc40003f24070 */
[----:B------:R-:W-:Y:S02]  /*9f90*/  IABS R54, R61 ;  /* 0x0000003d00367213 */ /* 0x000fe40000000000 */
[C---:B------:R-:W-:Y:S01]  /*9fa0*/  ISETP.GT.U32.AND P2, PT, R31.reuse, R13, PT ;  /* 0x0000000d1f00720c */ /* 0x040fe20003f44070 */
[----:B------:R-:W2:Y:S01]  /*9fb0*/  LDL.LU R61, [R1+0x54] ;  /* 0x00005400013d7983 */ /* 0x000ea20000300800 */
[--C-:B------:R-:W-:Y:S01]  /*9fc0*/  @!P6 IMAD.IADD R0, R0, 0x1, -R31.reuse ;  /* 0x000000010000e824 */ /* 0x100fe200078e0a1f */
[----:B------:R-:W-:Y:S01]  /*9fd0*/  ISETP.GT.U32.AND P5, PT, R31, R7, PT ;  /* 0x000000071f00720c */ /* 0x000fe20003fa4070 */
[----:B------:R-:W-:-:S03]  /*9fe0*/  @!P3 IMAD.IADD R8, R8, 0x1, -R31 ;  /* 0x000000010808b824 */ /* 0x000fc600078e0a1f */
[--C-:B------:R-:W-:Y:S01]  /*9ff0*/  @!P0 IMAD.IADD R2, R2, 0x1, -R31.reuse ;  /* 0x0000000102028824 */ /* 0x100fe200078e0a1f */
[C---:B------:R-:W-:Y:S01]  /*a000*/  ISETP.GT.U32.AND P3, PT, R31.reuse, R12, PT ;  /* 0x0000000c1f00720c */ /* 0x040fe20003f64070 */
[----:B------:R-:W-:Y:S01]  /*a010*/  @!P1 IMAD.IADD R14, R14, 0x1, -R31 ;  /* 0x000000010e0e9824 */ /* 0x000fe200078e0a1f */
[----:B------:R-:W-:-:S03]  /*a020*/  ISETP.GT.U32.AND P4, PT, R31, R6, PT ;  /* 0x000000061f00720c */ /* 0x000fc60003f84070 */
[--C-:B------:R-:W-:Y:S01]  /*a030*/  @!P2 IMAD.IADD R13, R13, 0x1, -R31.reuse ;  /* 0x000000010d0da824 */ /* 0x100fe200078e0a1f */
[----:B------:R-:W-:Y:S02]  /*a040*/  STL [R1+0xa0], R17 ;  /* 0x0000a01101007387 */ /* 0x000fe40000100800 */
[--C-:B------:R-:W-:Y:S02]  /*a050*/  @!P5 IMAD.IADD R7, R7, 0x1, -R31.reuse ;  /* 0x000000010707d824 */ /* 0x100fe400078e0a1f */
[----:B------:R-:W-:Y:S03]  /*a060*/  STL [R1+0x9c], R16 ;  /* 0x00009c1001007387 */ /* 0x000fe60000100800 */
[--C-:B------:R-:W-:Y:S01]  /*a070*/  @!P3 IMAD.IADD R12, R12, 0x1, -R31.reuse ;  /* 0x000000010c0cb824 */ /* 0x100fe200078e0a1f */
[----:B------:R-:W-:Y:S01]  /*a080*/  ISETP.GT.U32.AND P5, PT, R31, R11, PT ;  /* 0x0000000b1f00720c */ /* 0x000fe20003fa4070 */
[----:B------:R-:W-:Y:S01]  /*a090*/  STL [R1+0x98], R15 ;  /* 0x0000980f01007387 */ /* 0x000fe20000100800 */
[----:B------:R-:W-:-:S03]  /*a0a0*/  @!P4 IMAD.IADD R6, R6, 0x1, -R31 ;  /* 0x000000010606c824 */ /* 0x000fc600078e0a1f */
[----:B------:R-:W-:Y:S04]  /*a0b0*/  STL [R1+0x94], R8 ;  /* 0x0000940801007387 */ /* 0x000fe80000100800 */
[----:B------:R-:W-:Y:S04]  /*a0c0*/  STL [R1+0x90], R7 ;  /* 0x0000900701007387 */ /* 0x000fe80000100800 */
[----:B------:R0:W-:Y:S04]  /*a0d0*/  STL [R1+0x88], R0 ;  /* 0x0000880001007387 */ /* 0x0001e80000100800 */
[----:B------:R1:W-:Y:S04]  /*a0e0*/  STL [R1+0x8c], R6 ;  /* 0x00008c0601007387 */ /* 0x0003e80000100800 */
[----:B0-----:R-:W2:Y:S04]  /*a0f0*/  LDL.LU R0, [R1+0x50] ;  /* 0x0000500001007983 */ /* 0x001ea80000300800 */
[----:B------:R-:W2:Y:S04]  /*a100*/  LDL.LU R16, [R1+0x4c] ;  /* 0x00004c0001107983 */ /* 0x000ea80000300800 */
[----:B------:R-:W2:Y:S01]  /*a110*/  LDL.LU R8, [R1+0x48] ;  /* 0x0000480001087983 */ /* 0x000ea20000300800 */
[----:B------:R-:W-:-:S03]  /*a120*/  @!P5 IMAD.IADD R11, R11, 0x1, -R31 ;  /* 0x000000010b0bd824 */ /* 0x000fc600078e0a1f */
[----:B------:R-:W2:Y:S04]  /*a130*/  LDL.LU R7, [R1+0x44] ;  /* 0x0000440001077983 */ /* 0x000ea80000300800 */
[----:B-1----:R-:W2:Y:S01]  /*a140*/  LDL.LU R6, [R1+0x40] ;  /* 0x0000400001067983 */ /* 0x002ea20000300800 */
[C---:B---3--:R-:W-:Y:S02]  /*a150*/  ISETP.GT.U32.AND P6, PT, R31.reuse, R19, PT ;  /* 0x000000131f00720c */ /* 0x048fe40003fc4070 */
[C---:B----4-:R-:W-:Y:S02]  /*a160*/  ISETP.GT.U32.AND P0, PT, R31.reuse, R18, PT ;  /* 0x000000121f00720c */ /* 0x050fe40003f04070 */
[C---:B--2---:R-:W-:Y:S02]  /*a170*/  ISETP.GT.U32.AND P1, PT, R31.reuse, R10, PT ;  /* 0x0000000a1f00720c */ /* 0x044fe40003f24070 */
[----:B------:R-:W-:-:S07]  /*a180*/  ISETP.GT.U32.AND P2, PT, R31, R9, PT ;  /* 0x000000091f00720c */ /* 0x000fce0003f44070 */
[--C-:B------:R-:W-:Y:S01]  /*a190*/  @!P6 IMAD.IADD R19, R19, 0x1, -R31.reuse ;  /* 0x000000011313e824 */ /* 0x100fe200078e0a1f */
[C---:B------:R-:W-:Y:S01]  /*a1a0*/  ISETP.GT.U32.AND P6, PT, R31.reuse, R2, PT ;  /* 0x000000021f00720c */ /* 0x040fe20003fc4070 */
[--C-:B------:R-:W-:Y:S01]  /*a1b0*/  @!P0 IMAD.IADD R18, R18, 0x1, -R31.reuse ;  /* 0x0000000112128824 */ /* 0x100fe200078e0a1f */
[C---:B------:R-:W-:Y:S01]  /*a1c0*/  ISETP.GT.U32.AND P0, PT, R31.reuse, R14, PT ;  /* 0x0000000e1f00720c */ /* 0x040fe20003f04070 */
[--C-:B------:R-:W-:Y:S01]  /*a1d0*/  @!P1 IMAD.IADD R10, R10, 0x1, -R31.reuse ;  /* 0x000000010a0a9824 */ /* 0x100fe200078e0a1f */
[----:B------:R-:W-:Y:S01]  /*a1e0*/  ISETP.GT.U32.AND P1, PT, R31, R13, PT ;  /* 0x0000000d1f00720c */ /* 0x000fe20003f24070 */
[----:B------:R-:W-:Y:S01]  /*a1f0*/  @!P2 IMAD.IADD R9, R9, 0x1, -R31 ;  /* 0x000000010909a824 */ /* 0x000fe200078e0a1f */
[----:B------:R-:W-:-:S07]  /*a200*/  ISETP.GT.U32.AND P2, PT, R31, R12, PT ;  /* 0x0000000c1f00720c */ /* 0x000fce0003f44070 */
[--C-:B------:R-:W-:Y:S01]  /*a210*/  @!P6 IMAD.IADD R2, R2, 0x1, -R31.reuse ;  /* 0x000000010202e824 */ /* 0x100fe200078e0a1f */
[C---:B------:R-:W-:Y:S01]  /*a220*/  ISETP.GT.U32.AND P3, PT, R31.reuse, R4, PT ;  /* 0x000000041f00720c */ /* 0x040fe20003f64070 */
[--C-:B------:R-:W-:Y:S01]  /*a230*/  @!P0 IMAD.IADD R14, R14, 0x1, -R31.reuse ;  /* 0x000000010e0e8824 */ /* 0x100fe200078e0a1f */
[----:B------:R-:W-:Y:S02]  /*a240*/  ISETP.GT.U32.AND P4, PT, R31, R5, PT ;  /* 0x000000051f00720c */ /* 0x000fe40003f84070 */
[----:B------:R0:W-:Y:S01]  /*a250*/  STL [R1+0x84], R2 ;  /* 0x0000840201007387 */ /* 0x0001e20000100800 */
[--C-:B------:R-:W-:Y:S02]  /*a260*/  @!P1 IMAD.IADD R13, R13, 0x1, -R31.reuse ;  /* 0x000000010d0d9824 */ /* 0x100fe400078e0a1f */
[--C-:B------:R-:W-:Y:S01]  /*a270*/  @!P2 IMAD.IADD R12, R12, 0x1, -R31.reuse ;  /* 0x000000010c0ca824 */ /* 0x100fe200078e0a1f */
[----:B0-----:R-:W2:Y:S05]  /*a280*/  LDL.LU R2, [R1+0x3c] ;  /* 0x00003c0001027983 */ /* 0x001eaa0000300800 */
[----:B------:R-:W-:Y:S01]  /*a290*/  @!P3 IMAD.IADD R4, R4, 0x1, -R31 ;  /* 0x000000010404b824 */ /* 0x000fe200078e0a1f */
[C---:B------:R-:W-:Y:S01]  /*a2a0*/  ISETP.GT.U32.AND P5, PT, R31.reuse, R3, PT ;  /* 0x000000031f00720c */ /* 0x040fe20003fa4070 */
[----:B------:R0:W-:Y:S01]  /*a2b0*/  STL [R1+0x80], R14 ;  /* 0x0000800e01007387 */ /* 0x0001e20000100800 */
[----:B------:R-:W-:-:S03]  /*a2c0*/  ISETP.GT.U32.AND P3, PT, R31, R11, PT ;  /* 0x0000000b1f00720c */ /* 0x000fc60003f64070 */
[----:B------:R-:W3:Y:S04]  /*a2d0*/  LDL.LU R17, [R1+0x38] ;  /* 0x0000380001117983 */ /* 0x000ee80000300800 */
[----:B------:R1:W-:Y:S04]  /*a2e0*/  STL [R1+0x7c], R13 ;  /* 0x00007c0d01007387 */ /* 0x0003e80000100800 */
[----:B------:R-:W4:Y:S04]  /*a2f0*/  LDL.LU R15, [R1+0x34] ;  /* 0x00003400010f7983 */ /* 0x000f280000300800 */
[----:B------:R-:W-:Y:S04]  /*a300*/  STL [R1+0x78], R12 ;  /* 0x0000780c01007387 */ /* 0x000fe80000100800 */
[----:B0-----:R-:W2:Y:S01]  /*a310*/  LDL.LU R14, [R1+0x30] ;  /* 0x00003000010e7983 */ /* 0x001ea20000300800 */
[----:B------:R-:W-:-:S02]  /*a320*/  @!P4 IMAD.IADD R5, R5, 0x1, -R31 ;  /* 0x000000010505c824 */ /* 0x000fc400078e0a1f */
[--C-:B------:R-:W-:Y:S01]  /*a330*/  @!P5 IMAD.IADD R3, R3, 0x1, -R31.reuse ;  /* 0x000000010303d824 */ /* 0x100fe200078e0a1f */
[----:B-1----:R-:W2:Y:S02]  /*a340*/  LDL.LU R13, [R1+0x2c] ;  /* 0x00002c00010d7983 */ /* 0x002ea40000300800 */
[----:B------:R-:W-:Y:S01]  /*a350*/  ISETP.GT.U32.AND P5, PT, R31, R5, PT ;  /* 0x000000051f00720c */ /* 0x000fe20003fa4070 */
[----:B------:R-:W-:-:S05]  /*a360*/  @!P3 IMAD.IADD R11, R11, 0x1, -R31 ;  /* 0x000000010b0bb824 */ /* 0x000fca00078e0a1f */
[----:B------:R0:W-:Y:S04]  /*a370*/  STL [R1+0x74], R11 ;  /* 0x0000740b01007387 */ /* 0x0001e80000100800 */
[----:B0-----:R-:W2:Y:S03]  /*a380*/  LDL.LU R11, [R1+0x2a8] ;  /* 0x0002a800010b7983 */ /* 0x001ea60000300800 */
[----:B------:R-:W-:Y:S01]  /*a390*/  @!P5 IMAD.IADD R5, R5, 0x1, -R31 ;  /* 0x000000010505d824 */ /* 0x000fe200078e0a1f */
[----:B------:R-:W2:Y:S04]  /*a3a0*/  LDL.LU R12, [R1+0x2b0] ;  /* 0x0002b000010c7983 */ /* 0x000ea80000300800 */
[----:B------:R0:W-:Y:S04]  /*a3b0*/  STL [R1+0x70], R5 ;  /* 0x0000700501007387 */ /* 0x0001e80000100800 */
[----:B0-----:R-:W2:Y:S01]  /*a3c0*/  LDL.LU R5, [R1+0x2c0] ;  /* 0x0002c00001057983 */ /* 0x001ea20000300800 */
[----:B------:R-:W-:-:S02]  /*a3d0*/  ISETP.GT.U32.AND P4, PT, R31, R61, PT ;  /* 0x0000003d1f00720c */ /* 0x000fc40003f84070 */
[----:B------:R-:W-:-:S11]  /*a3e0*/  ISETP.GT.U32.AND P0, PT, R31, R18, PT ;  /* 0x000000121f00720c */ /* 0x000fd60003f04070 */
[--C-:B------:R-:W-:Y:S01]  /*a3f0*/  @!P4 IMAD.IADD R61, R61, 0x1, -R31.reuse ;  /* 0x000000013d3dc824 */ /* 0x100fe200078e0a1f */
[C---:B------:R-:W-:Y:S02]  /*a400*/  ISETP.GT.U32.AND P4, PT, R31.reuse, R19, PT ;  /* 0x000000131f00720c */ /* 0x040fe40003f84070 */
[C---:B------:R-:W-:Y:S02]  /*a410*/  ISETP.GT.U32.AND P1, PT, R31.reuse, R10, PT ;  /* 0x0000000a1f00720c */ /* 0x040fe40003f24070 */
[C---:B------:R-:W-:Y:S01]  /*a420*/  ISETP.GT.U32.AND P6, PT, R31.reuse, R61, PT ;  /* 0x0000003d1f00720c */ /* 0x040fe20003fc4070 */
[----:B------:R-:W-:Y:S01]  /*a430*/  @!P0 IMAD.IADD R18, R18, 0x1, -R31 ;  /* 0x0000000112128824 */ /* 0x000fe200078e0a1f */
[----:B------:R-:W-:-:S07]  /*a440*/  ISETP.GT.U32.AND P2, PT, R31, R9, PT ;  /* 0x000000091f00720c */ /* 0x000fce0003f44070 */
[--C-:B------:R-:W-:Y:S01]  /*a450*/  @!P4 IMAD.IADD R19, R19, 0x1, -R31.reuse ;  /* 0x000000011313c824 */ /* 0x100fe200078e0a1f */
[C---:B------:R-:W-:Y:S01]  /*a460*/  ISETP.GT.U32.AND P3, PT, R31.reuse, R4, PT ;  /* 0x000000041f00720c */ /* 0x040fe20003f64070 */
[--C-:B------:R-:W-:Y:S01]  /*a470*/  @!P1 IMAD.IADD R10, R10, 0x1, -R31.reuse ;  /* 0x000000010a0a9824 */ /* 0x100fe200078e0a1f */
[C---:B------:R-:W-:Y:S02]  /*a480*/  ISETP.GT.U32.AND P4, PT, R31.reuse, R0, PT ;  /* 0x000000001f00720c */ /* 0x040fe40003f84070 */
[----:B------:R-:W-:Y:S01]  /*a490*/  ISETP.GT.U32.AND P0, PT, R31, R16, PT ;  /* 0x000000101f00720c */ /* 0x000fe20003f04070 */
[----:B------:R-:W-:Y:S01]  /*a4a0*/  @!P6 IMAD.IADD R61, R61, 0x1, -R31 ;  /* 0x000000013d3de824 */ /* 0x000fe200078e0a1f */
[C---:B------:R-:W-:Y:S02]  /*a4b0*/  ISETP.GT.U32.AND P5, PT, R31.reuse, R3, PT ;  /* 0x000000031f00720c */ /* 0x040fe40003fa4070 */
[----:B------:R-:W-:-:S07]  /*a4c0*/  ISETP.GT.U32.AND P1, PT, R31, R8, PT ;  /* 0x000000081f00720c */ /* 0x000fce0003f24070 */
[--C-:B------:R-:W-:Y:S02]  /*a4d0*/  @!P4 IMAD.IADD R0, R0, 0x1, -R31.reuse ;  /* 0x000000010000c824 */ /* 0x100fe400078e0a1f */
[--C-:B------:R-:W-:Y:S02]  /*a4e0*/  @!P0 IMAD.IADD R16, R16, 0x1, -R31.reuse ;  /* 0x0000000110108824 */ /* 0x100fe400078e0a1f */
[--C-:B------:R-:W-:Y:S01]  /*a4f0*/  @!P2 IMAD.IADD R9, R9, 0x1, -R31.reuse ;  /* 0x000000010909a824 */ /* 0x100fe200078e0a1f */
[C---:B------:R-:W-:Y:S01]  /*a500*/  ISETP.GT.U32.AND P2, PT, R31.reuse, R7, PT ;  /* 0x000000071f00720c */ /* 0x040fe20003f44070 */
[--C-:B------:R-:W-:Y:S01]  /*a510*/  @!P3 IMAD.IADD R4, R4, 0x1, -R31.reuse ;  /* 0x000000010404b824 */ /* 0x100fe200078e0a1f */
[----:B------:R-:W-:Y:S01]  /*a520*/  STL [R1+0x6c], R19 ;  /* 0x00006c1301007387 */ /* 0x000fe20000100800 */
[--C-:B------:R-:W-:Y:S01]  /*a530*/  @!P1 IMAD.IADD R8, R8, 0x1, -R31.reuse ;  /* 0x0000000108089824 */ /* 0x100fe200078e0a1f */
[----:B------:R-:W-:Y:S01]  /*a540*/  ISETP.GT.U32.AND P3, PT, R31, R6, PT ;  /* 0x000000061f00720c */ /* 0x000fe20003f64070 */
[--C-:B------:R-:W-:Y:S01]  /*a550*/  @!P5 IMAD.IADD R3, R3, 0x1, -R31.reuse ;  /* 0x000000010303d824 */ /* 0x100fe200078e0a1f */
[----:B------:R-:W-:Y:S04]  /*a560*/  STL [R1+0x68], R18 ;  /* 0x0000681201007387 */ /* 0x000fe80000100800 */
[----:B------:R-:W-:Y:S04]  /*a570*/  STL [R1+0x64], R10 ;  /* 0x0000640a01007387 */ /* 0x000fe80000100800 */
[----:B------:R-:W-:Y:S01]  /*a580*/  STL [R1+0x60], R9 ;  /* 0x0000600901007387 */ /* 0x000fe20000100800 */
[----:B------:R-:W-:-:S03]  /*a590*/  @!P2 IMAD.IADD R7, R7, 0x1, -R31 ;  /* 0x000000010707a824 */ /* 0x000fc600078e0a1f */
        /* <DEDUP_REMOVED lines=11> */
[----:B--2---:R-:W-:-:S09]  /*a650*/  ISETP.GT.U32.AND P0, PT, R31, R14, PT ;  /* 0x0000000e1f00720c */ /* 0x004fd20003f04070 */
[--C-:B------:R-:W-:Y:S01]  /*a660*/  @!P6 IMAD.IADD R17, R17, 0x1, -R31.reuse ;  /* 0x000000011111e824 */ /* 0x100fe200078e0a1f */
[----:B------:R-:W-:Y:S01]  /*a670*/  ISETP.GT.U32.AND P6, PT, R31, R0, PT ;  /* 0x000000001f00720c */ /* 0x000fe20003fc4070 */
[--C-:B------:R-:W-:Y:S01]  /*a680*/  @!P4 IMAD.IADD R15, R15, 0x1, -R31.reuse ;  /* 0x000000010f0fc824 */ /* 0x100fe200078e0a1f */
[C---:B------:R-:W-:Y:S02]  /*a690*/  ISETP.GT.U32.AND P4, PT, R31.reuse, R16, PT ;  /* 0x000000101f00720c */ /* 0x040fe40003f84070 */
[C---:B------:R-:W-:Y:S01]  /*a6a0*/  ISETP.GT.U32.AND P5, PT, R31.reuse, R2, PT ;  /* 0x000000021f00720c */ /* 0x040fe20003fa4070 */
[----:B------:R-:W-:Y:S01]  /*a6b0*/  @!P0 IMAD.IADD R14, R14, 0x1, -R31 ;  /* 0x000000010e0e8824 */ /* 0x000fe200078e0a1f */
[C---:B------:R-:W-:Y:S02]  /*a6c0*/  ISETP.GT.U32.AND P0, PT, R31.reuse, R8, PT ;  /* 0x000000081f00720c */ /* 0x040fe40003f04070 */
[----:B------:R-:W-:-:S05]  /*a6d0*/  ISETP.GT.U32.AND P1, PT, R31, R13, PT ;  /* 0x0000000d1f00720c */ /* 0x000fca0003f24070 */
[--C-:B------:R-:W-:Y:S01]  /*a6e0*/  @!P6 IMAD.IADD R0, R0, 0x1, -R31.reuse ;  /* 0x000000010000e824 */ /* 0x100fe200078e0a1f */
[----:B------:R-:W-:Y:S01]  /*a6f0*/  ISETP.GT.U32.AND P2, PT, R31, R11, PT ;  /* 0x0000000b1f00720c */ /* 0x000fe20003f44070 */
[----:B------:R-:W-:-:S03]  /*a700*/  @!P4 IMAD.IADD R16, R16, 0x1, -R31 ;  /* 0x000000011010c824 */ /* 0x000fc600078e0a1f */
[----:B------:R0:W-:Y:S01]  /*a710*/  STL [R1+0x50], R0 ;  /* 0x0000500001007387 */ /* 0x0001e20000100800 */
[--C-:B------:R-:W-:Y:S01]  /*a720*/  @!P5 IMAD.IADD R2, R2, 0x1, -R31.reuse ;  /* 0x000000010202d824 */ /* 0x100fe200078e0a1f */
[----:B------:R-:W-:Y:S01]  /*a730*/  ISETP.GT.U32.AND P3, PT, R31, R12, PT ;  /* 0x0000000c1f00720c */ /* 0x000fe20003f64070 */
[--C-:B------:R-:W-:Y:S02]  /*a740*/  @!P0 IMAD.IADD R8, R8, 0x1, -R31.reuse ;  /* 0x0000000108088824 */ /* 0x100fe400078e0a1f */
[--C-:B------:R-:W-:Y:S01]  /*a750*/  @!P1 IMAD.IADD R13, R13, 0x1, -R31.reuse ;  /* 0x000000010d0d9824 */ /* 0x100fe200078e0a1f */
[----:B------:R-:W-:Y:S01]  /*a760*/  ISETP.GT.U32.AND P1, PT, R31, R7, PT ;  /* 0x000000071f00720c */ /* 0x000fe20003f24070 */
[----:B0-----:R-:W2:Y:S02]  /*a770*/  LDL.LU R0, [R1+0x298] ;  /* 0x0002980001007983 */ /* 0x001ea40000300800 */
[----:B------:R-:W-:Y:S01]  /*a780*/  @!P2 IMAD.IADD R11, R11, 0x1, -R31 ;  /* 0x000000010b0ba824 */ /* 0x000fe200078e0a1f */
[C---:B------:R-:W-:Y:S01]  /*a790*/  ISETP.GT.U32.AND P2, PT, R31.reuse, R6, PT ;  /* 0x000000061f00720c */ /* 0x040fe20003f44070 */
[----:B------:R-:W3:Y:S01]  /*a7a0*/  LDL.LU R19, [R1+0x28c] ;  /* 0x00028c0001137983 */ /* 0x000ee20000300800 */
[----:B------:R-:W-:-:S03]  /*a7b0*/  ISETP.GT.U32.AND P5, PT, R31, R5, PT ;  /* 0x000000051f00720c */ /* 0x000fc60003fa4070 */
[----:B------:R0:W-:Y:S04]  /*a7c0*/  STL [R1+0x4c], R16 ;  /* 0x00004c1001007387 */ /* 0x0001e80000100800 */
[----:B------:R-:W4:Y:S04]  /*a7d0*/  LDL.LU R18, [R1+0x268] ;  /* 0x0002680001127983 */ /* 0x000f280000300800 */
[----:B------:R1:W-:Y:S04]  /*a7e0*/  STL [R1+0x48], R8 ;  /* 0x0000480801007387 */ /* 0x0003e80000100800 */
[----:B0-----:R-:W2:Y:S01]  /*a7f0*/  LDL.LU R16, [R1+0x280] ;  /* 0x0002800001107983 */ /* 0x001ea20000300800 */
[----:B------:R-:W-:-:S03]  /*a800*/  @!P3 IMAD.IADD R12, R12, 0x1, -R31 ;  /* 0x000000010c0cb824 */ /* 0x000fc600078e0a1f */
[----:B-1----:R-:W2:Y:S01]  /*a810*/  LDL.LU R8, [R1+0x284] ;  /* 0x0002840001087983 */ /* 0x002ea20000300800 */
[----:B------:R-:W-:Y:S01]  /*a820*/  ISETP.GT.U32.AND P3, PT, R31, R2, PT ;  /* 0x000000021f00720c */ /* 0x000fe20003f64070 */
[--C-:B------:R-:W-:Y:S01]  /*a830*/  @!P5 IMAD.IADD R5, R5, 0x1, -R31.reuse ;  /* 0x000000010505d824 */ /* 0x100fe200078e0a1f */
[----:B------:R-:W-:Y:S01]  /*a840*/  ISETP.GT.U32.AND P5, PT, R31, R17, PT ;  /* 0x000000111f00720c */ /* 0x000fe20003fa4070 */
[--C-:B------:R-:W-:Y:S01]  /*a850*/  @!P1 IMAD.IADD R7, R7, 0x1, -R31.reuse ;  /* 0x0000000107079824 */ /* 0x100fe200078e0a1f */
[C---:B------:R-:W-:Y:S01]  /*a860*/  ISETP.GT.U32.AND P4, PT, R31.reuse, R15, PT ;  /* 0x0000000f1f00720c */ /* 0x040fe20003f84070 */
[--C-:B------:R-:W-:Y:S01]  /*a870*/  @!P2 IMAD.IADD R6, R6, 0x1, -R31.reuse ;  /* 0x000000010606a824 */ /* 0x100fe200078e0a1f */
[C---:B------:R-:W-:Y:S02]  /*a880*/  ISETP.GT.U32.AND P0, PT, R31.reuse, R14, PT ;  /* 0x0000000e1f00720c */ /* 0x040fe40003f04070 */
[C---:B------:R-:W-:Y:S02]  /*a890*/  ISETP.GT.U32.AND P2, PT, R31.reuse, R11, PT ;  /* 0x0000000b1f00720c */ /* 0x040fe40003f44070 */
[----:B------:R-:W-:Y:S01]  /*a8a0*/  ISETP.GT.U32.AND P1, PT, R31, R13, PT ;  /* 0x0000000d1f00720c */ /* 0x000fe20003f24070 */
[----:B------:R0:W-:Y:S02]  /*a8b0*/  STL [R1+0x44], R7 ;  /* 0x0000440701007387 */ /* 0x0001e40000100800 */
[----:B------:R-:W-:-:S02]  /*a8c0*/  @!P3 IMAD.IADD R2, R2, 0x1, -R31 ;  /* 0x000000010202b824 */ /* 0x000fc400078e0a1f */
[--C-:B------:R-:W-:Y:S01]  /*a8d0*/  @!P5 IMAD.IADD R17, R17, 0x1, -R31.reuse ;  /* 0x000000011111d824 */ /* 0x100fe200078e0a1f */
[----:B0-----:R-:W2:Y:S01]  /*a8e0*/  LDL.LU R7, [R1+0x270] ;  /* 0x0002700001077983 */ /* 0x001ea20000300800 */
[--C-:B------:R-:W-:Y:S02]  /*a8f0*/  @!P4 IMAD.IADD R15, R15, 0x1, -R31.reuse ;  /* 0x000000010f0fc824 */ /* 0x100fe400078e0a1f */
[--C-:B------:R-:W-:Y:S01]  /*a900*/  @!P0 IMAD.IADD R14, R14, 0x1, -R31.reuse ;  /* 0x000000010e0e8824 */ /* 0x100fe200078e0a1f */
[----:B------:R0:W-:Y:S01]  /*a910*/  STL [R1+0x40], R6 ;  /* 0x0000400601007387 */ /* 0x0001e20000100800 */
[--C-:B------:R-:W-:Y:S02]  /*a920*/  @!P2 IMAD.IADD R11, R11, 0x1, -R31.reuse ;  /* 0x000000010b0ba824 */ /* 0x100fe400078e0a1f */
[----:B------:R-:W-:Y:S01]  /*a930*/  @!P1 IMAD.IADD R13, R13, 0x1, -R31 ;  /* 0x000000010d0d9824 */ /* 0x000fe200078e0a1f */
[----:B0-----:R-:W2:Y:S04]  /*a940*/  LDL.LU R6, [R1+0x24c] ;  /* 0x00024c0001067983 */ /* 0x001ea80000300800 */
[----:B------:R0:W-:Y:S04]  /*a950*/  STL [R1+0x3c], R2 ;  /* 0x00003c0201007387 */ /* 0x0001e80000100800 */
[----:B0-----:R-:W2:Y:S04]  /*a960*/  LDL.LU R2, [R1+0x254] ;  /* 0x0002540001027983 */ /* 0x001ea80000300800 */
[----:B------:R-:W-:Y:S04]  /*a970*/  STL [R1+0x38], R17 ;  /* 0x0000381101007387 */ /* 0x000fe80000100800 */
[----:B------:R-:W-:Y:S04]  /*a980*/  STL [R1+0x34], R15 ;  /* 0x0000340f01007387 */ /* 0x000fe80000100800 */
[----:B------:R-:W-:Y:S04]  /*a990*/  STL [R1+0x30], R14 ;  /* 0x0000300e01007387 */ /* 0x000fe80000100800 */
[----:B------:R0:W-:Y:S04]  /*a9a0*/  STL [R1+0x2a8], R11 ;  /* 0x0002a80b01007387 */ /* 0x0001e80000100800 */
[----:B------:R-:W-:Y:S04]  /*a9b0*/  STL [R1+0x2c], R13 ;  /* 0x00002c0d01007387 */ /* 0x000fe80000100800 */
[----:B0-----:R-:W2:Y:S01]  /*a9c0*/  LDL R11, [R1+0x225c] ;  /* 0x00225c00010b7983 */ /* 0x001ea20000100800 */
[----:B------:R-:W-:-:S02]  /*a9d0*/  ISETP.GT.U32.AND P6, PT, R31, R5, PT ;  /* 0x000000051f00720c */ /* 0x000fc40003fc4070 */
[C---:B------:R-:W-:Y:S02]  /*a9e0*/  ISETP.GT.U32.AND P5, PT, R31.reuse, R61, PT ;  /* 0x0000003d1f00720c */ /* 0x040fe40003fa4070 */
[C---:B------:R-:W-:Y:S02]  /*a9f0*/  ISETP.GT.U32.AND P4, PT, R31.reuse, R10, PT ;  /* 0x0000000a1f00720c */ /* 0x040fe40003f84070 */
[C---:B------:R-:W-:Y:S02]  /*aa00*/  ISETP.GT.U32.AND P0, PT, R31.reuse, R9, PT ;  /* 0x000000091f00720c */ /* 0x040fe40003f04070 */
[----:B------:R-:W-:-:S05]  /*aa10*/  ISETP.GT.U32.AND P1, PT, R31, R4, PT ;  /* 0x000000041f00720c */ /* 0x000fca0003f24070 */
[--C-:B------:R-:W-:Y:S02]  /*aa20*/  @!P6 IMAD.IADD R5, R5, 0x1, -R31.reuse ;  /* 0x000000010505e824 */ /* 0x100fe400078e0a1f */
[--C-:B------:R-:W-:Y:S01]  /*aa30*/  @!P5 IMAD.IADD R61, R61, 0x1, -R31.reuse ;  /* 0x000000013d3dd824 */ /* 0x100fe200078e0a1f */
[----:B------:R-:W-:Y:S01]  /*aa40*/  ISETP.GT.U32.AND P3, PT, R31, R12, PT ;  /* 0x0000000c1f00720c */ /* 0x000fe20003f64070 */
[--C-:B------:R-:W-:Y:S02]  /*aa50*/  @!P4 IMAD.IADD R10, R10, 0x1, -R31.reuse ;  /* 0x000000010a0ac824 */ /* 0x100fe400078e0a1f */
[--C-:B------:R-:W-:Y:S02]  /*aa60*/  @!P0 IMAD.IADD R9, R9, 0x1, -R31.reuse ;  /* 0x0000000109098824 */ /* 0x100fe400078e0a1f */
[--C-:B------:R-:W-:Y:S01]  /*aa70*/  @!P1 IMAD.IADD R4, R4, 0x1, -R31.reuse ;  /* 0x0000000104049824 */ /* 0x100fe200078e0a1f */
[----:B------:R-:W-:Y:S01]  /*aa80*/  ISETP.GT.U32.AND P2, PT, R31, R3, PT ;  /* 0x000000031f00720c */ /* 0x000fe20003f44070 */
[----:B------:R-:W-:Y:S01]  /*aa90*/  IMAD.HI.U32 R55, R30, R50, RZ ;  /* 0x000000321e377227 */ /* 0x000fe200078e00ff */
[----:B------:R0:W-:Y:S05]  /*aaa0*/  STL [R1+0x2c0], R5 ;  /* 0x0002c00501007387 */ /* 0x0001ea0000100800 */
[----:B------:R-:W-:-:S02]  /*aab0*/  @!P3 IMAD.IADD R12, R12, 0x1, -R31 ;  /* 0x000000010c0cb824 */ /* 0x000fc400078e0a1f */
[----:B------:R-:W-:-:S03]  /*aac0*/  IMAD.MOV R55, RZ, RZ, -R55 ;  /* 0x000000ffff377224 */ /* 0x000fc600078e0a37 */
[----:B------:R1:W-:Y:S01]  /*aad0*/  STL [R1+0x2b0], R12 ;  /* 0x0002b00c01007387 */ /* 0x0003e20000100800 */
[----:B------:R-:W-:-:S03]  /*aae0*/  IMAD R50, R31, R55, R50 ;  /* 0x000000371f327224 */ /* 0x000fc600078e0232 */
[----:B0-----:R-:W2:Y:S01]  /*aaf0*/  LDL.LU R5, [R1+0x25c] ;  /* 0x00025c0001057983 */ /* 0x001ea20000300800 */
[----:B------:R-:W-:-:S03]  /*ab00*/  IMAD.HI.U32 R55, R30, R54, RZ ;  /* 0x000000361e377227 */ /* 0x000fc600078e00ff */
[----:B------:R-:W2:Y:S01]  /*ab10*/  LDL.LU R15, [R1+0x260] ;  /* 0x00026000010f7983 */ /* 0x000ea20000300800 */
[----:B------:R-:W-:-:S03]  /*ab20*/  @!P2 IMAD.IADD R3, R3, 0x1, -R31 ;  /* 0x000000010303a824 */ /* 0x000fc600078e0a1f */
[----:B------:R-:W2:Y:S01]  /*ab30*/  LDL.LU R14, [R1+0x258] ;  /* 0x00025800010e7983 */ /* 0x000ea20000300800 */
[----:B------:R-:W-:-:S03]  /*ab40*/  IMAD.MOV R55, RZ, RZ, -R55 ;  /* 0x000000ffff377224 */ /* 0x000fc600078e0a37 */
[----:B------:R-:W2:Y:S04]  /*ab50*/  LDL.LU R13, [R1+0x250] ;  /* 0x00025000010d7983 */ /* 0x000ea80000300800 */
[----:B-1----:R-:W2:Y:S01]  /*ab60*/  LDL.LU R12, [R1+0x230] ;  /* 0x00023000010c7983 */ /* 0x002ea20000300800 */
[C---:B------:R-:W-:Y:S01]  /*ab70*/  IMAD R54, R31.reuse, R55, R54 ;  /* 0x000000371f367224 */ /* 0x040fe200078e0236 */
[C---:B---3--:R-:W-:Y:S02]  /*ab80*/  ISETP.GT.U32.AND P6, PT, R31.reuse, R19, PT ;  /* 0x000000131f00720c */ /* 0x048fe40003fc4070 */
[C---:B----4-:R-:W-:Y:S02]  /*ab90*/  ISETP.GT.U32.AND P5, PT, R31.reuse, R18, PT ;  /* 0x000000121f00720c */ /* 0x050fe40003fa4070 */
[----:B--2---:R-:W-:-:S02]  /*aba0*/  ISETP.GT.U32.AND P4, PT, R31, R16, PT ;  /* 0x000000101f00720c */ /* 0x004fc40003f84070 */
[----:B------:R-:W-:-:S07]  /*abb0*/  ISETP.GT.U32.AND P0, PT, R31, R8, PT ;  /* 0x000000081f00720c */ /* 0x000fce0003f04070 */
[--C-:B------:R-:W-:Y:S01]  /*abc0*/  @!P6 IMAD.IADD R19, R19, 0x1, -R31.reuse ;  /* 0x000000011313e824 */ /* 0x100fe200078e0a1f */
[C---:B------:R-:W-:Y:S01]  /*abd0*/  ISETP.GT.U32.AND P6, PT, R31.reuse, R61, PT ;  /* 0x0000003d1f00720c */ /* 0x040fe20003fc4070 */
[--C-:B------:R-:W-:Y:S01]  /*abe0*/  @!P5 IMAD.IADD R18, R18, 0x1, -R31.reuse ;  /* 0x000000011212d824 */ /* 0x100fe200078e0a1f */
[C---:B------:R-:W-:Y:S01]  /*abf0*/  ISETP.GT.U32.AND P5, PT, R31.reuse, R10, PT ;  /* 0x0000000a1f00720c */ /* 0x040fe20003fa4070 */
        /* <DEDUP_REMOVED lines=8> */
[--C-:B------:R-:W-:Y:S02]  /*ac80*/  @!P4 IMAD.IADD R9, R9, 0x1, -R31.reuse ;  /* 0x000000010909c824 */ /* 0x100fe400078e0a1f */
[--C-:B------:R-:W-:Y:S01]  /*ac90*/  @!P0 IMAD.IADD R4, R4, 0x1, -R31.reuse ;  /* 0x0000000104048824 */ /* 0x100fe200078e0a1f */
[----:B0-----:R-:W2:Y:S05]  /*aca0*/  LDL.LU R61, [R1+0x238] ;  /* 0x00023800013d7983 */ /* 0x001eaa0000300800 */
[--C-:B------:R-:W-:Y:S01]  /*acb0*/  @!P1 IMAD.IADD R7, R7, 0x1, -R31.reuse ;  /* 0x0000000107079824 */ /* 0x100fe200078e0a1f */
[----:B------:R-:W-:Y:S01]  /*acc0*/  ISETP.GT.U32.AND P1, PT, R31, R3, PT ;  /* 0x000000031f00720c */ /* 0x000fe20003f24070 */
[----:B------:R0:W-:Y:S04]  /*acd0*/  STL [R1+0x288], R10 ;  /* 0x0002880a01007387 */ /* 0x0001e80000100800 */
[----:B------:R-:W3:Y:S04]  /*ace0*/  LDL.LU R17, [R1+0x248] ;  /* 0x0002480001117983 */ /* 0x000ee80000300800 */
[----:B------:R1:W-:Y:S04]  /*acf0*/  STL [R1+0x290], R9 ;  /* 0x0002900901007387 */ /* 0x0003e80000100800 */
[----:B------:R-:W-:Y:S01]  /*ad00*/  @!P1 IMAD.IADD R3, R3, 0x1, -R31 ;  /* 0x0000000103039824 */ /* 0x000fe200078e0a1f */
[----:B------:R-:W-:-:S02]  /*ad10*/  IABS R55, R11 ;  /* 0x0000000b00377213 */ /* 0x000fc40000000000 */
[----:B------:R-:W4:Y:S04]  /*ad20*/  LDL.LU R11, [R1+0x234] ;  /* 0x00023400010b7983 */ /* 0x000f280000300800 */
[----:B------:R1:W-:Y:S04]  /*ad30*/  STL [R1+0x29c], R4 ;  /* 0x00029c0401007387 */ /* 0x0003e80000100800 */
[----:B0-----:R-:W2:Y:S04]  /*ad40*/  LDL.LU R10, [R1+0x210] ;  /* 0x00021000010a7983 */ /* 0x001ea80000300800 */
[----:B-1----:R-:W2:Y:S04]  /*ad50*/  LDL.LU R9, [R1+0x218] ;  /* 0x0002180001097983 */ /* 0x002ea80000300800 */
[----:B------:R0:W-:Y:S04]  /*ad60*/  STL [R1+0x2a0], R3 ;  /* 0x0002a00301007387 */ /* 0x0001e80000100800 */
[----:B------:R-:W2:Y:S01]  /*ad70*/  LDL.LU R4, [R1+0x224] ;  /* 0x0002240001047983 */ /* 0x000ea20000300800 */
[----:B------:R-:W-:-:S02]  /*ad80*/  ISETP.GT.U32.AND P3, PT, R31, R0, PT ;  /* 0x000000001f00720c */ /* 0x000fc40003f64070 */
[C---:B------:R-:W-:Y:S02]  /*ad90*/  ISETP.GT.U32.AND P2, PT, R31.reuse, R6, PT ;  /* 0x000000061f00720c */ /* 0x040fe40003f44070 */
[C---:B------:R-:W-:Y:S01]  /*ada0*/  ISETP.GT.U32.AND P5, PT, R31.reuse, R18, PT ;  /* 0x000000121f00720c */ /* 0x040fe20003fa4070 */
[----:B0-----:R-:W2:Y:S08]  /*adb0*/  LDL.LU R3, [R1+0x228] ;  /* 0x0002280001037983 */ /* 0x001eb00000300800 */
[--C-:B------:R-:W-:Y:S01]  /*adc0*/  @!P3 IMAD.IADD R0, R0, 0x1, -R31.reuse ;  /* 0x000000010000b824 */ /* 0x100fe200078e0a1f */
[----:B------:R-:W-:Y:S01]  /*add0*/  ISETP.GT.U32.AND P3, PT, R31, R2, PT ;  /* 0x000000021f00720c */ /* 0x000fe20003f64070 */
[----:B------:R-:W-:-:S03]  /*ade0*/  @!P2 IMAD.IADD R6, R6, 0x1, -R31 ;  /* 0x000000010606a824 */ /* 0x000fc600078e0a1f */
[C---:B------:R-:W-:Y:S02]  /*adf0*/  ISETP.GT.U32.AND P2, PT, R31.reuse, R0, PT ;  /* 0x000000001f00720c */ /* 0x040fe40003f44070 */
[----:B------:R-:W-:-:S07]  /*ae00*/  ISETP.GT.U32.AND P4, PT, R31, R16, PT ;  /* 0x000000101f00720c */ /* 0x000fce0003f84070 */
[--C-:B------:R-:W-:Y:S01]  /*ae10*/  @!P3 IMAD.IADD R2, R2, 0x1, -R31.reuse ;  /* 0x000000010202b824 */ /* 0x100fe200078e0a1f */
[----:B------:R-:W-:Y:S01]  /*ae20*/  ISETP.GT.U32.AND P3, PT, R31, R19, PT ;  /* 0x000000131f00720c */ /* 0x000fe20003f64070 */
[----:B------:R-:W-:-:S03]  /*ae30*/  @!P5 IMAD.IADD R18, R18, 0x1, -R31 ;  /* 0x000000011212d824 */ /* 0x000fc600078e0a1f */
[C---:B------:R-:W-:Y:S01]  /*ae40*/  ISETP.GT.U32.AND P6, PT, R31.reuse, R2, PT ;  /* 0x000000021f00720c */ /* 0x040fe20003fc4070 */
[----:B------:R-:W-:Y:S01]  /*ae50*/  @!P2 IMAD.IADD R0, R0, 0x1, -R31 ;  /* 0x000000010000a824 */ /* 0x000fe200078e0a1f */
[C---:B------:R-:W-:Y:S02]  /*ae60*/  ISETP.GT.U32.AND P0, PT, R31.reuse, R8, PT ;  /* 0x000000081f00720c */ /* 0x040fe40003f04070 */
[----:B------:R-:W-:-:S05]  /*ae70*/  ISETP.GT.U32.AND P5, PT, R31, R15, PT ;  /* 0x0000000f1f00720c */ /* 0x000fca0003fa4070 */
[--C-:B------:R-:W-:Y:S01]  /*ae80*/  @!P3 IMAD.IADD R19, R19, 0x1, -R31.reuse ;  /* 0x000000011313b824 */ /* 0x100fe200078e0a1f */
[C---:B------:R-:W-:Y:S01]  /*ae90*/  ISETP.GT.U32.AND P3, PT, R31.reuse, R5, PT ;  /* 0x000000051f00720c */ /* 0x040fe20003f64070 */
[--C-:B------:R-:W-:Y:S01]  /*aea0*/  @!P4 IMAD.IADD R16, R16, 0x1, -R31.reuse ;  /* 0x000000011010c824 */ /* 0x100fe200078e0a1f */
[C---:B------:R-:W-:Y:S01]  /*aeb0*/  ISETP.GT.U32.AND P4, PT, R31.reuse, R14, PT ;  /* 0x0000000e1f00720c */ /* 0x040fe20003f84070 */
[----:B------:R0:W-:Y:S01]  /*aec0*/  STL [R1+0x298], R0 ;  /* 0x0002980001007387 */ /* 0x0001e20000100800 */
[--C-:B------:R-:W-:Y:S01]  /*aed0*/  @!P6 IMAD.IADD R2, R2, 0x1, -R31.reuse ;  /* 0x000000010202e824 */ /* 0x100fe200078e0a1f */
[----:B------:R-:W-:Y:S01]  /*aee0*/  ISETP.GT.U32.AND P1, PT, R31, R7, PT ;  /* 0x000000071f00720c */ /* 0x000fe20003f24070 */
[--C-:B------:R-:W-:Y:S01]  /*aef0*/  @!P0 IMAD.IADD R8, R8, 0x1, -R31.reuse ;  /* 0x0000000108088824 */ /* 0x100fe200078e0a1f */
[----:B0-----:R-:W2:Y:S06]  /*af00*/  LDL.LU R0, [R1+0x220] ;  /* 0x0002200001007983 */ /* 0x001eac0000300800 */
[--C-:B------:R-:W-:Y:S01]  /*af10*/  @!P3 IMAD.IADD R5, R5, 0x1, -R31.reuse ;  /* 0x000000010505b824 */ /* 0x100fe200078e0a1f */
[----:B------:R-:W-:Y:S01]  /*af20*/  ISETP.GT.U32.AND P0, PT, R31, R13, PT ;  /* 0x0000000d1f00720c */ /* 0x000fe20003f04070 */
[--C-:B------:R-:W-:Y:S01]  /*af30*/  @!P5 IMAD.IADD R15, R15, 0x1, -R31.reuse ;  /* 0x000000010f0fd824 */ /* 0x100fe200078e0a1f */
[----:B------:R-:W-:Y:S01]  /*af40*/  ISETP.GT.U32.AND P2, PT, R31, R6, PT ;  /* 0x000000061f00720c */ /* 0x000fe20003f44070 */
[----:B------:R-:W-:-:S02]  /*af50*/  @!P4 IMAD.IADD R14, R14, 0x1, -R31 ;  /* 0x000000010e0ec824 */ /* 0x000fc400078e0a1f */
[--C-:B------:R-:W-:Y:S01]  /*af60*/  @!P1 IMAD.IADD R7, R7, 0x1, -R31.reuse ;  /* 0x0000000107079824 */ /* 0x100fe200078e0a1f */
[----:B------:R-:W-:Y:S01]  /*af70*/  ISETP.GT.U32.AND P1, PT, R31, R12, PT ;  /* 0x0000000c1f00720c */ /* 0x000fe20003f24070 */
[----:B------:R-:W-:Y:S04]  /*af80*/  STL [R1+0x28c], R19 ;  /* 0x00028c1301007387 */ /* 0x000fe80000100800 */
[----:B------:R-:W-:Y:S02]  /*af90*/  STL [R1+0x268], R18 ;  /* 0x0002681201007387 */ /* 0x000fe40000100800 */
[--C-:B------:R-:W-:Y:S02]  /*afa0*/  @!P0 IMAD.IADD R13, R13, 0x1, -R31.reuse ;  /* 0x000000010d0d8824 */ /* 0x100fe400078e0a1f */
[--C-:B------:R-:W-:Y:S01]  /*afb0*/  @!P2 IMAD.IADD R6, R6, 0x1, -R31.reuse ;  /* 0x000000010606a824 */ /* 0x100fe200078e0a1f */
[----:B------:R-:W-:Y:S04]  /*afc0*/  STL [R1+0x280], R16 ;  /* 0x0002801001007387 */ /* 0x000fe80000100800 */
[----:B------:R-:W-:Y:S04]  /*afd0*/  STL [R1+0x284], R8 ;  /* 0x0002840801007387 */ /* 0x000fe80000100800 */
[----:B------:R-:W-:Y:S04]  /*afe0*/  STL [R1+0x270], R7 ;  /* 0x0002700701007387 */ /* 0x000fe80000100800 */
[----:B------:R0:W-:Y:S04]  /*aff0*/  STL [R1+0x254], R2 ;  /* 0x0002540201007387 */ /* 0x0001e80000100800 */
[----:B------:R1:W-:Y:S01]  /*b000*/  STL [R1+0x24c], R6 ;  /* 0x00024c0601007387 */ /* 0x0003e20000100800 */
[----:B------:R-:W-:-:S03]  /*b010*/  @!P1 IMAD.IADD R12, R12, 0x1, -R31 ;  /* 0x000000010c0c9824 */ /* 0x000fc600078e0a1f */
[----:B0-----:R-:W2:Y:S04]  /*b020*/  LDL.LU R2, [R1+0x214] ;  /* 0x0002140001027983 */ /* 0x001ea80000300800 */
[----:B------:R-:W2:Y:S04]  /*b030*/  LDL.LU R16, [R1+0x1f0] ;  /* 0x0001f00001107983 */ /* 0x000ea80000300800 */
[----:B------:R-:W2:Y:S04]  /*b040*/  LDL.LU R8, [R1+0x208] ;  /* 0x0002080001087983 */ /* 0x000ea80000300800 */
[----:B------:R-:W2:Y:S04]  /*b050*/  LDL.LU R7, [R1+0x20c] ;  /* 0x00020c0001077983 */ /* 0x000ea80000300800 */
[----:B-1----:R-:W2:Y:S01]  /*b060*/  LDL.LU R6, [R1+0x1f8] ;  /* 0x0001f80001067983 */ /* 0x002ea20000300800 */
[----:B---3--:R-:W-:-:S13]  /*b070*/  ISETP.GT.U32.AND P6, PT, R31, R17, PT ;  /* 0x000000111f00720c */ /* 0x008fda0003fc4070 */
[----:B------:R-:W-:Y:S01]  /*b080*/  @!P6 IMAD.IADD R17, R17, 0x1, -R31 ;  /* 0x000000011111e824 */ /* 0x000fe200078e0a1f */
[C---:B------:R-:W-:Y:S02]  /*b090*/  ISETP.GT.U32.AND P6, PT, R31.reuse, R5, PT ;  /* 0x000000051f00720c */ /* 0x040fe40003fc4070 */
[C---:B----4-:R-:W-:Y:S02]  /*b0a0*/  ISETP.GT.U32.AND P3, PT, R31.reuse, R11, PT ;  /* 0x0000000b1f00720c */ /* 0x050fe40003f64070 */
[C---:B--2---:R-:W-:Y:S02]  /*b0b0*/  ISETP.GT.U32.AND P5, PT, R31.reuse, R10, PT ;  /* 0x0000000a1f00720c */ /* 0x044fe40003fa4070 */
[----:B------:R-:W-:-:S09]  /*b0c0*/  ISETP.GT.U32.AND P4, PT, R31, R9, PT ;  /* 0x000000091f00720c */ /* 0x000fd20003f84070 */
[--C-:B------:R-:W-:Y:S01]  /*b0d0*/  @!P3 IMAD.IADD R11, R11, 0x1, -R31.reuse ;  /* 0x000000010b0bb824 */ /* 0x100fe200078e0a1f */
[C---:B------:R-:W-:Y:S01]  /*b0e0*/  ISETP.GT.U32.AND P3, PT, R31.reuse, R15, PT ;  /* 0x0000000f1f00720c */ /* 0x040fe20003f64070 */
[--C-:B------:R-:W-:Y:S01]  /*b0f0*/  @!P5 IMAD.IADD R10, R10, 0x1, -R31.reuse ;  /* 0x000000010a0ad824 */ /* 0x100fe200078e0a1f */
[C---:B------:R-:W-:Y:S02]  /*b100*/  ISETP.GT.U32.AND P5, PT, R31.reuse, R14, PT ;  /* 0x0000000e1f00720c */ /* 0x040fe40003fa4070 */
[----:B------:R-:W-:Y:S01]  /*b110*/  ISETP.GT.U32.AND P0, PT, R31, R4, PT ;  /* 0x000000041f00720c */ /* 0x000fe20003f04070 */
[--C-:B------:R-:W-:Y:S01]  /*b120*/  @!P4 IMAD.IADD R9, R9, 0x1, -R31.reuse ;  /* 0x000000010909c824 */ /* 0x100fe200078e0a1f */
[----:B------:R-:W-:Y:S01]  /*b130*/  ISETP.GT.U32.AND P4, PT, R31, R13, PT ;  /* 0x0000000d1f00720c */ /* 0x000fe20003f84070 */
[----:B------:R-:W-:-:S06]  /*b140*/  @!P6 IMAD.IADD R5, R5, 0x1, -R31 ;  /* 0x000000010505e824 */ /* 0x000fcc00078e0a1f */
[--C-:B------:R-:W-:Y:S01]  /*b150*/  @!P3 IMAD.IADD R15, R15, 0x1, -R31.reuse ;  /* 0x000000010f0fb824 */ /* 0x100fe200078e0a1f */
[----:B------:R0:W-:Y:S01]  /*b160*/  STL [R1+0x25c], R5 ;  /* 0x00025c0501007387 */ /* 0x0001e20000100800 */
[--C-:B------:R-:W-:Y:S02]  /*b170*/  @!P5 IMAD.IADD R14, R14, 0x1, -R31.reuse ;  /* 0x000000010e0ed824 */ /* 0x100fe400078e0a1f */
[--C-:B------:R-:W-:Y:S01]  /*b180*/  @!P0 IMAD.IADD R4, R4, 0x1, -R31.reuse ;  /* 0x0000000104048824 */ /* 0x100fe200078e0a1f */
[----:B------:R-:W-:Y:S01]  /*b190*/  ISETP.GT.U32.AND P0, PT, R31, R12, PT ;  /* 0x0000000c1f00720c */ /* 0x000fe20003f04070 */
[--C-:B------:R-:W-:Y:S01]  /*b1a0*/  @!P4 IMAD.IADD R13, R13, 0x1, -R31.reuse ;  /* 0x000000010d0dc824 */ /* 0x100fe200078e0a1f */
[----:B0-----:R-:W2:Y:S04]  /*b1b0*/  LDL.LU R5, [R1+0x1d4] ;  /* 0x0001d40001057983 */ /* 0x001ea80000300800 */
[----:B------:R0:W-:Y:S04]  /*b1c0*/  STL [R1+0x260], R15 ;  /* 0x0002600f01007387 */ /* 0x0001e80000100800 */
[----:B------:R-:W3:Y:S04]  /*b1d0*/  LDL.LU R19, [R1+0x1dc] ;  /* 0x0001dc0001137983 */ /* 0x000ee80000300800 */
[----:B------:R1:W-:Y:S04]  /*b1e0*/  STL [R1+0x258], R14 ;  /* 0x0002580e01007387 */ /* 0x0003e80000100800 */
[----:B------:R-:W4:Y:S04]  /*b1f0*/  LDL.LU R18, [R1+0x1e4] ;  /* 0x0001e40001127983 */ /* 0x000f280000300800 */
[----:B------:R1:W-:Y:S04]  /*b200*/  STL [R1+0x250], R13 ;  /* 0x0002500d01007387 */ /* 0x0003e80000100800 */
[----:B0-----:R-:W2:Y:S04]  /*b210*/  LDL.LU R15, [R1+0x1e8] ;  /* 0x0001e800010f7983 */ /* 0x001ea80000300800 */
[----:B-1----:R-:W2:Y:S01]  /*b220*/  LDL.LU R14, [R1+0x1e0] ;  /* 0x0001e000010e7983 */ /* 0x002ea20000300800 */
[----:B------:R-:W-:-:S05]  /*b230*/  @!P0 IMAD.IADD R12, R12, 0x1, -R31 ;  /* 0x000000010c0c8824 */ /* 0x000fca00078e0a1f */
[----:B------:R0:W-:Y:S04]  /*b240*/  STL [R1+0x230], R12 ;  /* 0x0002300c01007387 */ /* 0x0001e80000100800 */
[----:B------:R-:W2:Y:S04]  /*b250*/  LDL.LU R13, [R1+0x1d8] ;  /* 0x0001d800010d7983 */ /* 0x000ea80000300800 */
[----:B0-----:R-:W2:Y:S01]  /*b260*/  LDL.LU R12, [R1+0x1b8] ;  /* 0x0001b800010c7983 */ /* 0x001ea20000300800 */
[C---:B------:R-:W-:Y:S02]  /*b270*/  ISETP.GT.U32.AND P2, PT, R31.reuse, R61, PT ;  /* 0x0000003d1f00720c */ /* 0x040fe40003f44070 */
[----:B------:R-:W-:-:S11]  /*b280*/  ISETP.GT.U32.AND P1, PT, R31, R3, PT ;  /* 0x000000031f00720c */ /* 0x000fd60003f24070 */
[--C-:B------:R-:W-:Y:S01]  /*b290*/  @!P2 IMAD.IADD R61, R61, 0x1, -R31.reuse ;  /* 0x000000013d3da824 */ /* 0x100fe200078e0a1f */
[----:B------:R-:W-:Y:S01]  /*b2a0*/  ISETP.GT.U32.AND P2, PT, R31, R0, PT ;  /* 0x000000001f00720c */ /* 0x000fe20003f44070 */
[----:B------:R-:W-:Y:S01]  /*b2b0*/  @!P1 IMAD.IADD R3, R3, 0x1, -R31 ;  /* 0x0000000103039824 */ /* 0x000fe200078e0a1f */
[C---:B------:R-:W-:Y:S02]  /*b2c0*/  ISETP.GT.U32.AND P3, PT, R31.reuse, R11, PT ;  /* 0x0000000b1f00720c */ /* 0x040fe40003f64070 */
[C---:B------:R-:W-:Y:S02]  /*b2d0*/  ISETP.GT.U32.AND P1, PT, R31.reuse, R61, PT ;  /* 0x0000003d1f00720c */ /* 0x040fe40003f24070 */
[----:B------:R-:W-:-:S07]  /*b2e0*/  ISETP.GT.U32.AND P5, PT, R31, R10, PT ;  /* 0x0000000a1f00720c */ /* 0x000fce0003fa4070 */
[----:B------:R-:W-:Y:S01]  /*b2f0*/  @!P2 IMAD.IADD R0, R0, 0x1, -R31 ;  /* 0x000000010000a824 */ /* 0x000fe200078e0a1f */
[----:B------:R-:W-:-:S04]  /*b300*/  ISETP.GT.U32.AND P2, PT, R31, R17, PT ;  /* 0x000000111f00720c */ /* 0x000fc80003f44070 */
[----:B------:R-:W-:Y:S01]  /*b310*/  ISETP.GT.U32.AND P6, PT, R31, R0, PT ;  /* 0x000000001f00720c */ /* 0x000fe20003fc4070 */
[--C-:B------:R-:W-:Y:S01]  /*b320*/  @!P1 IMAD.IADD R61, R61, 0x1, -R31.reuse ;  /* 0x000000013d3d9824 */ /* 0x100fe200078e0a1f */
[----:B------:R-:W-:Y:S01]  /*b330*/  ISETP.GT.U32.AND P4, PT, R31, R9, PT ;  /* 0x000000091f00720c */ /* 0x000fe20003f84070 */
[----:B------:R-:W-:Y:S01]  /*b340*/  @!P3 IMAD.IADD R11, R11, 0x1, -R31 ;  /* 0x000000010b0bb824 */ /* 0x000fe200078e0a1f */
[----:B------:R-:W-:-:S05]  /*b350*/  ISETP.GT.U32.AND P3, PT, R31, R16, PT ;  /* 0x000000101f00720c */ /* 0x000fca0003f64070 */
[--C-:B------:R-:W-:Y:S01]  /*b360*/  @!P2 IMAD.IADD R17, R17, 0x1, -R31.reuse ;  /* 0x000000011111a824 */ /* 0x100fe200078e0a1f */
[C---:B------:R-:W-:Y:S01]  /*b370*/  ISETP.GT.U32.AND P2, PT, R31.reuse, R2, PT ;  /* 0x000000021f00720c */ /* 0x040fe20003f44070 */
[--C-:B------:R-:W-:Y:S01]  /*b380*/  @!P5 IMAD.IADD R10, R10, 0x1, -R31.reuse ;  /* 0x000000010a0ad824 */ /* 0x100fe200078e0a1f */
[C---:B------:R-:W-:Y:S02]  /*b390*/  ISETP.GT.U32.AND P0, PT, R31.reuse, R4, PT ;  /* 0x000000041f00720c */ /* 0x040fe40003f04070 */
[C---:B------:R-:W-:Y:S01]  /*b3a0*/  ISETP.GT.U32.AND P5, PT, R31.reuse, R8, PT ;  /* 0x000000081f00720c */ /* 0x040fe20003fa4070 */
[----:B------:R0:W-:Y:S01]  /*b3b0*/  STL [R1+0x238], R61 ;  /* 0x0002383d01007387 */ /* 0x0001e20000100800 */
[--C-:B------:R-:W-:Y:S01]  /*b3c0*/  @!P6 IMAD.IADD R0, R0, 0x1, -R31.reuse ;  /* 0x000000010000e824 */ /* 0x100fe200078e0a1f */
[----:B------:R-:W-:Y:S01]  /*b3d0*/  ISETP.GT.U32.AND P1, PT, R31, R3, PT ;  /* 0x000000031f00720c */ /* 0x000fe20003f24070 */
[--C-:B------:R-:W-:Y:S01]  /*b3e0*/  @!P4 IMAD.IADD R9, R9, 0x1, -R31.reuse ;  /* 0x000000010909c824 */ /* 0x100fe200078e0a1f */
[----:B0-----:R-:W2:Y:S04]  /*b3f0*/  LDL.LU R61, [R1+0x1c0] ;  /* 0x0001c000013d7983 */ /* 0x001ea80000300800 */
[--C-:B------:R-:W-:Y:S01]  /*b400*/  @!P2 IMAD.IADD R2, R2, 0x1, -R31.reuse ;  /* 0x000000010202a824 */ /* 0x100fe200078e0a1f */
[----:B------:R-:W-:Y:S01]  /*b410*/  ISETP.GT.U32.AND P4, PT, R31, R7, PT ;  /* 0x000000071f00720c */ /* 0x000fe20003f84070 */
[----:B------:R-:W-:-:S02]  /*b420*/  @!P3 IMAD.IADD R16, R16, 0x1, -R31 ;  /* 0x000000011010b824 */ /* 0x000fc400078e0a1f */
[--C-:B------:R-:W-:Y:S01]  /*b430*/  @!P0 IMAD.IADD R4, R4, 0x1, -R31.reuse ;  /* 0x0000000104048824 */ /* 0x100fe200078e0a1f */
[----:B------:R-:W-:Y:S01]  /*b440*/  ISETP.GT.U32.AND P0, PT, R31, R6, PT ;  /* 0x000000061f00720c */ /* 0x000fe20003f04070 */
[--C-:B------:R-:W-:Y:S01]  /*b450*/  @!P5 IMAD.IADD R8, R8, 0x1, -R31.reuse ;  /* 0x000000010808d824 */ /* 0x100fe200078e0a1f */
[----:B------:R-:W-:Y:S01]  /*b460*/  STL [R1+0x248], R17 ;  /* 0x0002481101007387 */ /* 0x000fe20000100800 */
[----:B------:R-:W-:-:S03]  /*b470*/  @!P1 IMAD.IADD R3, R3, 0x1, -R31 ;  /* 0x0000000103039824 */ /* 0x000fc600078e0a1f */
[----:B------:R-:W-:Y:S03]  /*b480*/  STL [R1+0x234], R11 ;  /* 0x0002340b01007387 */ /* 0x000fe60000100800 */
[--C-:B------:R-:W-:Y:S01]  /*b490*/  @!P4 IMAD.IADD R7, R7, 0x1, -R31.reuse ;  /* 0x000000010707c824 */ /* 0x100fe200078e0a1f */
[----:B------:R-:W-:Y:S03]  /*b4a0*/  STL [R1+0x210], R10 ;  /* 0x0002100a01007387 */ /* 0x000fe60000100800 */
[----:B------:R-:W-:Y:S01]  /*b4b0*/  @!P0 IMAD.IADD R6, R6, 0x1, -R31 ;  /* 0x0000000106068824 */ /* 0x000fe200078e0a1f */
[----:B------:R-:W-:Y:S04]  /*b4c0*/  STL [R1+0x218], R9 ;  /* 0x0002180901007387 */ /* 0x000fe80000100800 */
[----:B------:R-:W-:Y:S04]  /*b4d0*/  STL [R1+0x224], R4 ;  /* 0x0002240401007387 */ /* 0x000fe80000100800 */
[----:B------:R0:W-:Y:S04]  /*b4e0*/  STL [R1+0x220], R0 ;  /* 0x0002200001007387 */ /* 0x0001e80000100800 */
[----:B------:R1:W-:Y:S04]  /*b4f0*/  STL [R1+0x228], R3 ;  /* 0x0002280301007387 */ /* 0x0003e80000100800 */
[----:B0-----:R-:W2:Y:S04]  /*b500*/  LDL R0, [R1+0x2258] ;  /* 0x0022580001007983 */ /* 0x001ea80000100800 */
[----:B------:R-:W2:Y:S04]  /*b510*/  LDL.LU R11, [R1+0x1d0] ;  /* 0x0001d000010b7983 */ /* 0x000ea80000300800 */
[----:B------:R-:W2:Y:S04]  /*b520*/  LDL.LU R10, [R1+0x1bc] ;  /* 0x0001bc00010a7983 */ /* 0x000ea80000300800 */
[----:B------:R-:W2:Y:S04]  /*b530*/  LDL.LU R9, [R1+0x19c] ;  /* 0x00019c0001097983 */ /* 0x000ea80000300800 */
[----:B------:R-:W2:Y:S04]  /*b540*/  LDL.LU R4, [R1+0x1a4] ;  /* 0x0001a40001047983 */ /* 0x000ea80000300800 */
[----:B-1----:R-:W2:Y:S01]  /*b550*/  LDL.LU R3, [R1+0x1ac] ;  /* 0x0001ac0001037983 */ /* 0x002ea20000300800 */
[----:B---3--:R-:W-:-:S02]  /*b560*/  ISETP.GT.U32.AND P6, PT, R31, R19, PT ;  /* 0x000000131f00720c */ /* 0x008fc40003fc4070 */
[C---:B----4-:R-:W-:Y:S02]  /*b570*/  ISETP.GT.U32.AND P2, PT, R31.reuse, R18, PT ;  /* 0x000000121f00720c */ /* 0x050fe40003f44070 */
[C---:B--2---:R-:W-:Y:S02]  /*b580*/  ISETP.GT.U32.AND P3, PT, R31.reuse, R15, PT ;  /* 0x0000000f1f00720c */ /* 0x044fe40003f64070 */
[----:B------:R-:W-:-:S07]  /*b590*/  ISETP.GT.U32.AND P5, PT, R31, R14, PT ;  /* 0x0000000e1f00720c */ /* 0x000fce0003fa4070 */
[--C-:B------:R-:W-:Y:S01]  /*b5a0*/  @!P6 IMAD.IADD R19, R19, 0x1, -R31.reuse ;  /* 0x000000011313e824 */ /* 0x100fe200078e0a1f */
[C---:B------:R-:W-:Y:S01]  /*b5b0*/  ISETP.GT.U32.AND P6, PT, R31.reuse, R2, PT ;  /* 0x000000021f00720c */ /* 0x040fe20003fc4070 */
[--C-:B------:R-:W-:Y:S01]  /*b5c0*/  @!P2 IMAD.IADD R18, R18, 0x1, -R31.reuse ;  /* 0x000000011212a824 */ /* 0x100fe200078e0a1f */
[C---:B------:R-:W-:Y:S02]  /*b5d0*/  ISETP.GT.U32.AND P2, PT, R31.reuse, R16, PT ;  /* 0x000000101f00720c */ /* 0x040fe40003f44070 */
[----:B------:R-:W-:Y:S01]  /*b5e0*/  ISETP.GT.U32.AND P1, PT, R31, R5, PT ;  /* 0x000000051f00720c */ /* 0x000fe20003f24070 */
[--C-:B------:R-:W-:Y:S01]  /*b5f0*/  @!P3 IMAD.IADD R15, R15, 0x1, -R31.reuse ;  /* 0x000000010f0fb824 */ /* 0x100fe200078e0a1f */
[C---:B------:R-:W-:Y:S02]  /*b600*/  ISETP.GT.U32.AND P4, PT, R31.reuse, R13, PT ;  /* 0x0000000d1f00720c */ /* 0x040fe40003f84070 */
[C---:B------:R-:W-:Y:S01]  /*b610*/  ISETP.GT.U32.AND P3, PT, R31.reuse, R8, PT ;  /* 0x000000081f00720c */ /* 0x040fe20003f64070 */
[----:B------:R-:W-:Y:S01]  /*b620*/  @!P5 IMAD.IADD R14, R14, 0x1, -R31 ;  /* 0x000000010e0ed824 */ /* 0x000fe200078e0a1f */
[----:B------:R-:W-:-:S02]  /*b630*/  ISETP.GT.U32.AND P5, PT, R31, R7, PT ;  /* 0x000000071f00720c */ /* 0x000fc40003fa4070 */
[----:B------:R-:W-:Y:S01]  /*b640*/  ISETP.GT.U32.AND P0, PT, R31, R12, PT ;  /* 0x0000000c1f00720c */ /* 0x000fe20003f04070 */
[--C-:B------:R-:W-:Y:S02]  /*b650*/  @!P6 IMAD.IADD R2, R2, 0x1, -R31.reuse ;  /* 0x000000010202e824 */ /* 0x100fe400078e0a1f */
[--C-:B------:R-:W-:Y:S02]  /*b660*/  @!P2 IMAD.IADD R16, R16, 0x1, -R31.reuse ;  /* 0x000000011010a824 */ /* 0x100fe400078e0a1f */
[--C-:B------:R-:W-:Y:S02]  /*b670*/  @!P1 IMAD.IADD R5, R5, 0x1, -R31.reuse ;  /* 0x0000000105059824 */ /* 0x100fe400078e0a1f */
[--C-:B------:R-:W-:Y:S01]  /*b680*/  @!P4 IMAD.IADD R13, R13, 0x1, -R31.reuse ;  /* 0x000000010d0dc824 */ /* 0x100fe200078e0a1f */
[----:B------:R-:W-:Y:S01]  /*b690*/  ISETP.GT.U32.AND P4, PT, R31, R6, PT ;  /* 0x000000061f00720c */ /* 0x000fe20003f84070 */
[----:B------:R0:W-:Y:S01]  /*b6a0*/  STL [R1+0x214], R2 ;  /* 0x0002140201007387 */ /* 0x0001e20000100800 */
[----:B------:R-:W-:-:S02]  /*b6b0*/  @!P3 IMAD.IADD R8, R8, 0x1, -R31 ;  /* 0x000000010808b824 */ /* 0x000fc400078e0a1f */
[--C-:B------:R-:W-:Y:S02]  /*b6c0*/  @!P5 IMAD.IADD R7, R7, 0x1, -R31.reuse ;  /* 0x000000010707d824 */ /* 0x100fe400078e0a1f */
[--C-:B------:R-:W-:Y:S01]  /*b6d0*/  @!P0 IMAD.IADD R12, R12, 0x1, -R31.reuse ;  /* 0x000000010c0c8824 */ /* 0x100fe200078e0a1f */
[----:B------:R-:W-:Y:S01]  /*b6e0*/  ISETP.GT.U32.AND P0, PT, R31, R5, PT ;  /* 0x000000051f00720c */ /* 0x000fe20003f04070 */
[----:B0-----:R-:W2:Y:S04]  /*b6f0*/  LDL.LU R2, [R1+0x1b0] ;  /* 0x0001b00001027983 */ /* 0x001ea80000300800 */
[----:B------:R0:W-:Y:S04]  /*b700*/  STL [R1+0x1f0], R16 ;  /* 0x0001f01001007387 */ /* 0x0001e80000100800 */
[----:B------:R-:W3:Y:S04]  /*b710*/  LDL.LU R17, [R1+0x1a8] ;  /* 0x0001a80001117983 */ /* 0x000ee80000300800 */
[----:B------:R1:W-:Y:S04]  /*b720*/  STL [R1+0x208], R8 ;  /* 0x0002080801007387 */ /* 0x0003e80000100800 */
[----:B0-----:R-:W4:Y:S04]  /*b730*/  LDL.LU R16, [R1+0x1a0] ;  /* 0x0001a00001107983 */ /* 0x001f280000300800 */
[----:B------:R0:W-:Y:S04]  /*b740*/  STL [R1+0x20c], R7 ;  /* 0x00020c0701007387 */ /* 0x0001e80000100800 */
[----:B-1----:R-:W2:Y:S01]  /*b750*/  LDL.LU R8, [R1+0x18c] ;  /* 0x00018c0001087983 */ /* 0x002ea20000300800 */
[----:B------:R-:W-:-:S03]  /*b760*/  @!P4 IMAD.IADD R6, R6, 0x1, -R31 ;  /* 0x000000010606c824 */ /* 0x000fc600078e0a1f */
[----:B0-----:R-:W2:Y:S01]  /*b770*/  LDL.LU R7, [R1+0x194] ;  /* 0x0001940001077983 */ /* 0x001ea20000300800 */
[----:B------:R-:W-:-:S03]  /*b780*/  @!P0 IMAD.IADD R5, R5, 0x1, -R31 ;  /* 0x0000000105058824 */ /* 0x000fc600078e0a1f */
[----:B------:R0:W-:Y:S04]  /*b790*/  STL [R1+0x1f8], R6 ;  /* 0x0001f80601007387 */ /* 0x0001e80000100800 */
[----:B0-----:R-:W2:Y:S04]  /*b7a0*/  LDL.LU R6, [R1+0x198] ;  /* 0x0001980001067983 */ /* 0x001ea80000300800 */
[----:B------:R0:W-:Y:S04]  /*b7b0*/  STL [R1+0x1d4], R5 ;  /* 0x0001d40501007387 */ /* 0x0001e80000100800 */
[----:B0-----:R-:W2:Y:S01]  /*b7c0*/  LDL.LU R5, [R1+0x190] ;  /* 0x0001900001057983 */ /* 0x001ea20000300800 */
[----:B------:R-:W-:-:S02]  /*b7d0*/  ISETP.GT.U32.AND P1, PT, R31, R61, PT ;  /* 0x0000003d1f00720c */ /* 0x000fc40003f24070 */
[C---:B------:R-:W-:Y:S02]  /*b7e0*/  ISETP.GT.U32.AND P2, PT, R31.reuse, R18, PT ;  /* 0x000000121f00720c */ /* 0x040fe40003f44070 */
[----:B------:R-:W-:-:S09]  /*b7f0*/  ISETP.GT.U32.AND P3, PT, R31, R15, PT ;  /* 0x0000000f1f00720c */ /* 0x000fd20003f64070 */
[--C-:B------:R-:W-:Y:S01]  /*b800*/  @!P1 IMAD.IADD R61, R61, 0x1, -R31.reuse ;  /* 0x000000013d3d9824 */ /* 0x100fe200078e0a1f */
[C---:B------:R-:W-:Y:S01]  /*b810*/  ISETP.GT.U32.AND P1, PT, R31.reuse, R19, PT ;  /* 0x000000131f00720c */ /* 0x040fe20003f24070 */
[----:B------:R-:W-:Y:S01]  /*b820*/  IMAD.HI.U32 R56, R30, R55, RZ ;  /* 0x000000371e387227 */ /* 0x000fe200078e00ff */
[C---:B------:R-:W-:Y:S02]  /*b830*/  ISETP.GT.U32.AND P5, PT, R31.reuse, R14, PT ;  /* 0x0000000e1f00720c */ /* 0x040fe40003fa4070 */
[C---:B------:R-:W-:Y:S01]  /*b840*/  ISETP.GT.U32.AND P6, PT, R31.reuse, R61, PT ;  /* 0x0000003d1f00720c */ /* 0x040fe20003fc4070 */
[--C-:B------:R-:W-:Y:S01]  /*b850*/  @!P2 IMAD.IADD R18, R18, 0x1, -R31.reuse ;  /* 0x000000011212a824 */ /* 0x100fe200078e0a1f */
[----:B------:R-:W-:Y:S01]  /*b860*/  ISETP.GT.U32.AND P4, PT, R31, R13, PT ;  /* 0x0000000d1f00720c */ /* 0x000fe20003f84070 */
[----:B------:R-:W-:Y:S02]  /*b870*/  IMAD.MOV R56, RZ, RZ, -R56 ;  /* 0x000000ffff387224 */ /* 0x000fe400078e0a38 */
[----:B------:R-:W-:-:S04]  /*b880*/  @!P3 IMAD.IADD R15, R15, 0x1, -R31 ;  /* 0x000000010f0fb824 */ /* 0x000fc800078e0a1f */
[----:B------:R-:W-:Y:S01]  /*b890*/  @!P1 IMAD.IADD R19, R19, 0x1, -R31 ;  /* 0x0000000113139824 */ /* 0x000fe200078e0a1f */
[C---:B------:R-:W-:Y:S02]  /*b8a0*/  ISETP.GT.U32.AND P1, PT, R31.reuse, R11, PT ;  /* 0x0000000b1f00720c */ /* 0x040fe40003f24070 */
[C---:B------:R-:W-:Y:S02]  /*b8b0*/  ISETP.GT.U32.AND P2, PT, R31.reuse, R10, PT ;  /* 0x0000000a1f00720c */ /* 0x040fe40003f44070 */
[C---:B------:R-:W-:Y:S01]  /*b8c0*/  ISETP.GT.U32.AND P3, PT, R31.reuse, R9, PT ;  /* 0x000000091f00720c */ /* 0x040fe20003f64070 */
[----:B------:R-:W-:Y:S01]  /*b8d0*/  IMAD R55, R31, R56, R55 ;  /* 0x000000381f377224 */ /* 0x000fe200078e0237 */
[----:B------:R-:W-:Y:S02]  /*b8e0*/  IABS R56, R0 ;  /* 0x0000000000387213 */ /* 0x000fe40000000000 */
[----:B------:R-:W2:Y:S01]  /*b8f0*/  LDL.LU R0, [R1+0x174] ;  /* 0x0001740001007983 */ /* 0x000ea20000300800 */
[--C-:B------:R-:W-:Y:S01]  /*b900*/  @!P6 IMAD.IADD R61, R61, 0x1, -R31.reuse ;  /* 0x000000013d3de824 */ /* 0x100fe200078e0a1f */
[C---:B------:R-:W-:Y:S01]  /*b910*/  ISETP.GT.U32.AND P0, PT, R31.reuse, R12, PT ;  /* 0x0000000c1f00720c */ /* 0x040fe20003f04070 */
[--C-:B------:R-:W-:Y:S01]  /*b920*/  @!P5 IMAD.IADD R14, R14, 0x1, -R31.reuse ;  /* 0x000000010e0ed824 */ /* 0x100fe200078e0a1f */
[----:B------:R-:W-:Y:S01]  /*b930*/  ISETP.GT.U32.AND P5, PT, R31, R4, PT ;  /* 0x000000041f00720c */ /* 0x000fe20003fa4070 */
[----:B------:R-:W-:-:S02]  /*b940*/  @!P1 IMAD.IADD R11, R11, 0x1, -R31 ;  /* 0x000000010b0b9824 */ /* 0x000fc400078e0a1f */
[--C-:B------:R-:W-:Y:S01]  /*b950*/  @!P4 IMAD.IADD R13, R13, 0x1, -R31.reuse ;  /* 0x000000010d0dc824 */ /* 0x100fe200078e0a1f */
[----:B------:R-:W-:Y:S01]  /*b960*/  ISETP.GT.U32.AND P4, PT, R31, R3, PT ;  /* 0x000000031f00720c */ /* 0x000fe20003f84070 */
[--C-:B------:R-:W-:Y:S02]  /*b970*/  @!P2 IMAD.IADD R10, R10, 0x1, -R31.reuse ;  /* 0x000000010a0aa824 */ /* 0x100fe400078e0a1f */
[----:B------:R-:W-:-:S04]  /*b980*/  @!P3 IMAD.IADD R9, R9, 0x1, -R31 ;  /* 0x000000010909b824 */ /* 0x000fc800078e0a1f */
[--C-:B------:R-:W-:Y:S02]  /*b990*/  @!P0 IMAD.IADD R12, R12, 0x1, -R31.reuse ;  /* 0x000000010c0c8824 */ /* 0x100fe400078e0a1f */
[--C-:B------:R-:W-:Y:S01]  /*b9a0*/  @!P5 IMAD.IADD R4, R4, 0x1, -R31.reuse ;  /* 0x000000010404d824 */ /* 0x100fe200078e0a1f */
[----:B------:R-:W-:Y:S03]  /*b9b0*/  STL [R1+0x1dc], R19 ;  /* 0x0001dc1301007387 */ /* 0x000fe60000100800 */
[----:B------:R-:W-:Y:S01]  /*b9c0*/  @!P4 IMAD.IADD R3, R3, 0x1, -R31 ;  /* 0x000000010303c824 */ /* 0x000fe200078e0a1f */
[----:B------:R-:W-:Y:S04]  /*b9d0*/  STL [R1+0x1e4], R18 ;  /* 0x0001e41201007387 */ /* 0x000fe80000100800 */
[----:B------:R-:W-:Y:S04]  /*b9e0*/  STL [R1+0x1e8], R15 ;  /* 0x0001e80f01007387 */ /* 0x000fe80000100800 */
[----:B------:R-:W-:Y:S04]  /*b9f0*/  STL [R1+0x1e0], R14 ;  /* 0x0001e00e01007387 */ /* 0x000fe80000100800 */
[----:B------:R-:W-:Y:S04]  /*ba00*/  STL [R1+0x1d8], R13 ;  /* 0x0001d80d01007387 */ /* 0x000fe80000100800 */
[----:B------:R0:W-:Y:S04]  /*ba10*/  STL [R1+0x1c0], R61 ;  /* 0x0001c03d01007387 */ /* 0x0001e80000100800 */
[----:B------:R-:W-:Y:S04]  /*ba20*/  STL [R1+0x1b8], R12 ;  /* 0x0001b80c01007387 */ /* 0x000fe80000100800 */
[----:B0-----:R-:W2:Y:S04]  /*ba30*/  LDL.LU R61, [R1+0x17c] ;  /* 0x00017c00013d7983 */ /* 0x001ea80000300800 */
[----:B------:R-:W2:Y:S04]  /*ba40*/  LDL.LU R15, [R1+0x184] ;  /* 0x00018400010f7983 */ /* 0x000ea80000300800 */
[----:B------:R-:W2:Y:S04]  /*ba50*/  LDL.LU R14, [R1+0x188] ;  /* 0x00018800010e7983 */ /* 0x000ea80000300800 */
[----:B------:R-:W2:Y:S01]  /*ba60*/  LDL.LU R13, [R1+0x180] ;  /* 0x00018000010d7983 */ /* 0x000ea20000300800 */
        /* <DEDUP_REMOVED lines=8> */
[C---:B------:R-:W-:Y:S01]  /*baf0*/  ISETP.GT.U32.AND P1, PT, R31.reuse, R10, PT ;  /* 0x0000000a1f00720c */ /* 0x040fe20003f24070 */
[--C-:B------:R-:W-:Y:S01]  /*bb00*/  @!P2 IMAD.IADD R8, R8, 0x1, -R31.reuse ;  /* 0x000000010808a824 */ /* 0x100fe200078e0a1f */
[C---:B------:R-:W-:Y:S02]  /*bb10*/  ISETP.GT.U32.AND P2, PT, R31.reuse, R9, PT ;  /* 0x000000091f00720c */ /* 0x040fe40003f44070 */
[----:B------:R-:W-:Y:S01]  /*bb20*/  ISETP.GT.U32.AND P5, PT, R31, R6, PT ;  /* 0x000000061f00720c */ /* 0x000fe20003fa4070 */
[----:B------:R-:W-:Y:S01]  /*bb30*/  @!P3 IMAD.IADD R7, R7, 0x1, -R31 ;  /* 0x000000010707b824 */ /* 0x000fe200078e0a1f */
[----:B------:R-:W-:-:S03]  /*bb40*/  ISETP.GT.U32.AND P3, PT, R31, R4, PT ;  /* 0x000000041f00720c */ /* 0x000fc60003f64070 */
[--C-:B------:R-:W-:Y:S02]  /*bb50*/  @!P6 IMAD.IADD R11, R11, 0x1, -R31.reuse ;  /* 0x000000010b0be824 */ /* 0x100fe400078e0a1f */
[----:B------:R-:W-:Y:S01]  /*bb60*/  @!P0 IMAD.IADD R2, R2, 0x1, -R31 ;  /* 0x0000000102028824 */ /* 0x000fe200078e0a1f */
[----:B------:R-:W-:-:S05]  /*bb70*/  ISETP.GT.U32.AND P4, PT, R31, R5, PT ;  /* 0x000000051f00720c */ /* 0x000fca0003f84070 */
[--C-:B------:R-:W-:Y:S01]  /*bb80*/  @!P5 IMAD.IADD R6, R6, 0x1, -R31.reuse ;  /* 0x000000010606d824 */ /* 0x100fe200078e0a1f */
[----:B------:R-:W-:Y:S01]  /*bb90*/  ISETP.GT.U32.AND P5, PT, R31, R3, PT ;  /* 0x000000031f00720c */ /* 0x000fe20003fa4070 */
[--C-:B------:R-:W-:Y:S01]  /*bba0*/  @!P1 IMAD.IADD R10, R10, 0x1, -R31.reuse ;  /* 0x000000010a0a9824 */ /* 0x100fe200078e0a1f */
[----:B------:R0:W-:Y:S01]  /*bbb0*/  STL [R1+0x1d0], R11 ;  /* 0x0001d00b01007387 */ /* 0x0001e20000100800 */
[--C-:B------:R-:W-:Y:S02]  /*bbc0*/  @!P2 IMAD.IADD R9, R9, 0x1, -R31.reuse ;  /* 0x000000010909a824 */ /* 0x100fe400078e0a1f */
[--C-:B------:R-:W-:Y:S02]  /*bbd0*/  @!P3 IMAD.IADD R4, R4, 0x1, -R31.reuse ;  /* 0x000000010404b824 */ /* 0x100fe400078e0a1f */
[--C-:B------:R-:W-:Y:S01]  /*bbe0*/  @!P4 IMAD.IADD R5, R5, 0x1, -R31.reuse ;  /* 0x000000010505c824 */ /* 0x100fe200078e0a1f */
[----:B------:R-:W-:Y:S01]  /*bbf0*/  ISETP.GT.U32.AND P4, PT, R31, R2, PT ;  /* 0x000000021f00720c */ /* 0x000fe20003f84070 */
[----:B0-----:R-:W2:Y:S04]  /*bc00*/  LDL.LU R11, [R1+0x178] ;  /* 0x00017800010b7983 */ /* 0x001ea80000300800 */
[----:B------:R-:W3:Y:S04]  /*bc10*/  LDL.LU R19, [R1+0x164] ;  /* 0x0001640001137983 */ /* 0x000ee80000300800 */
[----:B------:R0:W-:Y:S04]  /*bc20*/  STL [R1+0x1bc], R10 ;  /* 0x0001bc0a01007387 */ /* 0x0001e80000100800 */
[----:B------:R-:W4:Y:S04]  /*bc30*/  LDL.LU R18, [R1+0x16c] ;  /* 0x00016c0001127983 */ /* 0x000f280000300800 */
[----:B------:R1:W-:Y:S04]  /*bc40*/  STL [R1+0x19c], R9 ;  /* 0x00019c0901007387 */ /* 0x0003e80000100800 */
[----:B------:R-:W-:Y:S01]  /*bc50*/  STL [R1+0x1a4], R4 ;  /* 0x0001a40401007387 */ /* 0x000fe20000100800 */
[----:B------:R-:W-:-:S03]  /*bc60*/  @!P5 IMAD.IADD R3, R3, 0x1, -R31 ;  /* 0x000000010303d824 */ /* 0x000fc600078e0a1f */
[----:B------:R-:W3:Y:S01]  /*bc70*/  LDL.LU R12, [R1+0x170] ;  /* 0x00017000010c7983 */ /* 0x000ee20000300800 */
[----:B------:R-:W-:-:S03]  /*bc80*/  @!P4 IMAD.IADD R2, R2, 0x1, -R31 ;  /* 0x000000010202c824 */ /* 0x000fc600078e0a1f */
[----:B0-----:R-:W3:Y:S04]  /*bc90*/  LDL.LU R10, [R1+0x168] ;  /* 0x00016800010a7983 */ /* 0x001ee80000300800 */
[----:B------:R-:W-:Y:S04]  /*bca0*/  STL [R1+0x1ac], R3 ;  /* 0x0001ac0301007387 */ /* 0x000fe80000100800 */
[----:B-1----:R-:W3:Y:S04]  /*bcb0*/  LDL.LU R9, [R1+0x14c] ;  /* 0x00014c0001097983 */ /* 0x002ee80000300800 */
[----:B------:R0:W-:Y:S04]  /*bcc0*/  STL [R1+0x1b0], R2 ;  /* 0x0001b00201007387 */ /* 0x0001e80000100800 */
[----:B0-----:R-:W3:Y:S04]  /*bcd0*/  LDL.LU R2, [R1+0x154] ;  /* 0x0001540001027983 */ /* 0x001ee80000300800 */
[----:B------:R-:W3:Y:S04]  /*bce0*/  LDL.LU R4, [R1+0x15c] ;  /* 0x00015c0001047983 */ /* 0x000ee80000300800 */
[----:B------:R-:W3:Y:S01]  /*bcf0*/  LDL.LU R3, [R1+0x160] ;  /* 0x0001600001037983 */ /* 0x000ee20000300800 */
[----:B------:R-:W-:-:S02]  /*bd00*/  ISETP.GT.U32.AND P0, PT, R31, R0, PT ;  /* 0x000000001f00720c */ /* 0x000fc40003f04070 */
[----:B------:R-:W-:-:S11]  /*bd10*/  ISETP.GT.U32.AND P1, PT, R31, R16, PT ;  /* 0x000000101f00720c */ /* 0x000fd60003f24070 */
[--C-:B------:R-:W-:Y:S01]  /*bd20*/  @!P0 IMAD.IADD R0, R0, 0x1, -R31.reuse ;  /* 0x0000000100008824 */ /* 0x100fe200078e0a1f */
[C---:B------:R-:W-:Y:S02]  /*bd30*/  ISETP.GT.U32.AND P0, PT, R31.reuse, R17, PT ;  /* 0x000000111f00720c */ /* 0x040fe40003f04070 */
[C---:B------:R-:W-:Y:S02]  /*bd40*/  ISETP.GT.U32.AND P2, PT, R31.reuse, R8, PT ;  /* 0x000000081f00720c */ /* 0x040fe40003f44070 */
[C---:B------:R-:W-:Y:S02]  /*bd50*/  ISETP.GT.U32.AND P6, PT, R31.reuse, R0, PT ;  /* 0x000000001f00720c */ /* 0x040fe40003fc4070 */
[C---:B------:R-:W-:Y:S01]  /*bd60*/  ISETP.GT.U32.AND P3, PT, R31.reuse, R7, PT ;  /* 0x000000071f00720c */ /* 0x040fe20003f64070 */
[----:B------:R-:W-:Y:S01]  /*bd70*/  @!P1 IMAD.IADD R16, R16, 0x1, -R31 ;  /* 0x0000000110109824 */ /* 0x000fe200078e0a1f */
[----:B------:R-:W-:-:S05]  /*bd80*/  ISETP.GT.U32.AND P1, PT, R31, R15, PT ;  /* 0x0000000f1f00720c */ /* 0x000fca0003f24070 */
[--C-:B------:R-:W-:Y:S01]  /*bd90*/  @!P0 IMAD.IADD R17, R17, 0x1, -R31.reuse ;  /* 0x0000000111118824 */ /* 0x100fe200078e0a1f */
[C---:B------:R-:W-:Y:S01]  /*bda0*/  ISETP.GT.U32.AND P0, PT, R31.reuse, R61, PT ;  /* 0x0000003d1f00720c */ /* 0x040fe20003f04070 */
[--C-:B------:R-:W-:Y:S01]  /*bdb0*/  @!P2 IMAD.IADD R8, R8, 0x1, -R31.reuse ;  /* 0x000000010808a824 */ /* 0x100fe200078e0a1f */
[C---:B------:R-:W-:Y:S01]  /*bdc0*/  ISETP.GT.U32.AND P5, PT, R31.reuse, R6, PT ;  /* 0x000000061f00720c */ /* 0x040fe20003fa4070 */
[--C-:B------:R-:W-:Y:S01]  /*bdd0*/  @!P6 IMAD.IADD R0, R0, 0x1, -R31.reuse ;  /* 0x000000010000e824 */ /* 0x100fe200078e0a1f */
[C---:B------:R-:W-:Y:S02]  /*bde0*/  ISETP.GT.U32.AND P2, PT, R31.reuse, R14, PT ;  /* 0x0000000e1f00720c */ /* 0x040fe40003f44070 */
[----:B------:R-:W-:Y:S01]  /*bdf0*/  ISETP.GT.U32.AND P4, PT, R31, R5, PT ;  /* 0x000000051f00720c */ /* 0x000fe20003f84070 */
[--C-:B------:R-:W-:Y:S01]  /*be00*/  @!P3 IMAD.IADD R7, R7, 0x1, -R31.reuse ;  /* 0x000000010707b824 */ /* 0x100fe200078e0a1f */
[----:B------:R-:W-:Y:S01]  /*be10*/  ISETP.GT.U32.AND P3, PT, R31, R13, PT ;  /* 0x0000000d1f00720c */ /* 0x000fe20003f64070 */
[----:B------:R-:W-:-:S04]  /*be20*/  @!P1 IMAD.IADD R15, R15, 0x1, -R31 ;  /* 0x000000010f0f9824 */ /* 0x000fc800078e0a1f */
[--C-:B------:R-:W-:Y:S02]  /*be30*/  @!P0 IMAD.IADD R61, R61, 0x1, -R31.reuse ;  /* 0x000000013d3d8824 */ /* 0x100fe400078e0a1f */
[--C-:B------:R-:W-:Y:S02]  /*be40*/  @!P5 IMAD.IADD R6, R6, 0x1, -R31.reuse ;  /* 0x000000010606d824 */ /* 0x100fe400078e0a1f */
[--C-:B------:R-:W-:Y:S02]  /*be50*/  @!P2 IMAD.IADD R14, R14, 0x1, -R31.reuse ;  /* 0x000000010e0ea824 */ /* 0x100fe400078e0a1f */
[--C-:B------:R-:W-:Y:S01]  /*be60*/  @!P4 IMAD.IADD R5, R5, 0x1, -R31.reuse ;  /* 0x000000010505c824 */ /* 0x100fe200078e0a1f */
[----:B------:R-:W-:Y:S01]  /*be70*/  STL [R1+0x1a8], R17 ;  /* 0x0001a81101007387 */ /* 0x000fe20000100800 */
[----:B------:R-:W-:-:S03]  /*be80*/  @!P3 IMAD.IADD R13, R13, 0x1, -R31 ;  /* 0x000000010d0db824 */ /* 0x000fc600078e0a1f */
[----:B------:R-:W-:Y:S04]  /*be90*/  STL [R1+0x1a0], R16 ;  /* 0x0001a01001007387 */ /* 0x000fe80000100800 */
[----:B------:R-:W-:Y:S04]  /*bea0*/  STL [R1+0x18c], R8 ;  /* 0x00018c0801007387 */ /* 0x000fe80000100800 */
[----:B------:R-:W-:Y:S04]  /*beb0*/  STL [R1+0x194], R7 ;  /* 0x0001940701007387 */ /* 0x000fe80000100800 */
[----:B------:R-:W-:Y:S04]  /*bec0*/  STL [R1+0x198], R6 ;  /* 0x0001980601007387 */ /* 0x000fe80000100800 */
[----:B------:R0:W-:Y:S04]  /*bed0*/  STL [R1+0x174], R0 ;  /* 0x0001740001007387 */ /* 0x0001e80000100800 */
[----:B------:R1:W-:Y:S04]  /*bee0*/  STL [R1+0x190], R5 ;  /* 0x0001900501007387 */ /* 0x0003e80000100800 */
[----:B0-----:R-:W3:Y:S04]  /*bef0*/  LDL.LU R0, [R1+0x158] ;  /* 0x0001580001007983 */ /* 0x001ee80000300800 */
[----:B------:R-:W3:Y:S04]  /*bf00*/  LDL.LU R8, [R1+0x150] ;  /* 0x0001500001087983 */ /* 0x000ee80000300800 */
[----:B------:R-:W3:Y:S04]  /*bf10*/  LDL.LU R7, [R1+0x13c] ;  /* 0x00013c0001077983 */ /* 0x000ee80000300800 */
[----:B------:R-:W3:Y:S04]  /*bf20*/  LDL.LU R6, [R1+0x144] ;  /* 0x0001440001067983 */ /* 0x000ee80000300800 */
[----:B-1----:R-:W3:Y:S01]  /*bf30*/  LDL.LU R5, [R1+0x148] ;  /* 0x0001480001057983 */ /* 0x002ee20000300800 */
[----:B--2---:R-:W-:-:S02]  /*bf40*/  ISETP.GT.U32.AND P5, PT, R31, R11, PT ;  /* 0x0000000b1f00720c */ /* 0x004fc40003fa4070 */
[C---:B----4-:R-:W-:Y:S02]  /*bf50*/  ISETP.GT.U32.AND P6, PT, R31.reuse, R18, PT ;  /* 0x000000121f00720c */ /* 0x050fe40003fc4070 */
[C---:B---3--:R-:W-:Y:S02]  /*bf60*/  ISETP.GT.U32.AND P4, PT, R31.reuse, R19, PT ;  /* 0x000000131f00720c */ /* 0x048fe40003f84070 */
[C---:B------:R-:W-:Y:S02]  /*bf70*/  ISETP.GT.U32.AND P0, PT, R31.reuse, R12, PT ;  /* 0x0000000c1f00720c */ /* 0x040fe40003f04070 */
[----:B------:R-:W-:-:S07]  /*bf80*/  ISETP.GT.U32.AND P1, PT, R31, R10, PT ;  /* 0x0000000a1f00720c */ /* 0x000fce0003f24070 */
[--C-:B------:R-:W-:Y:S01]  /*bf90*/  @!P6 IMAD.IADD R18, R18, 0x1, -R31.reuse ;  /* 0x000000011212e824 */ /* 0x100fe200078e0a1f */
[C---:B------:R-:W-:Y:S02]  /*bfa0*/  ISETP.GT.U32.AND P6, PT, R31.reuse, R61, PT ;  /* 0x0000003d1f00720c */ /* 0x040fe40003fc4070 */
[C---:B------:R-:W-:Y:S01]  /*bfb0*/  ISETP.GT.U32.AND P2, PT, R31.reuse, R9, PT ;  /* 0x000000091f00720c */ /* 0x040fe20003f44070 */
[--C-:B------:R-:W-:Y:S01]  /*bfc0*/  @!P0 IMAD.IADD R12, R12, 0x1, -R31.reuse ;  /* 0x000000010c0c8824 */ /* 0x100fe200078e0a1f */
[C---:B------:R-:W-:Y:S01]  /*bfd0*/  ISETP.GT.U32.AND P0, PT, R31.reuse, R15, PT ;  /* 0x0000000f1f00720c */ /* 0x040fe20003f04070 */
[--C-:B------:R-:W-:Y:S01]  /*bfe0*/  @!P1 IMAD.IADD R10, R10, 0x1, -R31.reuse ;  /* 0x000000010a0a9824 */ /* 0x100fe200078e0a1f */
[C---:B------:R-:W-:Y:S02]  /*bff0*/  ISETP.GT.U32.AND P1, PT, R31.reuse, R14, PT ;  /* 0x0000000e1f00720c */ /* 0x040fe40003f24070 */
[----:B------:R-:W-:Y:S01]  /*c000*/  ISETP.GT.U32.AND P3, PT, R31, R2, PT ;  /* 0x000000021f00720c */ /* 0x000fe20003f64070 */
[----:B------:R-:W-:-:S06]  /*c010*/  @!P5 IMAD.IADD R11, R11, 0x1, -R31 ;  /* 0x000000010b0bd824 */ /* 0x000fcc00078e0a1f */
[--C-:B------:R-:W-:Y:S01]  /*c020*/  @!P2 IMAD.IADD R9, R9, 0x1, -R31.reuse ;  /* 0x000000010909a824 */ /* 0x100fe200078e0a1f */
[----:B------:R-:W-:Y:S01]  /*c030*/  ISETP.GT.U32.AND P5, PT, R31, R4, PT ;  /* 0x000000041f00720c */ /* 0x000fe20003fa4070 */
[--C-:B------:R-:W-:Y:S01]  /*c040*/  @!P4 IMAD.IADD R19, R19, 0x1, -R31.reuse ;  /* 0x000000011313c824 */ /* 0x100fe200078e0a1f */
[----:B------:R-:W-:Y:S01]  /*c050*/  ISETP.GT.U32.AND P2, PT, R31, R13, PT ;  /* 0x0000000d1f00720c */ /* 0x000fe20003f44070 */
[--C-:B------:R-:W-:Y:S01]  /*c060*/  @!P6 IMAD.IADD R61, R61, 0x1, -R31.reuse ;  /* 0x000000013d3de824 */ /* 0x100fe200078e0a1f */
[----:B------:R-:W-:Y:S01]  /*c070*/  ISETP.GT.U32.AND P4, PT, R31, R3, PT ;  /* 0x000000031f00720c */ /* 0x000fe20003f84070 */
[--C-:B------:R-:W-:Y:S02]  /*c080*/  @!P0 IMAD.IADD R15, R15, 0x1, -R31.reuse ;  /* 0x000000010f0f8824 */ /* 0x100fe400078e0a1f */
[--C-:B------:R-:W-:Y:S01]  /*c090*/  @!P3 IMAD.IADD R2, R2, 0x1, -R31.reuse ;  /* 0x000000010202b824 */ /* 0x100fe200078e0a1f */
[----:B------:R-:W-:Y:S01]  /*c0a0*/  ISETP.GT.U32.AND P3, PT, R31, R11, PT ;  /* 0x0000000b1f00720c */ /* 0x000fe20003f64070 */
[----:B------:R0:W-:Y:S01]  /*c0b0*/  STL [R1+0x17c], R61 ;  /* 0x00017c3d01007387 */ /* 0x0001e20000100800 */
[----:B------:R-:W-:-:S03]  /*c0c0*/  @!P1 IMAD.IADD R14, R14, 0x1, -R31 ;  /* 0x000000010e0e9824 */ /* 0x000fc600078e0a1f */
[--C-:B------:R-:W-:Y:S01]  /*c0d0*/  @!P5 IMAD.IADD R4, R4, 0x1, -R31.reuse ;  /* 0x000000010404d824 */ /* 0x100fe200078e0a1f */
[----:B0-----:R-:W2:Y:S04]  /*c0e0*/  LDL.LU R61, [R1+0x140] ;  /* 0x00014000013d7983 */ /* 0x001ea80000300800 */
[----:B------:R-:W3:Y:S04]  /*c0f0*/  LDL.LU R17, [R1+0x124] ;  /* 0x0001240001117983 */ /* 0x000ee80000300800 */
[----:B------:R0:W-:Y:S01]  /*c100*/  STL [R1+0x184], R15 ;  /* 0x0001840f01007387 */ /* 0x0001e20000100800 */
[----:B------:R-:W-:-:S03]  /*c110*/  @!P2 IMAD.IADD R13, R13, 0x1, -R31 ;  /* 0x000000010d0da824 */ /* 0x000fc600078e0a1f */
[----:B------:R-:W4:Y:S01]  /*c120*/  LDL.LU R16, [R1+0x12c] ;  /* 0x00012c0001107983 */ /* 0x000f220000300800 */
[----:B------:R-:W-:Y:S01]  /*c130*/  ISETP.GT.U32.AND P5, PT, R31, R19, PT ;  /* 0x000000131f00720c */ /* 0x000fe20003fa4070 */
[----:B------:R-:W-:Y:S01]  /*c140*/  @!P4 IMAD.IADD R3, R3, 0x1, -R31 ;  /* 0x000000010303c824 */ /* 0x000fe200078e0a1f */
[C---:B------:R-:W-:Y:S01]  /*c150*/  ISETP.GT.U32.AND P4, PT, R31.reuse, R18, PT ;  /* 0x000000121f00720c */ /* 0x040fe20003f84070 */
[----:B0-----:R-:W2:Y:S01]  /*c160*/  LDL.LU R15, [R1+0x134] ;  /* 0x00013400010f7983 */ /* 0x001ea20000300800 */
[----:B------:R-:W-:-:S03]  /*c170*/  ISETP.GT.U32.AND P0, PT, R31, R12, PT ;  /* 0x0000000c1f00720c */ /* 0x000fc60003f04070 */
[----:B------:R0:W-:Y:S01]  /*c180*/  STL [R1+0x188], R14 ;  /* 0x0001880e01007387 */ /* 0x0001e20000100800 */
[----:B------:R-:W-:Y:S01]  /*c190*/  ISETP.GT.U32.AND P1, PT, R31, R10, PT ;  /* 0x0000000a1f00720c */ /* 0x000fe20003f24070 */
[--C-:B------:R-:W-:Y:S01]  /*c1a0*/  @!P3 IMAD.IADD R11, R11, 0x1, -R31.reuse ;  /* 0x000000010b0bb824 */ /* 0x100fe200078e0a1f */
[C---:B------:R-:W-:Y:S02]  /*c1b0*/  ISETP.GT.U32.AND P3, PT, R31.reuse, R2, PT ;  /* 0x000000021f00720c */ /* 0x040fe40003f64070 */
[----:B------:R-:W-:Y:S01]  /*c1c0*/  ISETP.GT.U32.AND P2, PT, R31, R9, PT ;  /* 0x000000091f00720c */ /* 0x000fe20003f44070 */
[----:B0-----:R-:W2:Y:S04]  /*c1d0*/  LDL.LU R14, [R1+0x138] ;  /* 0x00013800010e7983 */ /* 0x001ea80000300800 */
[----:B------:R0:W-:Y:S01]  /*c1e0*/  STL [R1+0x180], R13 ;  /* 0x0001800d01007387 */ /* 0x0001e20000100800 */
[----:B------:R-:W-:-:S03]  /*c1f0*/  @!P5 IMAD.IADD R19, R19, 0x1, -R31 ;  /* 0x000000011313d824 */ /* 0x000fc600078e0a1f */
[----:B0-----:R-:W2:Y:S01]  /*c200*/  LDL.LU R13, [R1+0x130] ;  /* 0x00013000010d7983 */ /* 0x001ea20000300800 */
[--C-:B------:R-:W-:Y:S02]  /*c210*/  @!P4 IMAD.IADD R18, R18, 0x1, -R31.reuse ;  /* 0x000000011212c824 */ /* 0x100fe400078e0a1f */
[--C-:B------:R-:W-:Y:S01]  /*c220*/  @!P0 IMAD.IADD R12, R12, 0x1, -R31.reuse ;  /* 0x000000010c0c8824 */ /* 0x100fe200078e0a1f */
[----:B------:R0:W-:Y:S01]  /*c230*/  STL [R1+0x178], R11 ;  /* 0x0001780b01007387 */ /* 0x0001e20000100800 */
[--C-:B------:R-:W-:Y:S02]  /*c240*/  @!P1 IMAD.IADD R10, R10, 0x1, -R31.reuse ;  /* 0x000000010a0a9824 */ /* 0x100fe400078e0a1f */
[--C-:B------:R-:W-:Y:S02]  /*c250*/  @!P3 IMAD.IADD R2, R2, 0x1, -R31.reuse ;  /* 0x000000010202b824 */ /* 0x100fe400078e0a1f */
[----:B------:R-:W-:Y:S01]  /*c260*/  @!P2 IMAD.IADD R9, R9, 0x1, -R31 ;  /* 0x000000010909a824 */ /* 0x000fe200078e0a1f */
[----:B0-----:R-:W2:Y:S04]  /*c270*/  LDL.LU R11, [R1+0x128] ;  /* 0x00012800010b7983 */ /* 0x001ea80000300800 */
[----:B------:R-:W-:Y:S04]  /*c280*/  STL [R1+0x164], R19 ;  /* 0x0001641301007387 */ /* 0x000fe80000100800 */
[----:B------:R-:W-:Y:S04]  /*c290*/  STL [R1+0x16c], R18 ;  /* 0x00016c1201007387 */ /* 0x000fe80000100800 */
[----:B------:R-:W-:Y:S04]  /*c2a0*/  STL [R1+0x170], R12 ;  /* 0x0001700c01007387 */ /* 0x000fe80000100800 */
[----:B------:R-:W-:Y:S04]  /*c2b0*/  STL [R1+0x168], R10 ;  /* 0x0001680a01007387 */ /* 0x000fe80000100800 */
[----:B------:R0:W-:Y:S04]  /*c2c0*/  STL [R1+0x154], R2 ;  /* 0x0001540201007387 */ /* 0x0001e80000100800 */
[----:B------:R1:W-:Y:S04]  /*c2d0*/  STL [R1+0x14c], R9 ;  /* 0x00014c0901007387 */ /* 0x0003e80000100800 */
[----:B0-----:R-:W2:Y:S01]  /*c2e0*/  LDL R2, [R1+0x2254] ;  /* 0x0022540001027983 */ /* 0x001ea20000100800 */
[----:B------:R-:W-:-:S02]  /*c2f0*/  ISETP.GT.U32.AND P6, PT, R31, R3, PT ;  /* 0x000000031f00720c */ /* 0x000fc40003fc4070 */
[C---:B------:R-:W-:Y:S01]  /*c300*/  ISETP.GT.U32.AND P4, PT, R31.reuse, R0, PT ;  /* 0x000000001f00720c */ /* 0x040fe20003f84070 */
[----:B------:R-:W-:Y:S01]  /*c310*/  IMAD.HI.U32 R57, R30, R56, RZ ;  /* 0x000000381e397227 */ /* 0x000fe200078e00ff */
[C---:B------:R-:W-:Y:S01]  /*c320*/  ISETP.GT.U32.AND P0, PT, R31.reuse, R8, PT ;  /* 0x000000081f00720c */ /* 0x040fe20003f04070 */
[----:B------:R-:W2:Y:S01]  /*c330*/  LDL.LU R10, [R1+0x11c] ;  /* 0x00011c00010a7983 */ /* 0x000ea20000300800 */
[C---:B------:R-:W-:Y:S02]  /*c340*/  ISETP.GT.U32.AND P1, PT, R31.reuse, R7, PT ;  /* 0x000000071f00720c */ /* 0x040fe40003f24070 */
[----:B------:R-:W-:-:S05]  /*c350*/  ISETP.GT.U32.AND P2, PT, R31, R6, PT ;  /* 0x000000061f00720c */ /* 0x000fca0003f44070 */
[--C-:B------:R-:W-:Y:S02]  /*c360*/  @!P6 IMAD.IADD R3, R3, 0x1, -R31.reuse ;  /* 0x000000010303e824 */ /* 0x100fe400078e0a1f */
[--C-:B------:R-:W-:Y:S02]  /*c370*/  @!P4 IMAD.IADD R0, R0, 0x1, -R31.reuse ;  /* 0x000000010000c824 */ /* 0x100fe400078e0a1f */
[--C-:B------:R-:W-:Y:S01]  /*c380*/  @!P0 IMAD.IADD R8, R8, 0x1, -R31.reuse ;  /* 0x0000000108088824 */ /* 0x100fe200078e0a1f */
[----:B------:R-:W-:Y:S01]  /*c390*/  ISETP.GT.U32.AND P5, PT, R31, R4, PT ;  /* 0x000000041f00720c */ /* 0x000fe20003fa4070 */
[--C-:B------:R-:W-:Y:S01]  /*c3a0*/  @!P1 IMAD.IADD R7, R7, 0x1, -R31.reuse ;  /* 0x0000000107079824 */ /* 0x100fe200078e0a1f */
[----:B------:R-:W-:Y:S01]  /*c3b0*/  ISETP.GT.U32.AND P3, PT, R31, R5, PT ;  /* 0x000000051f00720c */ /* 0x000fe20003f64070 */
[----:B------:R-:W-:Y:S02]  /*c3c0*/  @!P2 IMAD.IADD R6, R6, 0x1, -R31 ;  /* 0x000000010606a824 */ /* 0x000fe400078e0a1f */
[----:B------:R-:W-:-:S08]  /*c3d0*/  IMAD.MOV R57, RZ, RZ, -R57 ;  /* 0x000000ffff397224 */ /* 0x000fd000078e0a39 */
[--C-:B------:R-:W-:Y:S02]  /*c3e0*/  @!P5 IMAD.IADD R4, R4, 0x1, -R31.reuse ;  /* 0x000000010404d824 */ /* 0x100fe400078e0a1f */
[----:B------:R-:W-:-:S03]  /*c3f0*/  @!P3 IMAD.IADD R5, R5, 0x1, -R31 ;  /* 0x000000010505b824 */ /* 0x000fc600078e0a1f */
[----:B------:R0:W-:Y:S04]  /*c400*/  STL [R1+0x15c], R4 ;  /* 0x00015c0401007387 */ /* 0x0001e80000100800 */
[----:B-1----:R-:W2:Y:S04]  /*c410*/  LDL.LU R9, [R1+0x120] ;  /* 0x0001200001097983 */ /* 0x002ea80000300800 */
[----:B------:R1:W-:Y:S01]  /*c420*/  STL [R1+0x160], R3 ;  /* 0x0001600301007387 */ /* 0x0003e20000100800 */
[----:B------:R-:W-:-:S03]  /*c430*/  IMAD R56, R31, R57, R56 ;  /* 0x000000391f387224 */ /* 0x000fc600078e0238 */
[----:B0-----:R-:W2:Y:S04]  /*c440*/  LDL.LU R4, [R1+0x118] ;  /* 0x0001180001047983 */ /* 0x001ea80000300800 */
[----:B-1----:R-:W2:Y:S01]  /*c450*/  LDL.LU R3, [R1+0xfc] ;  /* 0x0000fc0001037983 */ /* 0x002ea20000300800 */
[C---:B---3--:R-:W-:Y:S02]  /*c460*/  ISETP.GT.U32.AND P6, PT, R31.reuse, R17, PT ;  /* 0x000000111f00720c */ /* 0x048fe40003fc4070 */
[C---:B----4-:R-:W-:Y:S02]  /*c470*/  ISETP.GT.U32.AND P4, PT, R31.reuse, R16, PT ;  /* 0x000000101f00720c */ /* 0x050fe40003f84070 */
[----:B--2---:R-:W-:-:S09]  /*c480*/  ISETP.GT.U32.AND P0, PT, R31, R15, PT ;  /* 0x0000000f1f00720c */ /* 0x004fd20003f04070 */
[--C-:B------:R-:W-:Y:S01]  /*c490*/  @!P6 IMAD.IADD R17, R17, 0x1, -R31.reuse ;  /* 0x000000011111e824 */ /* 0x100fe200078e0a1f */
[C---:B------:R-:W-:Y:S02]  /*c4a0*/  ISETP.GT.U32.AND P6, PT, R31.reuse, R0, PT ;  /* 0x000000001f00720c */ /* 0x040fe40003fc4070 */
[C---:B------:R-:W-:Y:S01]  /*c4b0*/  ISETP.GT.U32.AND P1, PT, R31.reuse, R14, PT ;  /* 0x0000000e1f00720c */ /* 0x040fe20003f24070 */
[--C-:B------:R-:W-:Y:S01]  /*c4c0*/  @!P4 IMAD.IADD R16, R16, 0x1, -R31.reuse ;  /* 0x000000011010c824 */ /* 0x100fe200078e0a1f */
[----:B------:R-:W-:Y:S01]  /*c4d0*/  ISETP.GT.U32.AND P4, PT, R31, R8, PT ;  /* 0x000000081f00720c */ /* 0x000fe20003f84070 */
[----:B------:R-:W-:Y:S01]  /*c4e0*/  @!P0 IMAD.IADD R15, R15, 0x1, -R31 ;  /* 0x000000010f0f8824 */ /* 0x000fe200078e0a1f */
[C---:B------:R-:W-:Y:S02]  /*c4f0*/  ISETP.GT.U32.AND P0, PT, R31.reuse, R7, PT ;  /* 0x000000071f00720c */ /* 0x040fe40003f04070 */
[----:B------:R-:W-:-:S07]  /*c500*/  ISETP.GT.U32.AND P2, PT, R31, R13, PT ;  /* 0x0000000d1f00720c */ /* 0x000fce0003f44070 */
[--C-:B------:R-:W-:Y:S01]  /*c510*/  @!P1 IMAD.IADD R14, R14, 0x1, -R31.reuse ;  /* 0x000000010e0e9824 */ /* 0x100fe200078e0a1f */
[----:B------:R-:W-:Y:S01]  /*c520*/  ISETP.GT.U32.AND P1, PT, R31, R6, PT ;  /* 0x000000061f00720c */ /* 0x000fe20003f24070 */
[--C-:B------:R-:W-:Y:S02]  /*c530*/  @!P6 IMAD.IADD R0, R0, 0x1, -R31.reuse ;  /* 0x000000010000e824 */ /* 0x100fe400078e0a1f */
[--C-:B------:R-:W-:Y:S02]  /*c540*/  @!P4 IMAD.IADD R8, R8, 0x1, -R31.reuse ;  /* 0x000000010808c824 */ /* 0x100fe400078e0a1f */
[--C-:B------:R-:W-:Y:S01]  /*c550*/  @!P2 IMAD.IADD R13, R13, 0x1, -R31.reuse ;  /* 0x000000010d0da824 */ /* 0x100fe200078e0a1f */
[----:B------:R-:W-:Y:S01]  /*c560*/  ISETP.GT.U32.AND P2, PT, R31, R5, PT ;  /* 0x000000051f00720c */ /* 0x000fe20003f44070 */
[----:B------:R-:W-:-:S06]  /*c570*/  @!P0 IMAD.IADD R7, R7, 0x1, -R31 ;  /* 0x0000000107078824 */ /* 0x000fcc00078e0a1f */
[----:B------:R-:W-:-:S06]  /*c580*/  @!P1 IMAD.IADD R6, R6, 0x1, -R31 ;  /* 0x0000000106069824 */ /* 0x000fcc00078e0a1f */
[----:B------:R-:W-:Y:S01]  /*c590*/  @!P2 IMAD.IADD R5, R5, 0x1, -R31 ;  /* 0x000000010505a824 */ /* 0x000fe200078e0a1f */
[----:B------:R-:W-:Y:S02]  /*c5a0*/  IABS R57, R2 ;  /* 0x0000000200397213 */ /* 0x000fe40000000000 */
[----:B------:R-:W2:Y:S04]  /*c5b0*/  LDL.LU R2, [R1+0x104] ;  /* 0x0001040001027983 */ /* 0x000ea80000300800 */
[----:B------:R0:W-:Y:S04]  /*c5c0*/  STL [R1+0x158], R0 ;  /* 0x0001580001007387 */ /* 0x0001e80000100800 */
[----:B0-----:R-:W3:Y:S04]  /*c5d0*/  LDL.LU R0, [R1+0x10c] ;  /* 0x00010c0001007983 */ /* 0x001ee80000300800 */
[----:B------:R0:W-:Y:S04]  /*c5e0*/  STL [R1+0x150], R8 ;  /* 0x0001500801007387 */ /* 0x0001e80000100800 */
[----:B------:R-:W4:Y:S04]  /*c5f0*/  LDL.LU R19, [R1+0x110] ;  /* 0x0001100001137983 */ /* 0x000f280000300800 */
[----:B------:R1:W-:Y:S04]  /*c600*/  STL [R1+0x13c], R7 ;  /* 0x00013c0701007387 */ /* 0x0003e80000100800 */
[----:B------:R-:W3:Y:S04]  /*c610*/  LDL.LU R12, [R1+0x108] ;  /* 0x00010800010c7983 */ /* 0x000ee80000300800 */
[----:B------:R1:W-:Y:S04]  /*c620*/  STL [R1+0x144], R6 ;  /* 0x0001440601007387 */ /* 0x0003e80000100800 */
[----:B0-----:R-:W3:Y:S04]  /*c630*/  LDL.LU R8, [R1+0x100] ;  /* 0x0001000001087983 */ /* 0x001ee80000300800 */
[----:B-1----:R-:W3:Y:S04]  /*c640*/  LDL.LU R7, [R1+0xec] ;  /* 0x0000ec0001077983 */ /* 0x002ee80000300800 */
[----:B------:R0:W-:Y:S04]  /*c650*/  STL [R1+0x148], R5 ;  /* 0x0001480501007387 */ /* 0x0001e80000100800 */
[----:B------:R-:W3:Y:S01]  /*c660*/  LDL.LU R6, [R1+0xf4] ;  /* 0x0000f40001067983 */ /* 0x000ee20000300800 */
[----:B------:R-:W-:-:S02]  /*c670*/  ISETP.GT.U32.AND P5, PT, R31, R61, PT ;  /* 0x0000003d1f00720c */ /* 0x000fc40003fa4070 */
[C---:B------:R-:W-:Y:S02]  /*c680*/  ISETP.GT.U32.AND P3, PT, R31.reuse, R11, PT ;  /* 0x0000000b1f00720c */ /* 0x040fe40003f64070 */
[----:B------:R-:W-:Y:S01]  /*c690*/  ISETP.GT.U32.AND P6, PT, R31, R16, PT ;  /* 0x000000101f00720c */ /* 0x000fe20003fc4070 */
[----:B0-----:R-:W3:Y:S08]  /*c6a0*/  LDL.LU R5, [R1+0xf8] ;  /* 0x0000f80001057983 */ /* 0x001ef00000300800 */
[--C-:B------:R-:W-:Y:S01]  /*c6b0*/  @!P5 IMAD.IADD R61, R61, 0x1, -R31.reuse ;  /* 0x000000013d3dd824 */ /* 0x100fe200078e0a1f */
[----:B------:R-:W-:Y:S01]  /*c6c0*/  ISETP.GT.U32.AND P5, PT, R31, R58, PT ;  /* 0x0000003a1f00720c */ /* 0x000fe20003fa4070 */
[----:B------:R-:W-:Y:S01]  /*c6d0*/  @!P3 IMAD.IADD R11, R11, 0x1, -R31 ;  /* 0x000000010b0bb824 */ /* 0x000fe200078e0a1f */
[----:B------:R-:W-:-:S02]  /*c6e0*/  ISETP.GT.U32.AND P0, PT, R31, R15, PT ;  /* 0x0000000f1f00720c */ /* 0x000fc40003f04070 */
[----:B------:R-:W-:-:S09]  /*c6f0*/  ISETP.GT.U32.AND P3, PT, R31, R61, PT ;  /* 0x0000003d1f00720c */ /* 0x000fd20003f64070 */
[--C-:B------:R-:W-:Y:S01]  /*c700*/  @!P5 IMAD.IADD R58, R58, 0x1, -R31.reuse ;  /* 0x000000013a3ad824 */ /* 0x100fe200078e0a1f */
[C---:B------:R-:W-:Y:S02]  /*c710*/  ISETP.GT.U32.AND P5, PT, R31.reuse, R17, PT ;  /* 0x000000111f00720c */ /* 0x040fe40003fa4070 */
[C---:B------:R-:W-:Y:S02]  /*c720*/  ISETP.GT.U32.AND P1, PT, R31.reuse, R14, PT ;  /* 0x0000000e1f00720c */ /* 0x040fe40003f24070 */
[C---:B------:R-:W-:Y:S01]  /*c730*/  ISETP.GT.U32.AND P4, PT, R31.reuse, R58, PT ;  /* 0x0000003a1f00720c */ /* 0x040fe20003f84070 */
[--C-:B------:R-:W-:Y:S01]  /*c740*/  @!P6 IMAD.IADD R16, R16, 0x1, -R31.reuse ;  /* 0x000000011010e824 */ /* 0x100fe200078e0a1f */
[----:B------:R-:W-:Y:S01]  /*c750*/  ISETP.GT.U32.AND P6, PT, R31, R9, PT ;  /* 0x000000091f00720c */ /* 0x000fe20003fc4070 */
[--C-:B------:R-:W-:Y:S01]  /*c760*/  @!P3 IMAD.IADD R61, R61, 0x1, -R31.reuse ;  /* 0x000000013d3db824 */ /* 0x100fe200078e0a1f */
[----:B------:R-:W-:Y:S01]  /*c770*/  ISETP.GT.U32.AND P2, PT, R31, R13, PT ;  /* 0x0000000d1f00720c */ /* 0x000fe20003f44070 */
[----:B------:R-:W-:-:S04]  /*c780*/  @!P0 IMAD.IADD R15, R15, 0x1, -R31 ;  /* 0x000000010f0f8824 */ /* 0x000fc800078e0a1f */
[--C-:B------:R-:W-:Y:S01]  /*c790*/  @!P5 IMAD.IADD R17, R17, 0x1, -R31.reuse ;  /* 0x000000011111d824 */ /* 0x100fe200078e0a1f */
[C---:B------:R-:W-:Y:S02]  /*c7a0*/  ISETP.GT.U32.AND P5, PT, R31.reuse, R10, PT ;  /* 0x0000000a1f00720c */ /* 0x040fe40003fa4070 */
[C---:B------:R-:W-:Y:S01]  /*c7b0*/  ISETP.GT.U32.AND P0, PT, R31.reuse, R4, PT ;  /* 0x000000041f00720c */ /* 0x040fe20003f04070 */
[--C-:B------:R-:W-:Y:S01]  /*c7c0*/  @!P1 IMAD.IADD R14, R14, 0x1, -R31.reuse ;  /* 0x000000010e0e9824 */ /* 0x100fe200078e0a1f */
[----:B------:R0:W-:Y:S01]  /*c7d0*/  STL [R1+0x140], R61 ;  /* 0x0001403d01007387 */ /* 0x0001e20000100800 */
[----:B------:R-:W-:Y:S01]  /*c7e0*/  ISETP.GT.U32.AND P1, PT, R31, R3, PT ;  /* 0x000000031f00720c */ /* 0x000fe20003f24070 */
[--C-:B------:R-:W-:Y:S02]  /*c7f0*/  @!P4 IMAD.IADD R58, R58, 0x1, -R31.reuse ;  /* 0x000000013a3ac824 */ /* 0x100fe400078e0a1f */
[----:B0-----:R-:W3:Y:S05]  /*c800*/  LDL.LU R61, [R1+0xf0] ;  /* 0x0000f000013d7983 */ /* 0x001eea0000300800 */
[----:B------:R-:W-:-:S02]  /*c810*/  @!P5 IMAD.IADD R10, R10, 0x1, -R31 ;  /* 0x000000010a0ad824 */ /* 0x000fc400078e0a1f */
[--C-:B------:R-:W-:Y:S02]  /*c820*/  @!P6 IMAD.IADD R9, R9, 0x1, -R31.reuse ;  /* 0x000000010909e824 */ /* 0x100fe400078e0a1f */
[--C-:B------:R-:W-:Y:S02]  /*c830*/  @!P2 IMAD.IADD R13, R13, 0x1, -R31.reuse ;  /* 0x000000010d0da824 */ /* 0x100fe400078e0a1f */
[--C-:B------:R-:W-:Y:S01]  /*c840*/  @!P0 IMAD.IADD R4, R4, 0x1, -R31.reuse ;  /* 0x0000000104048824 */ /* 0x100fe200078e0a1f */
[----:B------:R-:W-:Y:S01]  /*c850*/  ISETP.GT.U32.AND P3, PT, R31, R11, PT ;  /* 0x0000000b1f00720c */ /* 0x000fe20003f64070 */
[--C-:B------:R-:W-:Y:S01]  /*c860*/  @!P1 IMAD.IADD R3, R3, 0x1, -R31.reuse ;  /* 0x0000000103039824 */ /* 0x100fe200078e0a1f */
[----:B------:R0:W-:Y:S04]  /*c870*/  STL [R1+0x124], R17 ;  /* 0x0001241101007387 */ /* 0x0001e80000100800 */
[----:B------:R1:W-:Y:S04]  /*c880*/  STL [R1+0x12c], R16 ;  /* 0x00012c1001007387 */ /* 0x0003e80000100800 */
[----:B------:R0:W-:Y:S03]  /*c890*/  STL [R1+0x134], R15 ;  /* 0x0001340f01007387 */ /* 0x0001e60000100800 */
[----:B------:R-:W-:Y:S01]  /*c8a0*/  @!P3 IMAD.IADD R11, R11, 0x1, -R31 ;  /* 0x000000010b0bb824 */ /* 0x000fe200078e0a1f */
[----:B------:R0:W-:Y:S04]  /*c8b0*/  STL [R1+0x138], R14 ;  /* 0x0001380e01007387 */ /* 0x0001e80000100800 */
[----:B------:R0:W-:Y:S04]  /*c8c0*/  STL [R1+0x130], R13 ;  /* 0x0001300d01007387 */ /* 0x0001e80000100800 */
[----:B------:R-:W3:Y:S04]  /*c8d0*/  LDL.LU R18, [R1+0xe0] ;  /* 0x0000e00001127983 */ /* 0x000ee80000300800 */
[----:B------:R2:W-:Y:S04]  /*c8e0*/  STL [R1+0x128], R11 ;  /* 0x0001280b01007387 */ /* 0x0005e80000100800 */
[----:B0-----:R-:W3:Y:S04]  /*c8f0*/  LDL.LU R17, [R1+0xe4] ;  /* 0x0000e40001117983 */ /* 0x001ee80000300800 */
[----:B-1----:R-:W3:Y:S04]  /*c900*/  LDL.LU R16, [R1+0xe8] ;  /* 0x0000e80001107983 */ /* 0x002ee80000300800 */
[----:B------:R-:W-:Y:S04]  /*c910*/  STL [R1+0x114], R58 ;  /* 0x0001143a01007387 */ /* 0x000fe80000100800 */
[----:B------:R-:W3:Y:S04]  /*c920*/  LDL.LU R15, [R1+0x36c] ;  /* 0x00036c00010f7983 */ /* 0x000ee80000300800 */
[----:B------:R-:W3:Y:S04]  /*c930*/  LDL.LU R14, [R1+0x364] ;  /* 0x00036400010e7983 */ /* 0x000ee80000300800 */
[----:B------:R-:W3:Y:S01]  /*c940*/  LDL.LU R13, [R1+0x35c] ;  /* 0x00035c00010d7983 */ /* 0x000ee20000300800 */
        /* <DEDUP_REMOVED lines=11> */
[----:B------:R-:W-:Y:S01]  /*ca00*/  ISETP.GT.U32.AND P6, PT, R31, R4, PT ;  /* 0x000000041f00720c */ /* 0x000fe20003fc4070 */
[--C-:B------:R-:W-:Y:S02]  /*ca10*/  @!P2 IMAD.IADD R2, R2, 0x1, -R31.reuse ;  /* 0x000000010202a824 */ /* 0x100fe400078e0a1f */
[----:B------:R-:W-:Y:S01]  /*ca20*/  @!P0 IMAD.IADD R7, R7, 0x1, -R31 ;  /* 0x0000000107078824 */ /* 0x000fe200078e0a1f */
[----:B------:R-:W-:-:S05]  /*ca30*/  ISETP.GT.U32.AND P0, PT, R31, R3, PT ;  /* 0x000000031f00720c */ /* 0x000fca0003f04070 */
[--C-:B------:R-:W-:Y:S01]  /*ca40*/  @!P1 IMAD.IADD R6, R6, 0x1, -R31.reuse ;  /* 0x0000000106069824 */ /* 0x100fe200078e0a1f */
[----:B------:R-:W-:Y:S01]  /*ca50*/  ISETP.GT.U32.AND P1, PT, R31, R2, PT ;  /* 0x000000021f00720c */ /* 0x000fe20003f24070 */
[--C-:B------:R-:W-:Y:S02]  /*ca60*/  @!P4 IMAD.IADD R10, R10, 0x1, -R31.reuse ;  /* 0x000000010a0ac824 */ /* 0x100fe400078e0a1f */
[--C-:B------:R-:W-:Y:S02]  /*ca70*/  @!P5 IMAD.IADD R9, R9, 0x1, -R31.reuse ;  /* 0x000000010909d824 */ /* 0x100fe400078e0a1f */
[--C-:B------:R-:W-:Y:S01]  /*ca80*/  @!P6 IMAD.IADD R4, R4, 0x1, -R31.reuse ;  /* 0x000000010404e824 */ /* 0x100fe200078e0a1f */
[----:B------:R0:W-:Y:S01]  /*ca90*/  STL [R1+0x11c], R10 ;  /* 0x00011c0a01007387 */ /* 0x0001e20000100800 */
[----:B------:R-:W-:-:S03]  /*caa0*/  @!P0 IMAD.IADD R3, R3, 0x1, -R31 ;  /* 0x0000000103038824 */ /* 0x000fc600078e0a1f */
[----:B------:R1:W-:Y:S03]  /*cab0*/  STL [R1+0x120], R9 ;  /* 0x0001200901007387 */ /* 0x0003e60000100800 */
[----:B------:R-:W-:Y:S01]  /*cac0*/  @!P1 IMAD.IADD R2, R2, 0x1, -R31 ;  /* 0x0000000102029824 */ /* 0x000fe200078e0a1f */
[----:B------:R-:W2:Y:S04]  /*cad0*/  LDL.LU R11, [R1+0x340] ;  /* 0x00034000010b7983 */ /* 0x000ea80000300800 */
[----:B------:R3:W-:Y:S04]  /*cae0*/  STL [R1+0x118], R4 ;  /* 0x0001180401007387 */ /* 0x0007e80000100800 */
[----:B------:R4:W-:Y:S04]  /*caf0*/  STL [R1+0xfc], R3 ;  /* 0x0000fc0301007387 */ /* 0x0009e80000100800 */
[----:B0-----:R-:W2:Y:S04]  /*cb00*/  LDL.LU R10, [R1+0x348] ;  /* 0x00034800010a7983 */ /* 0x001ea80000300800 */
[----:B-1----:R-:W2:Y:S04]  /*cb10*/  LDL.LU R9, [R1+0x34c] ;  /* 0x00034c0001097983 */ /* 0x002ea80000300800 */
[----:B------:R0:W-:Y:S04]  /*cb20*/  STL [R1+0x104], R2 ;  /* 0x0001040201007387 */ /* 0x0001e80000100800 */
[----:B---3--:R-:W3:Y:S04]  /*cb30*/  LDL.LU R4, [R1+0x344] ;  /* 0x0003440001047983 */ /* 0x008ee80000300800 */
[----:B----4-:R-:W4:Y:S01]  /*cb40*/  LDL.LU R3, [R1+0x318] ;  /* 0x0003180001037983 */ /* 0x010f220000300800 */
[----:B------:R-:W-:-:S02]  /*cb50*/  ISETP.GT.U32.AND P3, PT, R31, R0, PT ;  /* 0x000000001f00720c */ /* 0x000fc40003f64070 */
[C---:B------:R-:W-:Y:S01]  /*cb60*/  ISETP.GT.U32.AND P2, PT, R31.reuse, R5, PT ;  /* 0x000000051f00720c */ /* 0x040fe20003f44070 */
[----:B0-----:R-:W4:Y:S10]  /*cb70*/  LDL.LU R2, [R1+0x324] ;  /* 0x0003240001027983 */ /* 0x001f340000300800 */
[--C-:B------:R-:W-:Y:S01]  /*cb80*/  @!P3 IMAD.IADD R0, R0, 0x1, -R31.reuse ;  /* 0x000000010000b824 */ /* 0x100fe200078e0a1f */
[----:B------:R-:W-:Y:S01]  /*cb90*/  ISETP.GT.U32.AND P3, PT, R31, R61, PT ;  /* 0x0000003d1f00720c */ /* 0x000fe20003f64070 */
[----:B------:R-:W-:Y:S01]  /*cba0*/  @!P2 IMAD.IADD R5, R5, 0x1, -R31 ;  /* 0x000000010505a824 */ /* 0x000fe200078e0a1f */
[----:B------:R-:W-:-:S02]  /*cbb0*/  ISETP.GT.U32.AND P4, PT, R31, R12, PT ;  /* 0x0000000c1f00720c */ /* 0x000fc40003f84070 */
[C---:B------:R-:W-:Y:S02]  /*cbc0*/  ISETP.GT.U32.AND P2, PT, R31.reuse, R0, PT ;  /* 0x000000001f00720c */ /* 0x040fe40003f44070 */
[----:B------:R-:W-:-:S07]  /*cbd0*/  ISETP.GT.U32.AND P5, PT, R31, R8, PT ;  /* 0x000000081f00720c */ /* 0x000fce0003fa4070 */
[--C-:B------:R-:W-:Y:S01]  /*cbe0*/  @!P3 IMAD.IADD R61, R61, 0x1, -R31.reuse ;  /* 0x000000013d3db824 */ /* 0x100fe200078e0a1f */
[C---:B------:R-:W-:Y:S02]  /*cbf0*/  ISETP.GT.U32.AND P3, PT, R31.reuse, R19, PT ;  /* 0x000000131f00720c */ /* 0x040fe40003f64070 */
[C---:B------:R-:W-:Y:S02]  /*cc00*/  ISETP.GT.U32.AND P0, PT, R31.reuse, R7, PT ;  /* 0x000000071f00720c */ /* 0x040fe40003f04070 */
[C---:B------:R-:W-:Y:S01]  /*cc10*/  ISETP.GT.U32.AND P6, PT, R31.reuse, R61, PT ;  /* 0x0000003d1f00720c */ /* 0x040fe20003fc4070 */
[--C-:B------:R-:W-:Y:S02]  /*cc20*/  @!P2 IMAD.IADD R0, R0, 0x1, -R31.reuse ;  /* 0x000000010000a824 */ /* 0x100fe400078e0a1f */
[--C-:B------:R-:W-:Y:S01]  /*cc30*/  @!P4 IMAD.IADD R12, R12, 0x1, -R31.reuse ;  /* 0x000000010c0cc824 */ /* 0x100fe200078e0a1f */
[C---:B------:R-:W-:Y:S01]  /*cc40*/  ISETP.GT.U32.AND P1, PT, R31.reuse, R6, PT ;  /* 0x000000061f00720c */ /* 0x040fe20003f24070 */
[----:B------:R-:W-:Y:S01]  /*cc50*/  @!P5 IMAD.IADD R8, R8, 0x1, -R31 ;  /* 0x000000010808d824 */ /* 0x000fe200078e0a1f */
[----:B------:R-:W-:-:S03]  /*cc60*/  ISETP.GT.U32.AND P4, PT, R31, R17, PT ;  /* 0x000000111f00720c */ /* 0x000fc60003f84070 */
[--C-:B------:R-:W-:Y:S01]  /*cc70*/  @!P3 IMAD.IADD R19, R19, 0x1, -R31.reuse ;  /* 0x000000011313b824 */ /* 0x100fe200078e0a1f */
[C---:B------:R-:W-:Y:S02]  /*cc80*/  ISETP.GT.U32.AND P3, PT, R31.reuse, R18, PT ;  /* 0x000000121f00720c */ /* 0x040fe40003f64070 */
[----:B------:R-:W-:Y:S01]  /*cc90*/  ISETP.GT.U32.AND P5, PT, R31, R16, PT ;  /* 0x000000101f00720c */ /* 0x000fe20003fa4070 */
[----:B------:R0:W-:Y:S01]  /*cca0*/  STL [R1+0x10c], R0 ;  /* 0x00010c0001007387 */ /* 0x0001e20000100800 */
[--C-:B------:R-:W-:Y:S01]  /*ccb0*/  @!P0 IMAD.IADD R7, R7, 0x1, -R31.reuse ;  /* 0x0000000107078824 */ /* 0x100fe200078e0a1f */
[----:B------:R-:W-:Y:S02]  /*ccc0*/  ISETP.GT.U32.AND P0, PT, R31, R15, PT ;  /* 0x0000000f1f00720c */ /* 0x000fe40003f04070 */
[----:B0-----:R-:W4:Y:S01]  /*ccd0*/  LDL.LU R0, [R1+0x32c] ;  /* 0x00032c0001007983 */ /* 0x001f220000300800 */
[----:B------:R-:W-:-:S05]  /*cce0*/  @!P6 IMAD.IADD R61, R61, 0x1, -R31 ;  /* 0x000000013d3de824 */ /* 0x000fca00078e0a1f */
[--C-:B------:R-:W-:Y:S01]  /*ccf0*/  @!P3 IMAD.IADD R18, R18, 0x1, -R31.reuse ;  /* 0x000000011212b824 */ /* 0x100fe200078e0a1f */
[----:B------:R-:W-:Y:S01]  /*cd00*/  ISETP.GT.U32.AND P2, PT, R31, R5, PT ;  /* 0x000000051f00720c */ /* 0x000fe20003f44070 */
[--C-:B------:R-:W-:Y:S02]  /*cd10*/  @!P4 IMAD.IADD R17, R17, 0x1, -R31.reuse ;  /* 0x000000011111c824 */ /* 0x100fe400078e0a1f */
[--C-:B------:R-:W-:Y:S01]  /*cd20*/  @!P1 IMAD.IADD R6, R6, 0x1, -R31.reuse ;  /* 0x0000000106069824 */ /* 0x100fe200078e0a1f */
[----:B------:R-:W-:Y:S01]  /*cd30*/  ISETP.GT.U32.AND P1, PT, R31, R14, PT ;  /* 0x0000000e1f00720c */ /* 0x000fe20003f24070 */
[--C-:B------:R-:W-:Y:S02]  /*cd40*/  @!P5 IMAD.IADD R16, R16, 0x1, -R31.reuse ;  /* 0x000000011010d824 */ /* 0x100fe400078e0a1f */
[--C-:B------:R-:W-:Y:S01]  /*cd50*/  @!P0 IMAD.IADD R15, R15, 0x1, -R31.reuse ;  /* 0x000000010f0f8824 */ /* 0x100fe200078e0a1f */
[----:B------:R-:W-:Y:S04]  /*cd60*/  STL [R1+0x110], R19 ;  /* 0x0001101301007387 */ /* 0x000fe80000100800 */
[----:B------:R0:W-:Y:S01]  /*cd70*/  STL [R1+0x108], R12 ;  /* 0x0001080c01007387 */ /* 0x0001e20000100800 */
[----:B------:R-:W-:-:S03]  /*cd80*/  @!P2 IMAD.IADD R5, R5, 0x1, -R31 ;  /* 0x000000010505a824 */ /* 0x000fc600078e0a1f */
[----:B------:R-:W-:Y:S01]  /*cd90*/  STL [R1+0x100], R8 ;  /* 0x0001000801007387 */ /* 0x000fe20000100800 */
[----:B------:R-:W-:-:S03]  /*cda0*/  @!P1 IMAD.IADD R14, R14, 0x1, -R31 ;  /* 0x000000010e0e9824 */ /* 0x000fc600078e0a1f */
[----:B------:R-:W-:Y:S04]  /*cdb0*/  STL [R1+0xec], R7 ;  /* 0x0000ec0701007387 */ /* 0x000fe80000100800 */
[----:B------:R-:W-:Y:S04]  /*cdc0*/  STL [R1+0xf4], R6 ;  /* 0x0000f40601007387 */ /* 0x000fe80000100800 */
[----:B0-----:R-:W4:Y:S04]  /*cdd0*/  LDL R12, [R1+0x2250] ;  /* 0x00225000010c7983 */ /* 0x001f280000100800 */
[----:B------:R-:W-:Y:S04]  /*cde0*/  STL [R1+0xf8], R5 ;  /* 0x0000f80501007387 */ /* 0x000fe80000100800 */
[----:B------:R0:W-:Y:S04]  /*cdf0*/  STL [R1+0xf0], R61 ;  /* 0x0000f03d01007387 */ /* 0x0001e80000100800 */
[----:B0-----:R-:W4:Y:S04]  /*ce00*/  LDL.LU R61, [R1+0x334] ;  /* 0x00033400013d7983 */ /* 0x001f280000300800 */
[----:B------:R-:W4:Y:S04]  /*ce10*/  LDL.LU R8, [R1+0x328] ;  /* 0x0003280001087983 */ /* 0x000f280000300800 */
[----:B------:R-:W4:Y:S04]  /*ce20*/  LDL.LU R7, [R1+0x31c] ;  /* 0x00031c0001077983 */ /* 0x000f280000300800 */
[----:B------:R-:W4:Y:S04]  /*ce30*/  LDL.LU R6, [R1+0x2fc] ;  /* 0x0002fc0001067983 */ /* 0x000f280000300800 */
[----:B------:R-:W4:Y:S01]  /*ce40*/  LDL.LU R5, [R1+0x308] ;  /* 0x0003080001057983 */ /* 0x000f220000300800 */
[----:B--2---:R-:W-:-:S02]  /*ce50*/  ISETP.GT.U32.AND P6, PT, R31, R11, PT ;  /* 0x0000000b1f00720c */ /* 0x004fc40003fc4070 */
[C---:B------:R-:W-:Y:S02]  /*ce60*/  ISETP.GT.U32.AND P3, PT, R31.reuse, R10, PT ;  /* 0x0000000a1f00720c */ /* 0x040fe40003f64070 */
[C---:B------:R-:W-:Y:S02]  /*ce70*/  ISETP.GT.U32.AND P4, PT, R31.reuse, R9, PT ;  /* 0x000000091f00720c */ /* 0x040fe40003f84070 */
[C---:B---3--:R-:W-:Y:S02]  /*ce80*/  ISETP.GT.U32.AND P5, PT, R31.reuse, R4, PT ;  /* 0x000000041f00720c */ /* 0x048fe40003fa4070 */
[----:B----4-:R-:W-:-:S05]  /*ce90*/  ISETP.GT.U32.AND P0, PT, R31, R3, PT ;  /* 0x000000031f00720c */ /* 0x010fca0003f04070 */
[--C-:B------:R-:W-:Y:S01]  /*cea0*/  @!P6 IMAD.IADD R11, R11, 0x1, -R31.reuse ;  /* 0x000000010b0be824 */ /* 0x100fe200078e0a1f */
[C---:B------:R-:W-:Y:S01]  /*ceb0*/  ISETP.GT.U32.AND P6, PT, R31.reuse, R18, PT ;  /* 0x000000121f00720c */ /* 0x040fe20003fc4070 */
[--C-:B------:R-:W-:Y:S01]  /*cec0*/  @!P3 IMAD.IADD R10, R10, 0x1, -R31.reuse ;  /* 0x000000010a0ab824 */ /* 0x100fe200078e0a1f */
[----:B------:R-:W-:Y:S01]  /*ced0*/  ISETP.GT.U32.AND P3, PT, R31, R17, PT ;  /* 0x000000111f00720c */ /* 0x000fe20003f64070 */
[--C-:B------:R-:W-:Y:S01]  /*cee0*/  @!P4 IMAD.IADD R9, R9, 0x1, -R31.reuse ;  /* 0x000000010909c824 */ /* 0x100fe200078e0a1f */
[C---:B------:R-:W-:Y:S01]  /*cef0*/  ISETP.GT.U32.AND P4, PT, R31.reuse, R16, PT ;  /* 0x000000101f00720c */ /* 0x040fe20003f84070 */
[--C-:B------:R-:W-:Y:S01]  /*cf00*/  @!P5 IMAD.IADD R4, R4, 0x1, -R31.reuse ;  /* 0x000000010404d824 */ /* 0x100fe200078e0a1f */
[----:B------:R-:W-:Y:S01]  /*cf10*/  ISETP.GT.U32.AND P5, PT, R31, R15, PT ;  /* 0x0000000f1f00720c */ /* 0x000fe20003fa4070 */
[----:B------:R-:W-:Y:S01]  /*cf20*/  @!P0 IMAD.IADD R3, R3, 0x1, -R31 ;  /* 0x0000000103038824 */ /* 0x000fe200078e0a1f */
[----:B------:R-:W-:-:S05]  /*cf30*/  ISETP.GT.U32.AND P0, PT, R31, R14, PT ;  /* 0x0000000e1f00720c */ /* 0x000fca0003f04070 */
[--C-:B------:R-:W-:Y:S02]  /*cf40*/  @!P6 IMAD.IADD R18, R18, 0x1, -R31.reuse ;  /* 0x000000011212e824 */ /* 0x100fe400078e0a1f */
[--C-:B------:R-:W-:Y:S02]  /*cf50*/  @!P3 IMAD.IADD R17, R17, 0x1, -R31.reuse ;  /* 0x000000011111b824 */ /* 0x100fe400078e0a1f */
[--C-:B------:R-:W-:Y:S01]  /*cf60*/  @!P4 IMAD.IADD R16, R16, 0x1, -R31.reuse ;  /* 0x000000011010c824 */ /* 0x100fe200078e0a1f */
[----:B------:R0:W-:Y:S01]  /*cf70*/  STL [R1+0xe0], R18 ;  /* 0x0000e01201007387 */ /* 0x0001e20000100800 */
[----:B------:R-:W-:-:S03]  /*cf80*/  @!P5 IMAD.IADD R15, R15, 0x1, -R31 ;  /* 0x000000010f0fd824 */ /* 0x000fc600078e0a1f */
[----:B------:R1:W-:Y:S04]  /*cf90*/  STL [R1+0xe4], R17 ;  /* 0x0000e41101007387 */ /* 0x0003e80000100800 */
[----:B------:R-:W2:Y:S01]  /*cfa0*/  LDL.LU R19, [R1+0x304] ;  /* 0x0003040001137983 */ /* 0x000ea20000300800 */
[----:B------:R-:W-:-:S03]  /*cfb0*/  @!P0 IMAD.IADD R14, R14, 0x1, -R31 ;  /* 0x000000010e0e8824 */ /* 0x000fc600078e0a1f */
[----:B------:R3:W-:Y:S04]  /*cfc0*/  STL [R1+0xe8], R16 ;  /* 0x0000e81001007387 */ /* 0x0007e80000100800 */
[----:B0-----:R-:W4:Y:S04]  /*cfd0*/  LDL.LU R18, [R1+0x2d4] ;  /* 0x0002d40001127983 */ /* 0x001f280000300800 */
[----:B------:R0:W-:Y:S04]  /*cfe0*/  STL [R1+0x36c], R15 ;  /* 0x00036c0f01007387 */ /* 0x0001e80000100800 */
[----:B-1----:R-:W4:Y:S04]  /*cff0*/  LDL.LU R17, [R1+0x2e0] ;  /* 0x0002e00001117983 */ /* 0x002f280000300800 */
[----:B---3--:R-:W3:Y:S04]  /*d000*/  LDL.LU R16, [R1+0x2e8] ;  /* 0x0002e80001107983 */ /* 0x008ee80000300800 */
[----:B------:R1:W-:Y:S04]  /*d010*/  STL [R1+0x364], R14 ;  /* 0x0003640e01007387 */ /* 0x0003e80000100800 */
[----:B0-----:R-:W3:Y:S04]  /*d020*/  LDL.LU R15, [R1+0x2f4] ;  /* 0x0002f400010f7983 */ /* 0x001ee80000300800 */
[----:B-1----:R-:W3:Y:S01]  /*d030*/  LDL.LU R14, [R1+0x2e4] ;  /* 0x0002e400010e7983 */ /* 0x002ee20000300800 */
[----:B------:R-:W-:-:S02]  /*d040*/  ISETP.GT.U32.AND P2, PT, R31, R13, PT ;  /* 0x0000000d1f00720c */ /* 0x000fc40003f44070 */
[----:B------:R-:W-:-:S11]  /*d050*/  ISETP.GT.U32.AND P1, PT, R31, R2, PT ;  /* 0x000000021f00720c */ /* 0x000fd60003f24070 */
[--C-:B------:R-:W-:Y:S01]  /*d060*/  @!P2 IMAD.IADD R13, R13, 0x1, -R31.reuse ;  /* 0x000000010d0da824 */ /* 0x100fe200078e0a1f */
[C---:B------:R-:W-:Y:S01]  /*d070*/  ISETP.GT.U32.AND P2, PT, R31.reuse, R0, PT ;  /* 0x000000001f00720c */ /* 0x040fe20003f44070 */
[----:B------:R-:W-:Y:S01]  /*d080*/  @!P1 IMAD.IADD R2, R2, 0x1, -R31 ;  /* 0x0000000102029824 */ /* 0x000fe200078e0a1f */
[C---:B------:R-:W-:Y:S02]  /*d090*/  ISETP.GT.U32.AND P3, PT, R31.reuse, R10, PT ;  /* 0x0000000a1f00720c */ /* 0x040fe40003f64070 */
[C---:B------:R-:W-:Y:S02]  /*d0a0*/  ISETP.GT.U32.AND P1, PT, R31.reuse, R13, PT ;  /* 0x0000000d1f00720c */ /* 0x040fe40003f24070 */
[----:B------:R-:W-:-:S07]  /*d0b0*/  ISETP.GT.U32.AND P4, PT, R31, R9, PT ;  /* 0x000000091f00720c */ /* 0x000fce0003f84070 */
[--C-:B------:R-:W-:Y:S01]  /*d0c0*/  @!P2 IMAD.IADD R0, R0, 0x1, -R31.reuse ;  /* 0x000000010000a824 */ /* 0x100fe200078e0a1f */
[C---:B------:R-:W-:Y:S02]  /*d0d0*/  ISETP.GT.U32.AND P2, PT, R31.reuse, R11, PT ;  /* 0x0000000b1f00720c */ /* 0x040fe40003f44070 */
[C---:B------:R-:W-:Y:S02]  /*d0e0*/  ISETP.GT.U32.AND P5, PT, R31.reuse, R4, PT ;  /* 0x000000041f00720c */ /* 0x040fe40003fa4070 */
[C---:B------:R-:W-:Y:S01]  /*d0f0*/  ISETP.GT.U32.AND P6, PT, R31.reuse, R0, PT ;  /* 0x000000001f00720c */ /* 0x040fe20003fc4070 */
[--C-:B------:R-:W-:Y:S01]  /*d100*/  @!P3 IMAD.IADD R10, R10, 0x1, -R31.reuse ;  /* 0x000000010a0ab824 */ /* 0x100fe200078e0a1f */
[----:B------:R-:W-:Y:S01]  /*d110*/  ISETP.GT.U32.AND P0, PT, R31, R3, PT ;  /* 0x000000031f00720c */ /* 0x000fe20003f04070 */
[--C-:B------:R-:W-:Y:S02]  /*d120*/  @!P1 IMAD.IADD R13, R13, 0x1, -R31.reuse ;  /* 0x000000010d0d9824 */ /* 0x100fe400078e0a1f */
[----:B------:R-:W-:-:S04]  /*d130*/  @!P4 IMAD.IADD R9, R9, 0x1, -R31 ;  /* 0x000000010909c824 */ /* 0x000fc800078e0a1f */
[--C-:B------:R-:W-:Y:S01]  /*d140*/  @!P2 IMAD.IADD R11, R11, 0x1, -R31.reuse ;  /* 0x000000010b0ba824 */ /* 0x100fe200078e0a1f */
[C---:B------:R-:W-:Y:S01]  /*d150*/  ISETP.GT.U32.AND P2, PT, R31.reuse, R61, PT ;  /* 0x0000003d1f00720c */ /* 0x040fe20003f44070 */
[--C-:B------:R-:W-:Y:S01]  /*d160*/  @!P5 IMAD.IADD R4, R4, 0x1, -R31.reuse ;  /* 0x000000010404d824 */ /* 0x100fe200078e0a1f */
[C---:B------:R-:W-:Y:S02]  /*d170*/  ISETP.GT.U32.AND P3, PT, R31.reuse, R8, PT ;  /* 0x000000081f00720c */ /* 0x040fe40003f64070 */
[C---:B------:R-:W-:Y:S01]  /*d180*/  ISETP.GT.U32.AND P4, PT, R31.reuse, R7, PT ;  /* 0x000000071f00720c */ /* 0x040fe20003f84070 */
[----:B------:R0:W-:Y:S01]  /*d190*/  STL [R1+0x35c], R13 ;  /* 0x00035c0d01007387 */ /* 0x0001e20000100800 */
[----:B------:R-:W-:Y:S01]  /*d1a0*/  ISETP.GT.U32.AND P5, PT, R31, R6, PT ;  /* 0x000000061f00720c */ /* 0x000fe20003fa4070 */
[--C-:B------:R-:W-:Y:S02]  /*d1b0*/  @!P6 IMAD.IADD R0, R0, 0x1, -R31.reuse ;  /* 0x000000010000e824 */ /* 0x100fe400078e0a1f */
[----:B0-----:R-:W3:Y:S04]  /*d1c0*/  LDL.LU R13, [R1+0x2d8] ;  /* 0x0002d800010d7983 */ /* 0x001ee80000300800 */
[----:B------:R-:W-:-:S02]  /*d1d0*/  @!P2 IMAD.IADD R61, R61, 0x1, -R31 ;  /* 0x000000013d3da824 */ /* 0x000fc400078e0a1f */
[--C-:B------:R-:W-:Y:S01]  /*d1e0*/  @!P0 IMAD.IADD R3, R3, 0x1, -R31.reuse ;  /* 0x0000000103038824 */ /* 0x100fe200078e0a1f */
[----:B------:R-:W-:Y:S01]  /*d1f0*/  ISETP.GT.U32.AND P0, PT, R31, R5, PT ;  /* 0x000000051f00720c */ /* 0x000fe20003f04070 */
[--C-:B------:R-:W-:Y:S02]  /*d200*/  @!P3 IMAD.IADD R8, R8, 0x1, -R31.reuse ;  /* 0x000000010808b824 */ /* 0x100fe400078e0a1f */
[--C-:B------:R-:W-:Y:S01]  /*d210*/  @!P4 IMAD.IADD R7, R7, 0x1, -R31.reuse ;  /* 0x000000010707c824 */ /* 0x100fe200078e0a1f */
[----:B------:R-:W-:Y:S01]  /*d220*/  ISETP.GT.U32.AND P1, PT, R31, R2, PT ;  /* 0x000000021f00720c */ /* 0x000fe20003f24070 */
[----:B------:R-:W-:Y:S02]  /*d230*/  @!P5 IMAD.IADD R6, R6, 0x1, -R31 ;  /* 0x000000010606d824 */ /* 0x000fe400078e0a1f */
[----:B------:R-:W-:Y:S01]  /*d240*/  IMAD.HI.U32 R58, R30, R57, RZ ;  /* 0x000000391e3a7227 */ /* 0x000fe200078e00ff */
[----:B------:R-:W-:Y:S03]  /*d250*/  STL [R1+0x340], R11 ;  /* 0x0003400b01007387 */ /* 0x000fe60000100800 */
[----:B------:R-:W-:-:S02]  /*d260*/  IMAD.MOV R58, RZ, RZ, -R58 ;  /* 0x000000ffff3a7224 */ /* 0x000fc400078e0a3a */
[----:B------:R-:W-:Y:S01]  /*d270*/  @!P0 IMAD.IADD R5, R5, 0x1, -R31 ;  /* 0x0000000105058824 */ /* 0x000fe200078e0a1f */
[----:B------:R-:W-:Y:S01]  /*d280*/  STL [R1+0x348], R10 ;  /* 0x0003480a01007387 */ /* 0x000fe20000100800 */
[----:B------:R-:W-:Y:S02]  /*d290*/  IMAD R57, R31, R58, R57 ;  /* 0x0000003a1f397224 */ /* 0x000fe400078e0239 */
[----:B------:R-:W-:Y:S01]  /*d2a0*/  @!P1 IMAD.IADD R2, R2, 0x1, -R31 ;  /* 0x0000000102029824 */ /* 0x000fe200078e0a1f */
[----:B------:R-:W-:Y:S01]  /*d2b0*/  STL [R1+0x34c], R9 ;  /* 0x00034c0901007387 */ /* 0x000fe20000100800 */
[----:B------:R-:W-:-:S03]  /*d2c0*/  IABS R58, R12 ;  /* 0x0000000c003a7213 */ /* 0x000fc60000000000 */
[----:B------:R0:W-:Y:S04]  /*d2d0*/  STL [R1+0x344], R4 ;  /* 0x0003440401007387 */ /* 0x0001e80000100800 */
[----:B------:R1:W-:Y:S04]  /*d2e0*/  STL [R1+0x318], R3 ;  /* 0x0003180301007387 */ /* 0x0003e80000100800 */
[----:B------:R-:W3:Y:S04]  /*d2f0*/  LDL.LU R12, [R1+0x2a4] ;  /* 0x0002a400010c7983 */ /* 0x000ee80000300800 */
[----:B------:R1:W-:Y:S04]  /*d300*/  STL [R1+0x324], R2 ;  /* 0x0003240201007387 */ /* 0x0003e80000100800 */
[----:B0-----:R-:W3:Y:S01]  /*d310*/  LDL.LU R4, [R1+0x2b8] ;  /* 0x0002b80001047983 */ /* 0x001ee20000300800 */
[----:B------:R-:W-:-:S03]  /*d320*/  ISETP.GT.U32.AND P1, PT, R31, R59, PT ;  /* 0x0000003b1f00720c */ /* 0x000fc60003f24070 */
[----:B-1----:R-:W3:Y:S04]  /*d330*/  LDL.LU R3, [R1+0x2bc] ;  /* 0x0002bc0001037983 */ /* 0x002ee80000300800 */
[----:B------:R0:W-:Y:S04]  /*d340*/  STL [R1+0x32c], R0 ;  /* 0x00032c0001007387 */ /* 0x0001e80000100800 */
[----:B------:R-:W3:Y:S04]  /*d350*/  LDL.LU R2, [R1+0x2b4] ;  /* 0x0002b40001027983 */ /* 0x000ee80000300800 */
[----:B0-----:R-:W3:Y:S01]  /*d360*/  LDL.LU R0, [R1+0x264] ;  /* 0x0002640001007983 */ /* 0x001ee20000300800 */
[----:B------:R-:W-:Y:S01]  /*d370*/  @!P1 IMAD.IADD R59, R59, 0x1, -R31 ;  /* 0x000000013b3b9824 */ /* 0x000fe200078e0a1f */
[----:B--2---:R-:W-:-:S02]  /*d380*/  ISETP.GT.U32.AND P6, PT, R31, R19, PT ;  /* 0x000000131f00720c */ /* 0x004fc40003fc4070 */
[C---:B----4-:R-:W-:Y:S02]  /*d390*/  ISETP.GT.U32.AND P2, PT, R31.reuse, R18, PT ;  /* 0x000000121f00720c */ /* 0x050fe40003f44070 */
[C---:B------:R-:W-:Y:S02]  /*d3a0*/  ISETP.GT.U32.AND P3, PT, R31.reuse, R17, PT ;  /* 0x000000111f00720c */ /* 0x040fe40003f64070 */
[----:B---3--:R-:W-:-:S07]  /*d3b0*/  ISETP.GT.U32.AND P4, PT, R31, R16, PT ;  /* 0x000000101f00720c */ /* 0x008fce0003f84070 */
[--C-:B------:R-:W-:Y:S01]  /*d3c0*/  @!P6 IMAD.IADD R19, R19, 0x1, -R31.reuse ;  /* 0x000000011313e824 */ /* 0x100fe200078e0a1f */
[C---:B------:R-:W-:Y:S02]  /*d3d0*/  ISETP.GT.U32.AND P6, PT, R31.reuse, R61, PT ;  /* 0x0000003d1f00720c */ /* 0x040fe40003fc4070 */
[C---:B------:R-:W-:Y:S01]  /*d3e0*/  ISETP.GT.U32.AND P5, PT, R31.reuse, R15, PT ;  /* 0x0000000f1f00720c */ /* 0x040fe20003fa4070 */
[--C-:B------:R-:W-:Y:S01]  /*d3f0*/  @!P2 IMAD.IADD R18, R18, 0x1, -R31.reuse ;  /* 0x000000011212a824 */ /* 0x100fe200078e0a1f */
[----:B------:R-:W-:Y:S01]  /*d400*/  ISETP.GT.U32.AND P2, PT, R31, R8, PT ;  /* 0x000000081f00720c */ /* 0x000fe20003f44070 */
[--C-:B------:R-:W-:Y:S01]  /*d410*/  @!P3 IMAD.IADD R17, R17, 0x1, -R31.reuse ;  /* 0x000000011111b824 */ /* 0x100fe200078e0a1f */
[C---:B------:R-:W-:Y:S01]  /*d420*/  ISETP.GT.U32.AND P3, PT, R31.reuse, R7, PT ;  /* 0x000000071f00720c */ /* 0x040fe20003f64070 */
[----:B------:R-:W-:Y:S01]  /*d430*/  @!P4 IMAD.IADD R16, R16, 0x1, -R31 ;  /* 0x000000011010c824 */ /* 0x000fe200078e0a1f */
[----:B------:R-:W-:-:S05]  /*d440*/  ISETP.GT.U32.AND P4, PT, R31, R6, PT ;  /* 0x000000061f00720c */ /* 0x000fca0003f84070 */
[--C-:B------:R-:W-:Y:S02]  /*d450*/  @!P6 IMAD.IADD R61, R61, 0x1, -R31.reuse ;  /* 0x000000013d3de824 */ /* 0x100fe400078e0a1f */
[--C-:B------:R-:W-:Y:S01]  /*d460*/  @!P5 IMAD.IADD R15, R15, 0x1, -R31.reuse ;  /* 0x000000010f0fd824 */ /* 0x100fe200078e0a1f */
[----:B------:R-:W-:Y:S01]  /*d470*/  ISETP.GT.U32.AND P5, PT, R31, R5, PT ;  /* 0x000000051f00720c */ /* 0x000fe20003fa4070 */
[--C-:B------:R-:W-:Y:S01]  /*d480*/  @!P2 IMAD.IADD R8, R8, 0x1, -R31.reuse ;  /* 0x000000010808a824 */ /* 0x100fe200078e0a1f */
[----:B------:R0:W-:Y:S01]  /*d490*/  STL [R1+0x334], R61 ;  /* 0x0003343d01007387 */ /* 0x0001e20000100800 */
[--C-:B------:R-:W-:Y:S01]  /*d4a0*/  @!P3 IMAD.IADD R7, R7, 0x1, -R31.reuse ;  /* 0x000000010707b824 */ /* 0x100fe200078e0a1f */
[----:B------:R-:W-:Y:S01]  /*d4b0*/  ISETP.GT.U32.AND P0, PT, R31, R14, PT ;  /* 0x0000000e1f00720c */ /* 0x000fe20003f04070 */
[--C-:B------:R-:W-:Y:S01]  /*d4c0*/  @!P4 IMAD.IADD R6, R6, 0x1, -R31.reuse ;  /* 0x000000010606c824 */ /* 0x100fe200078e0a1f */
[----:B0-----:R-:W2:Y:S07]  /*d4d0*/  LDL.LU R61, [R1+0x274] ;  /* 0x00027400013d7983 */ /* 0x001eae0000300800 */
[--C-:B------:R-:W-:Y:S01]  /*d4e0*/  @!P5 IMAD.IADD R5, R5, 0x1, -R31.reuse ;  /* 0x000000010505d824 */ /* 0x100fe200078e0a1f */
[----:B------:R0:W-:Y:S04]  /*d4f0*/  STL [R1+0x328], R8 ;  /* 0x0003280801007387 */ /* 0x0001e80000100800 */
[----:B------:R-:W3:Y:S04]  /*d500*/  LDL.LU R11, [R1+0x27c] ;  /* 0x00027c00010b7983 */ /* 0x000ee80000300800 */
[----:B------:R1:W-:Y:S04]  /*d510*/  STL [R1+0x31c], R7 ;  /* 0x00031c0701007387 */ /* 0x0003e80000100800 */
[----:B------:R4:W-:Y:S04]  /*d520*/  STL [R1+0x2fc], R6 ;  /* 0x0002fc0601007387 */ /* 0x0009e80000100800 */
[----:B------:R-:W3:Y:S04]  /*d530*/  LDL.LU R10, [R1+0x294] ;  /* 0x00029400010a7983 */ /* 0x000ee80000300800 */
[----:B------:R-:W3:Y:S04]  /*d540*/  LDL.LU R9, [R1+0x278] ;  /* 0x0002780001097983 */ /* 0x000ee80000300800 */
[----:B------:R4:W-:Y:S04]  /*d550*/  STL [R1+0x308], R5 ;  /* 0x0003080501007387 */ /* 0x0009e80000100800 */
[----:B0-----:R-:W3:Y:S01]  /*d560*/  LDL.LU R8, [R1+0x26c] ;  /* 0x00026c0001087983 */ /* 0x001ee20000300800 */
[----:B------:R-:W-:-:S03]  /*d570*/  @!P0 IMAD.IADD R14, R14, 0x1, -R31 ;  /* 0x000000010e0e8824 */ /* 0x000fc600078e0a1f */
[----:B-1----:R-:W3:Y:S01]  /*d580*/  LDL.LU R7, [R1+0x22c] ;  /* 0x00022c0001077983 */ /* 0x002ee20000300800 */
[----:B------:R-:W-:-:S03]  /*d590*/  ISETP.GT.U32.AND P0, PT, R31, R59, PT ;  /* 0x0000003b1f00720c */ /* 0x000fc60003f04070 */
[----:B----4-:R-:W4:Y:S10]  /*d5a0*/  LDL.LU R6, [R1+0x240] ;  /* 0x0002400001067983 */ /* 0x010f340000300800 */
[----:B------:R-:W-:-:S05]  /*d5b0*/  @!P0 IMAD.IADD R59, R59, 0x1, -R31 ;  /* 0x000000013b3b8824 */ /* 0x000fca00078e0a1f */
[----:B------:R-:W-:Y:S04]  /*d5c0*/  STL [R1+0x30c], R59 ;  /* 0x00030c3b01007387 */ /* 0x000fe80000100800 */
[----:B------:R-:W4:Y:S01]  /*d5d0*/  LDL.LU R5, [R1+0x244] ;  /* 0x0002440001057983 */ /* 0x000f220000300800 */
[C---:B------:R-:W-:Y:S02]  /*d5e0*/  ISETP.GT.U32.AND P1, PT, R31.reuse, R13, PT ;  /* 0x0000000d1f00720c */ /* 0x040fe40003f24070 */
[C---:B------:R-:W-:Y:S02]  /*d5f0*/  ISETP.GT.U32.AND P2, PT, R31.reuse, R18, PT ;  /* 0x000000121f00720c */ /* 0x040fe40003f44070 */
[C---:B------:R-:W-:Y:S02]  /*d600*/  ISETP.GT.U32.AND P3, PT, R31.reuse, R17, PT ;  /* 0x000000111f00720c */ /* 0x040fe40003f64070 */
[----:B------:R-:W-:-:S07]  /*d610*/  ISETP.GT.U32.AND P4, PT, R31, R16, PT ;  /* 0x000000101f00720c */ /* 0x000fce0003f84070 */
[--C-:B------:R-:W-:Y:S01]  /*d620*/  @!P1 IMAD.IADD R13, R13, 0x1, -R31.reuse ;  /* 0x000000010d0d9824 */ /* 0x100fe200078e0a1f */
[C---:B------:R-:W-:Y:S02]  /*d630*/  ISETP.GT.U32.AND P1, PT, R31.reuse, R19, PT ;  /* 0x000000131f00720c */ /* 0x040fe40003f24070 */
[C---:B------:R-:W-:Y:S01]  /*d640*/  ISETP.GT.U32.AND P5, PT, R31.reuse, R15, PT ;  /* 0x0000000f1f00720c */ /* 0x040fe20003fa4070 */
[--C-:B------:R-:W-:Y:S01]  /*d650*/  @!P2 IMAD.IADD R18, R18, 0x1, -R31.reuse ;  /* 0x000000011212a824 */ /* 0x100fe200078e0a1f */
[----:B------:R-:W-:Y:S01]  /*d660*/  ISETP.GT.U32.AND P6, PT, R31, R13, PT ;  /* 0x0000000d1f00720c */ /* 0x000fe20003fc4070 */
[--C-:B------:R-:W-:Y:S02]  /*d670*/  @!P3 IMAD.IADD R17, R17, 0x1, -R31.reuse ;  /* 0x000000011111b824 */ /* 0x100fe400078e0a1f */
[----:B------:R-:W-:Y:S01]  /*d680*/  @!P4 IMAD.IADD R16, R16, 0x1, -R31 ;  /* 0x000000011010c824 */ /* 0x000fe200078e0a1f */
[----:B------:R-:W-:-:S05]  /*d690*/  ISETP.GT.U32.AND P2, PT, R31, R4, PT ;  /* 0x000000041f00720c */ /* 0x000fca0003f44070 */
[--C-:B------:R-:W-:Y:S01]  /*d6a0*/  @!P1 IMAD.IADD R19, R19, 0x1, -R31.reuse ;  /* 0x0000000113139824 */ /* 0x100fe200078e0a1f */
[C---:B------:R-:W-:Y:S02]  /*d6b0*/  ISETP.GT.U32.AND P1, PT, R31.reuse, R12, PT ;  /* 0x0000000c1f00720c */ /* 0x040fe40003f24070 */
[C---:B------:R-:W-:Y:S02]  /*d6c0*/  ISETP.GT.U32.AND P3, PT, R31.reuse, R3, PT ;  /* 0x000000031f00720c */ /* 0x040fe40003f64070 */
[C---:B------:R-:W-:Y:S02]  /*d6d0*/  ISETP.GT.U32.AND P0, PT, R31.reuse, R14, PT ;  /* 0x0000000e1f00720c */ /* 0x040fe40003f04070 */
[----:B------:R-:W-:Y:S01]  /*d6e0*/  ISETP.GT.U32.AND P4, PT, R31, R2, PT ;  /* 0x000000021f00720c */ /* 0x000fe20003f84070 */
[--C-:B------:R-:W-:Y:S02]  /*d6f0*/  @!P5 IMAD.IADD R15, R15, 0x1, -R31.reuse ;  /* 0x000000010f0fd824 */ /* 0x100fe400078e0a1f */
[----:B------:R-:W-:Y:S01]  /*d700*/  @!P6 IMAD.IADD R13, R13, 0x1, -R31 ;  /* 0x000000010d0de824 */ /* 0x000fe200078e0a1f */
[----:B------:R-:W-:-:S03]  /*d710*/  ISETP.GT.U32.AND P5, PT, R31, R0, PT ;  /* 0x000000001f00720c */ /* 0x000fc60003fa4070 */
[--C-:B------:R-:W-:Y:S02]  /*d720*/  @!P1 IMAD.IADD R12, R12, 0x1, -R31.reuse ;  /* 0x000000010c0c9824 */ /* 0x100fe400078e0a1f */
[--C-:B------:R-:W-:Y:S02]  /*d730*/  @!P2 IMAD.IADD R4, R4, 0x1, -R31.reuse ;  /* 0x000000010404a824 */ /* 0x100fe400078e0a1f */
[--C-:B------:R-:W-:Y:S02]  /*d740*/  @!P3 IMAD.IADD R3, R3, 0x1, -R31.reuse ;  /* 0x000000010303b824 */ /* 0x100fe400078e0a1f */
[--C-:B------:R-:W-:Y:S02]  /*d750*/  @!P4 IMAD.IADD R2, R2, 0x1, -R31.reuse ;  /* 0x000000010202c824 */ /* 0x100fe400078e0a1f */
[--C-:B------:R-:W-:Y:S02]  /*d760*/  @!P0 IMAD.IADD R14, R14, 0x1, -R31.reuse ;  /* 0x000000010e0e8824 */ /* 0x100fe400078e0a1f */
[----:B------:R-:W-:Y:S01]  /*d770*/  @!P5 IMAD.IADD R0, R0, 0x1, -R31 ;  /* 0x000000010000d824 */ /* 0x000fe200078e0a1f */
[----:B------:R0:W-:Y:S04]  /*d780*/  STL [R1+0x304], R19 ;  /* 0x0003041301007387 */ /* 0x0001e80000100800 */
[----:B------:R1:W-:Y:S04]  /*d790*/  STL [R1+0x2d4], R18 ;  /* 0x0002d41201007387 */ /* 0x0003e80000100800 */
[----:B------:R0:W-:Y:S04]  /*d7a0*/  STL [R1+0x2e0], R17 ;  /* 0x0002e01101007387 */ /* 0x0001e80000100800 */
[----:B------:R1:W-:Y:S04]  /*d7b0*/  STL [R1+0x2e8], R16 ;  /* 0x0002e81001007387 */ /* 0x0003e80000100800 */
[----:B------:R1:W-:Y:S04]  /*d7c0*/  STL [R1+0x2f4], R15 ;  /* 0x0002f40f01007387 */ /* 0x0003e80000100800 */
[----:B0-----:R-:W4:Y:S04]  /*d7d0*/  LDL.LU R19, [R1+0x23c] ;  /* 0x00023c0001137983 */ /* 0x001f280000300800 */
[----:B------:R0:W-:Y:S04]  /*d7e0*/  STL [R1+0x2e4], R14 ;  /* 0x0002e40e01007387 */ /* 0x0001e80000100800 */
[----:B-1----:R-:W4:Y:S04]  /*d7f0*/  LDL.LU R18, [R1+0x1ec] ;  /* 0x0001ec0001127983 */ /* 0x002f280000300800 */
[----:B------:R-:W4:Y:S04]  /*d800*/  LDL.LU R17, [R1+0x1fc] ;  /* 0x0001fc0001117983 */ /* 0x000f280000300800 */
[----:B------:R1:W-:Y:S04]  /*d810*/  STL [R1+0x2d8], R13 ;  /* 0x0002d80d01007387 */ /* 0x0003e80000100800 */
[----:B------:R-:W4:Y:S04]  /*d820*/  LDL.LU R16, [R1+0x204] ;  /* 0x0002040001107983 */ /* 0x000f280000300800 */
[----:B------:R-:W4:Y:S04]  /*d830*/  LDL.LU R15, [R1+0x21c] ;  /* 0x00021c00010f7983 */ /* 0x000f280000300800 */
[----:B0-----:R-:W4:Y:S01]  /*d840*/  LDL.LU R14, [R1+0x200] ;  /* 0x00020000010e7983 */ /* 0x001f220000300800 */
[----:B--2---:R-:W-:-:S02]  /*d850*/  ISETP.GT.U32.AND P0, PT, R31, R61, PT ;  /* 0x0000003d1f00720c */ /* 0x004fc40003f04070 */
[C---:B---3--:R-:W-:Y:S02]  /*d860*/  ISETP.GT.U32.AND P6, PT, R31.reuse, R11, PT ;  /* 0x0000000b1f00720c */ /* 0x048fe40003fc4070 */
[C---:B------:R-:W-:Y:S02]  /*d870*/  ISETP.GT.U32.AND P1, PT, R31.reuse, R10, PT ;  /* 0x0000000a1f00720c */ /* 0x040fe40003f24070 */
[C---:B------:R-:W-:Y:S02]  /*d880*/  ISETP.GT.U32.AND P2, PT, R31.reuse, R9, PT ;  /* 0x000000091f00720c */ /* 0x040fe40003f44070 */
[C---:B------:R-:W-:Y:S02]  /*d890*/  ISETP.GT.U32.AND P3, PT, R31.reuse, R8, PT ;  /* 0x000000081f00720c */ /* 0x040fe40003f64070 */
[----:B------:R-:W-:-:S05]  /*d8a0*/  ISETP.GT.U32.AND P4, PT, R31, R7, PT ;  /* 0x000000071f00720c */ /* 0x000fca0003f84070 */
[--C-:B------:R-:W-:Y:S01]  /*d8b0*/  @!P6 IMAD.IADD R11, R11, 0x1, -R31.reuse ;  /* 0x000000010b0be824 */ /* 0x100fe200078e0a1f */
[C---:B------:R-:W-:Y:S02]  /*d8c0*/  ISETP.GT.U32.AND P6, PT, R31.reuse, R12, PT ;  /* 0x0000000c1f00720c */ /* 0x040fe40003fc4070 */
[C---:B----4-:R-:W-:Y:S01]  /*d8d0*/  ISETP.GT.U32.AND P5, PT, R31.reuse, R6, PT ;  /* 0x000000061f00720c */ /* 0x050fe20003fa4070 */
[--C-:B------:R-:W-:Y:S01]  /*d8e0*/  @!P1 IMAD.IADD R10, R10, 0x1, -R31.reuse ;  /* 0x000000010a0a9824 */ /* 0x100fe200078e0a1f */
[----:B------:R-:W-:Y:S01]  /*d8f0*/  ISETP.GT.U32.AND P1, PT, R31, R4, PT ;  /* 0x000000041f00720c */ /* 0x000fe20003f24070 */
[--C-:B------:R-:W-:Y:S01]  /*d900*/  @!P2 IMAD.IADD R9, R9, 0x1, -R31.reuse ;  /* 0x000000010909a824 */ /* 0x100fe200078e0a1f */
[C---:B------:R-:W-:Y:S01]  /*d910*/  ISETP.GT.U32.AND P2, PT, R31.reuse, R3, PT ;  /* 0x000000031f00720c */ /* 0x040fe20003f44070 */
[--C-:B------:R-:W-:Y:S01]  /*d920*/  @!P3 IMAD.IADD R8, R8, 0x1, -R31.reuse ;  /* 0x000000010808b824 */ /* 0x100fe200078e0a1f */
[----:B------:R-:W-:Y:S01]  /*d930*/  ISETP.GT.U32.AND P3, PT, R31, R2, PT ;  /* 0x000000021f00720c */ /* 0x000fe20003f64070 */
[----:B------:R-:W-:-:S02]  /*d940*/  @!P0 IMAD.IADD R61, R61, 0x1, -R31 ;  /* 0x000000013d3d8824 */ /* 0x000fc400078e0a1f */
[--C-:B------:R-:W-:Y:S01]  /*d950*/  @!P4 IMAD.IADD R7, R7, 0x1, -R31.reuse ;  /* 0x000000010707c824 */ /* 0x100fe200078e0a1f */
[C---:B------:R-:W-:Y:S01]  /*d960*/  ISETP.GT.U32.AND P4, PT, R31.reuse, R0, PT ;  /* 0x000000001f00720c */ /* 0x040fe20003f84070 */
[--C-:B------:R-:W-:Y:S02]  /*d970*/  @!P6 IMAD.IADD R12, R12, 0x1, -R31.reuse ;  /* 0x000000010c0ce824 */ /* 0x100fe400078e0a1f */
[--C-:B------:R-:W-:Y:S01]  /*d980*/  @!P5 IMAD.IADD R6, R6, 0x1, -R31.reuse ;  /* 0x000000010606d824 */ /* 0x100fe200078e0a1f */
[----:B------:R-:W-:Y:S01]  /*d990*/  ISETP.GT.U32.AND P5, PT, R31, R61, PT ;  /* 0x0000003d1f00720c */ /* 0x000fe20003fa4070 */
[--C-:B------:R-:W-:Y:S02]  /*d9a0*/  @!P1 IMAD.IADD R4, R4, 0x1, -R31.reuse ;  /* 0x0000000104049824 */ /* 0x100fe400078e0a1f */
[--C-:B------:R-:W-:Y:S01]  /*d9b0*/  @!P2 IMAD.IADD R3, R3, 0x1, -R31.reuse ;  /* 0x000000010303a824 */ /* 0x100fe200078e0a1f */
[----:B------:R-:W-:Y:S01]  /*d9c0*/  ISETP.GT.U32.AND P0, PT, R31, R5, PT ;  /* 0x000000051f00720c */ /* 0x000fe20003f04070 */
[--C-:B------:R-:W-:Y:S01]  /*d9d0*/  @!P3 IMAD.IADD R2, R2, 0x1, -R31.reuse ;  /* 0x000000010202b824 */ /* 0x100fe200078e0a1f */
[----:B------:R-:W-:Y:S03]  /*d9e0*/  STL [R1+0x2a4], R12 ;  /* 0x0002a40c01007387 */ /* 0x000fe60000100800 */
[--C-:B------:R-:W-:Y:S01]  /*d9f0*/  @!P4 IMAD.IADD R0, R0, 0x1, -R31.reuse ;  /* 0x000000010000c824 */ /* 0x100fe200078e0a1f */
[----:B------:R0:W-:Y:S04]  /*da00*/  STL [R1+0x2b8], R4 ;  /* 0x0002b80401007387 */ /* 0x0001e80000100800 */
[----:B------:R2:W-:Y:S04]  /*da10*/  STL [R1+0x2bc], R3 ;  /* 0x0002bc0301007387 */ /* 0x0005e80000100800 */
[----:B-1----:R-:W3:Y:S01]  /*da20*/  LDL.LU R13, [R1+0x1f4] ;  /* 0x0001f400010d7983 */ /* 0x002ee20000300800 */
[----:B------:R-:W-:-:S03]  /*da30*/  @!P5 IMAD.IADD R61, R61, 0x1, -R31 ;  /* 0x000000013d3dd824 */ /* 0x000fc600078e0a1f */
[----:B------:R1:W-:Y:S04]  /*da40*/  STL [R1+0x2b4], R2 ;  /* 0x0002b40201007387 */ /* 0x0003e80000100800 */
[----:B0-----:R-:W4:Y:S04]  /*da50*/  LDL.LU R4, [R1+0x1b4] ;  /* 0x0001b40001047983 */ /* 0x001f280000300800 */
[----:B------:R0:W-:Y:S01]  /*da60*/  STL [R1+0x264], R0 ;  /* 0x0002640001007387 */ /* 0x0001e20000100800 */
[----:B------:R-:W-:-:S03]  /*da70*/  @!P0 IMAD.IADD R5, R5, 0x1, -R31 ;  /* 0x0000000105058824 */ /* 0x000fc600078e0a1f */
[----:B--2---:R-:W2:Y:S01]  /*da80*/  LDL.LU R3, [R1+0x1c8] ;  /* 0x0001c80001037983 */ /* 0x004ea20000300800 */
[----:B------:R-:W-:-:S03]  /*da90*/  ISETP.GT.U32.AND P0, PT, R31, R11, PT ;  /* 0x0000000b1f00720c */ /* 0x000fc60003f04070 */
[----:B-1----:R-:W2:Y:S01]  /*daa0*/  LDL.LU R2, [R1+0x1cc] ;  /* 0x0001cc0001027983 */ /* 0x002ea20000300800 */
[----:B------:R-:W-:-:S03]  /*dab0*/  ISETP.GT.U32.AND P1, PT, R31, R10, PT ;  /* 0x0000000a1f00720c */ /* 0x000fc60003f24070 */
[----:B0-----:R-:W2:Y:S01]  /*dac0*/  LDL.LU R0, [R1+0x1c4] ;  /* 0x0001c40001007983 */ /* 0x001ea20000300800 */
[----:B------:R-:W-:-:S03]  /*dad0*/  ISETP.GT.U32.AND P2, PT, R31, R9, PT ;  /* 0x000000091f00720c */ /* 0x000fc60003f44070 */
[----:B------:R0:W-:Y:S01]  /*dae0*/  STL [R1+0x274], R61 ;  /* 0x0002743d01007387 */ /* 0x0001e20000100800 */
[C---:B------:R-:W-:Y:S02]  /*daf0*/  ISETP.GT.U32.AND P3, PT, R31.reuse, R8, PT ;  /* 0x000000081f00720c */ /* 0x040fe40003f64070 */
[C---:B------:R-:W-:Y:S02]  /*db00*/  ISETP.GT.U32.AND P4, PT, R31.reuse, R7, PT ;  /* 0x000000071f00720c */ /* 0x040fe40003f84070 */
[----:B------:R-:W-:Y:S01]  /*db10*/  ISETP.GT.U32.AND P5, PT, R31, R6, PT ;  /* 0x000000061f00720c */ /* 0x000fe20003fa4070 */
[----:B0-----:R-:W2:Y:S01]  /*db20*/  LDL.LU R61, [R1+0x28] ;  /* 0x00002800013d7983 */ /* 0x001ea20000300800 */
[--C-:B------:R-:W-:Y:S02]  /*db30*/  @!P0 IMAD.IADD R11, R11, 0x1, -R31.reuse ;  /* 0x000000010b0b8824 */ /* 0x100fe400078e0a1f */
[--C-:B------:R-:W-:Y:S02]  /*db40*/  @!P1 IMAD.IADD R10, R10, 0x1, -R31.reuse ;  /* 0x000000010a0a9824 */ /* 0x100fe400078e0a1f */
[----:B------:R-:W-:-:S03]  /*db50*/  @!P2 IMAD.IADD R9, R9, 0x1, -R31 ;  /* 0x000000010909a824 */ /* 0x000fc600078e0a1f */
[--C-:B------:R-:W-:Y:S01]  /*db60*/  @!P3 IMAD.IADD R8, R8, 0x1, -R31.reuse ;  /* 0x000000010808b824 */ /* 0x100fe200078e0a1f */
[----:B------:R-:W-:Y:S01]  /*db70*/  STL [R1+0x27c], R11 ;  /* 0x00027c0b01007387 */ /* 0x000fe20000100800 */
[--C-:B------:R-:W-:Y:S02]  /*db80*/  @!P4 IMAD.IADD R7, R7, 0x1, -R31.reuse ;  /* 0x000000010707c824 */ /* 0x100fe400078e0a1f */
[----:B------:R-:W-:Y:S01]  /*db90*/  @!P5 IMAD.IADD R6, R6, 0x1, -R31 ;  /* 0x000000010606d824 */ /* 0x000fe200078e0a1f */
[----:B------:R-:W-:Y:S04]  /*dba0*/  STL [R1+0x294], R10 ;  /* 0x0002940a01007387 */ /* 0x000fe80000100800 */
[----:B------:R-:W-:Y:S04]  /*dbb0*/  STL [R1+0x278], R9 ;  /* 0x0002780901007387 */ /* 0x000fe80000100800 */
[----:B------:R-:W-:Y:S04]  /*dbc0*/  STL [R1+0x26c], R8 ;  /* 0x00026c0801007387 */ /* 0x000fe80000100800 */
[----:B------:R-:W-:Y:S04]  /*dbd0*/  STL [R1+0x22c], R7 ;  /* 0x00022c0701007387 */ /* 0x000fe80000100800 */
        /* <DEDUP_REMOVED lines=8> */
[C---:B------:R-:W-:Y:S01]  /*dc60*/  ISETP.GT.U32.AND P3, PT, R31.reuse, R16, PT ;  /* 0x000000101f00720c */ /* 0x040fe20003f64070 */
[----:B------:R-:W2:Y:S01]  /*dc70*/  LDL.LU R11, [R1+0x1c] ;  /* 0x00001c00010b7983 */ /* 0x000ea20000300800 */
[----:B------:R-:W-:-:S03]  /*dc80*/  ISETP.GT.U32.AND P4, PT, R31, R15, PT ;  /* 0x0000000f1f00720c */ /* 0x000fc60003f84070 */
[--C-:B------:R-:W-:Y:S01]  /*dc90*/  @!P6 IMAD.IADD R5, R5, 0x1, -R31.reuse ;  /* 0x000000010505e824 */ /* 0x100fe200078e0a1f */
[----:B------:R-:W-:Y:S01]  /*dca0*/  ISETP.GT.U32.AND P5, PT, R31, R14, PT ;  /* 0x0000000e1f00720c */ /* 0x000fe20003fa4070 */
[--C-:B------:R-:W-:Y:S02]  /*dcb0*/  @!P0 IMAD.IADD R19, R19, 0x1, -R31.reuse ;  /* 0x0000000113138824 */ /* 0x100fe400078e0a1f */
[--C-:B------:R-:W-:Y:S02]  /*dcc0*/  @!P1 IMAD.IADD R18, R18, 0x1, -R31.reuse ;  /* 0x0000000112129824 */ /* 0x100fe400078e0a1f */
[--C-:B------:R-:W-:Y:S02]  /*dcd0*/  @!P2 IMAD.IADD R17, R17, 0x1, -R31.reuse ;  /* 0x000000011111a824 */ /* 0x100fe400078e0a1f */
[--C-:B------:R-:W-:Y:S02]  /*dce0*/  @!P3 IMAD.IADD R16, R16, 0x1, -R31.reuse ;  /* 0x000000011010b824 */ /* 0x100fe400078e0a1f */
[----:B------:R-:W-:-:S04]  /*dcf0*/  @!P4 IMAD.IADD R15, R15, 0x1, -R31 ;  /* 0x000000010f0fc824 */ /* 0x000fc800078e0a1f */
[----:B------:R-:W-:Y:S01]  /*dd00*/  @!P5 IMAD.IADD R14, R14, 0x1, -R31 ;  /* 0x000000010e0ed824 */ /* 0x000fe200078e0a1f */
[C---:B------:R-:W-:Y:S01]  /*dd10*/  ISETP.GT.U32.AND P5, PT, R31.reuse, R60, PT ;  /* 0x0000003c1f00720c */ /* 0x040fe20003fa4070 */
[----:B------:R-:W-:Y:S01]  /*dd20*/  IMAD.MOV R59, RZ, RZ, -R59 ;  /* 0x000000ffff3b7224 */ /* 0x000fe200078e0a3b */
[----:B------:R0:W-:Y:S04]  /*dd30*/  STL [R1+0x244], R5 ;  /* 0x0002440501007387 */ /* 0x0001e80000100800 */
[----:B------:R-:W2:Y:S01]  /*dd40*/  LDL.LU R10, [R1+0x18] ;  /* 0x00001800010a7983 */ /* 0x000ea20000300800 */
[----:B------:R-:W-:-:S03]  /*dd50*/  IMAD R58, R31, R59, R58 ;  /* 0x0000003b1f3a7224 */ /* 0x000fc600078e023a */
[----:B------:R-:W2:Y:S03]  /*dd60*/  LDL.LU R9, [R1+0x14] ;  /* 0x0000140001097983 */ /* 0x000ea60000300800 */
[----:B------:R-:W-:Y:S01]  /*dd70*/  @!P5 IMAD.IADD R60, R60, 0x1, -R31 ;  /* 0x000000013c3cd824 */ /* 0x000fe200078e0a1f */
[----:B------:R-:W2:Y:S04]  /*dd80*/  LDL.LU R8, [R1+0x10] ;  /* 0x0000100001087983 */ /* 0x000ea80000300800 */
[----:B------:R-:W2:Y:S04]  /*dd90*/  LDL.LU R7, [R1+0xc] ;  /* 0x00000c0001077983 */ /* 0x000ea80000300800 */
[----:B0-----:R-:W2:Y:S01]  /*dda0*/  LDL.LU R5, [R1+0x8] ;  /* 0x0000080001057983 */ /* 0x001ea20000300800 */
[----:B---3--:R-:W-:-:S02]  /*ddb0*/  ISETP.GT.U32.AND P6, PT, R31, R13, PT ;  /* 0x0000000d1f00720c */ /* 0x008fc40003fc4070 */
[C---:B----4-:R-:W-:Y:S02]  /*ddc0*/  ISETP.GT.U32.AND P0, PT, R31.reuse, R4, PT ;  /* 0x000000041f00720c */ /* 0x050fe40003f04070 */
[C---:B--2---:R-:W-:Y:S02]  /*ddd0*/  ISETP.GT.U32.AND P1, PT, R31.reuse, R3, PT ;  /* 0x000000031f00720c */ /* 0x044fe40003f24070 */
[C---:B------:R-:W-:Y:S02]  /*dde0*/  ISETP.GT.U32.AND P2, PT, R31.reuse, R2, PT ;  /* 0x000000021f00720c */ /* 0x040fe40003f44070 */
[----:B------:R-:W-:-:S05]  /*ddf0*/  ISETP.GT.U32.AND P3, PT, R31, R0, PT ;  /* 0x000000001f00720c */ /* 0x000fca0003f64070 */
[--C-:B------:R-:W-:Y:S01]  /*de00*/  @!P6 IMAD.IADD R13, R13, 0x1, -R31.reuse ;  /* 0x000000010d0de824 */ /* 0x100fe200078e0a1f */
[C---:B------:R-:W-:Y:S01]  /*de10*/  ISETP.GT.U32.AND P6, PT, R31.reuse, R19, PT ;  /* 0x000000131f00720c */ /* 0x040fe20003fc4070 */
[--C-:B------:R-:W-:Y:S01]  /*de20*/  @!P0 IMAD.IADD R4, R4, 0x1, -R31.reuse ;  /* 0x0000000104048824 */ /* 0x100fe200078e0a1f */
[----:B------:R-:W-:Y:S01]  /*de30*/  ISETP.GT.U32.AND P0, PT, R31, R18, PT ;  /* 0x000000121f00720c */ /* 0x000fe20003f04070 */
[--C-:B------:R-:W-:Y:S01]  /*de40*/  @!P1 IMAD.IADD R3, R3, 0x1, -R31.reuse ;  /* 0x0000000103039824 */ /* 0x100fe200078e0a1f */
[C---:B------:R-:W-:Y:S02]  /*de50*/  ISETP.GT.U32.AND P1, PT, R31.reuse, R17, PT ;  /* 0x000000111f00720c */ /* 0x040fe40003f24070 */
[C---:B------:R-:W-:Y:S01]  /*de60*/  ISETP.GT.U32.AND P4, PT, R31.reuse, R61, PT ;  /* 0x0000003d1f00720c */ /* 0x040fe20003f84070 */
[--C-:B------:R-:W-:Y:S01]  /*de70*/  @!P2 IMAD.IADD R2, R2, 0x1, -R31.reuse ;  /* 0x000000010202a824 */ /* 0x100fe200078e0a1f */
[C---:B------:R-:W-:Y:S01]  /*de80*/  ISETP.GT.U32.AND P2, PT, R31.reuse, R16, PT ;  /* 0x000000101f00720c */ /* 0x040fe20003f44070 */
[----:B------:R-:W-:Y:S01]  /*de90*/  @!P3 IMAD.IADD R0, R0, 0x1, -R31 ;  /* 0x000000010000b824 */ /* 0x000fe200078e0a1f */
[----:B------:R-:W-:-:S03]  /*dea0*/  ISETP.GT.U32.AND P3, PT, R31, R15, PT ;  /* 0x0000000f1f00720c */ /* 0x000fc60003f64070 */
[--C-:B------:R-:W-:Y:S01]  /*deb0*/  @!P6 IMAD.IADD R19, R19, 0x1, -R31.reuse ;  /* 0x000000011313e824 */ /* 0x100fe200078e0a1f */
[----:B------:R-:W-:Y:S01]  /*dec0*/  ISETP.GT.U32.AND P5, PT, R31, R13, PT ;  /* 0x0000000d1f00720c */ /* 0x000fe20003fa4070 */
[----:B------:R-:W-:-:S04]  /*ded0*/  @!P0 IMAD.IADD R18, R18, 0x1, -R31 ;  /* 0x0000000112128824 */ /* 0x000fc800078e0a1f */
[--C-:B------:R-:W-:Y:S01]  /*dee0*/  @!P4 IMAD.IADD R61, R61, 0x1, -R31.reuse ;  /* 0x000000013d3dc824 */ /* 0x100fe200078e0a1f */
[----:B------:R-:W-:Y:S01]  /*def0*/  ISETP.GT.U32.AND P4, PT, R31, R14, PT ;  /* 0x0000000e1f00720c */ /* 0x000fe20003f84070 */
[--C-:B------:R-:W-:Y:S01]  /*df00*/  @!P1 IMAD.IADD R17, R17, 0x1, -R31.reuse ;  /* 0x0000000111119824 */ /* 0x100fe200078e0a1f */
[C---:B------:R-:W-:Y:S01]  /*df10*/  ISETP.GT.U32.AND P0, PT, R31.reuse, R4, PT ;  /* 0x000000041f00720c */ /* 0x040fe20003f04070 */
[--C-:B------:R-:W-:Y:S01]  /*df20*/  @!P2 IMAD.IADD R16, R16, 0x1, -R31.reuse ;  /* 0x000000011010a824 */ /* 0x100fe200078e0a1f */
[----:B------:R-:W-:Y:S01]  /*df30*/  ISETP.GT.U32.AND P1, PT, R31, R3, PT ;  /* 0x000000031f00720c */ /* 0x000fe20003f24070 */
[--C-:B------:R-:W-:Y:S01]  /*df40*/  @!P3 IMAD.IADD R15, R15, 0x1, -R31.reuse ;  /* 0x000000010f0fb824 */ /* 0x100fe200078e0a1f */
[C---:B------:R-:W-:Y:S02]  /*df50*/  ISETP.GT.U32.AND P2, PT, R31.reuse, R2, PT ;  /* 0x000000021f00720c */ /* 0x040fe40003f44070 */
[----:B------:R-:W-:Y:S01]  /*df60*/  ISETP.GT.U32.AND P3, PT, R31, R0, PT ;  /* 0x000000001f00720c */ /* 0x000fe20003f64070 */
[----:B------:R-:W-:-:S04]  /*df70*/  @!P5 IMAD.IADD R13, R13, 0x1, -R31 ;  /* 0x000000010d0dd824 */ /* 0x000fc800078e0a1f */
[--C-:B------:R-:W-:Y:S01]  /*df80*/  @!P4 IMAD.IADD R14, R14, 0x1, -R31.reuse ;  /* 0x000000010e0ec824 */ /* 0x100fe200078e0a1f */
[----:B------:R-:W-:Y:S02]  /*df90*/  ISETP.GT.U32.AND P4, PT, R31, R61, PT ;  /* 0x0000003d1f00720c */ /* 0x000fe40003f84070 */
[----:B------:R-:W-:Y:S02]  /*dfa0*/  IABS R59, R6 ;  /* 0x00000006003b7213 */ /* 0x000fe40000000000 */
[----:B------:R-:W2:Y:S04]  /*dfb0*/  LDL.LU R6, [R1+0x4] ;  /* 0x0000040001067983 */ /* 0x000ea80000300800 */
[----:B------:R0:W-:Y:S01]  /*dfc0*/  STL [R1+0x23c], R19 ;  /* 0x00023c1301007387 */ /* 0x0001e20000100800 */
[----:B------:R-:W-:-:S03]  /*dfd0*/  @!P0 IMAD.IADD R4, R4, 0x1, -R31 ;  /* 0x0000000104048824 */ /* 0x000fc600078e0a1f */
[----:B0-----:R-:W3:Y:S04]  /*dfe0*/  LDL.LU R19, [R1+0x28b0] ;  /* 0x0028b00001137983 */ /* 0x001ee80000300800 */
[----:B------:R0:W-:Y:S01]  /*dff0*/  STL [R1+0x1ec], R18 ;  /* 0x0001ec1201007387 */ /* 0x0001e20000100800 */
[----:B------:R-:W-:-:S03]  /*e000*/  @!P1 IMAD.IADD R3, R3, 0x1, -R31 ;  /* 0x0000000103039824 */ /* 0x000fc600078e0a1f */
[----:B0-----:R-:W4:Y:S04]  /*e010*/  LDL.LU R18, [R1+0x28ac] ;  /* 0x0028ac0001127983 */ /* 0x001f280000300800 */
[----:B------:R0:W-:Y:S01]  /*e020*/  STL [R1+0x1fc], R17 ;  /* 0x0001fc1101007387 */ /* 0x0001e20000100800 */
[----:B------:R-:W-:-:S03]  /*e030*/  @!P2 IMAD.IADD R2, R2, 0x1, -R31 ;  /* 0x000000010202a824 */ /* 0x000fc600078e0a1f */
[----:B0-----:R-:W3:Y:S04]  /*e040*/  LDL.LU R17, [R1+0x28a8] ;  /* 0x0028a80001117983 */ /* 0x001ee80000300800 */
[----:B------:R0:W-:Y:S01]  /*e050*/  STL [R1+0x204], R16 ;  /* 0x0002041001007387 */ /* 0x0001e20000100800 */
[----:B------:R-:W-:-:S03]  /*e060*/  @!P3 IMAD.IADD R0, R0, 0x1, -R31 ;  /* 0x000000010000b824 */ /* 0x000fc600078e0a1f */
[----:B0-----:R-:W3:Y:S04]  /*e070*/  LDL.LU R16, [R1+0x28a4] ;  /* 0x0028a40001107983 */ /* 0x001ee80000300800 */
[----:B------:R0:W-:Y:S01]  /*e080*/  STL [R1+0x21c], R15 ;  /* 0x00021c0f01007387 */ /* 0x0001e20000100800 */
[----:B------:R-:W-:-:S03]  /*e090*/  @!P4 IMAD.IADD R61, R61, 0x1, -R31 ;  /* 0x000000013d3dc824 */ /* 0x000fc600078e0a1f */
[----:B0-----:R-:W3:Y:S04]  /*e0a0*/  LDL.LU R15, [R1+0x28a0] ;  /* 0x0028a000010f7983 */ /* 0x001ee80000300800 */
[----:B------:R0:W-:Y:S04]  /*e0b0*/  STL [R1+0x200], R14 ;  /* 0x0002000e01007387 */ /* 0x0001e80000100800 */
[----:B0-----:R-:W3:Y:S04]  /*e0c0*/  LDL.LU R14, [R1+0x289c] ;  /* 0x00289c00010e7983 */ /* 0x001ee80000300800 */
[----:B------:R0:W-:Y:S04]  /*e0d0*/  STL [R1+0x1f4], R13 ;  /* 0x0001f40d01007387 */ /* 0x0001e80000100800 */
[----:B0-----:R-:W3:Y:S04]  /*e0e0*/  LDL.LU R13, [R1+0x2898] ;  /* 0x00289800010d7983 */ /* 0x001ee80000300800 */
[----:B------:R0:W-:Y:S04]  /*e0f0*/  STL [R1+0x1b4], R4 ;  /* 0x0001b40401007387 */ /* 0x0001e80000100800 */
[----:B0-----:R-:W3:Y:S04]  /*e100*/  LDL.LU R4, [R1+0x2894] ;  /* 0x0028940001047983 */ /* 0x001ee80000300800 */
[----:B------:R0:W-:Y:S04]  /*e110*/  STL [R1+0x1c8], R3 ;  /* 0x0001c80301007387 */ /* 0x0001e80000100800 */
[----:B0-----:R-:W4:Y:S04]  /*e120*/  LDL.LU R3, [R1+0x2890] ;  /* 0x0028900001037983 */ /* 0x001f280000300800 */
[----:B------:R0:W-:Y:S04]  /*e130*/  STL [R1+0x1cc], R2 ;  /* 0x0001cc0201007387 */ /* 0x0001e80000100800 */
[----:B0-----:R-:W4:Y:S04]  /*e140*/  LDL.LU R2, [R1+0x288c] ;  /* 0x00288c0001027983 */ /* 0x001f280000300800 */
[----:B------:R0:W-:Y:S04]  /*e150*/  STL [R1+0x1c4], R0 ;  /* 0x0001c40001007387 */ /* 0x0001e80000100800 */
[----:B0-----:R-:W4:Y:S04]  /*e160*/  LDL.LU R0, [R1+0x2888] ;  /* 0x0028880001007983 */ /* 0x001f280000300800 */
[----:B------:R0:W-:Y:S04]  /*e170*/  STL [R1+0x28], R61 ;  /* 0x0000283d01007387 */ /* 0x0001e80000100800 */
[----:B0-----:R-:W4:Y:S01]  /*e180*/  LDL.LU R61, [R1+0x2884] ;  /* 0x00288400013d7983 */ /* 0x001f220000300800 */
[----:B------:R-:W-:-:S02]  /*e190*/  ISETP.GT.U32.AND P6, PT, R31, R60, PT ;  /* 0x0000003c1f00720c */ /* 0x000fc40003fc4070 */
[C---:B------:R-:W-:Y:S02]  /*e1a0*/  ISETP.GT.U32.AND P5, PT, R31.reuse, R12, PT ;  /* 0x0000000c1f00720c */ /* 0x040fe40003fa4070 */
[C---:B------:R-:W-:Y:S02]  /*e1b0*/  ISETP.GT.U32.AND P0, PT, R31.reuse, R11, PT ;  /* 0x0000000b1f00720c */ /* 0x040fe40003f04070 */
[C---:B------:R-:W-:Y:S02]  /*e1c0*/  ISETP.GT.U32.AND P1, PT, R31.reuse, R10, PT ;  /* 0x0000000a1f00720c */ /* 0x040fe40003f24070 */
[C---:B------:R-:W-:Y:S02]  /*e1d0*/  ISETP.GT.U32.AND P2, PT, R31.reuse, R9, PT ;  /* 0x000000091f00720c */ /* 0x040fe40003f44070 */
[C---:B------:R-:W-:Y:S02]  /*e1e0*/  ISETP.GT.U32.AND P3, PT, R31.reuse, R8, PT ;  /* 0x000000081f00720c */ /* 0x040fe40003f64070 */
[C---:B------:R-:W-:Y:S01]  /*e1f0*/  ISETP.GT.U32.AND P4, PT, R31.reuse, R7, PT ;  /* 0x000000071f00720c */ /* 0x040fe20003f84070 */
[--C-:B------:R-:W-:Y:S01]  /*e200*/  @!P6 IMAD.IADD R60, R60, 0x1, -R31.reuse ;  /* 0x000000013c3ce824 */ /* 0x100fe200078e0a1f */
[----:B------:R-:W-:Y:S01]  /*e210*/  ISETP.GT.U32.AND P6, PT, R31, R5, PT ;  /* 0x000000051f00720c */ /* 0x000fe20003fc4070 */
[----:B------:R-:W-:-:S02]  /*e220*/  @!P5 IMAD.IADD R12, R12, 0x1, -R31 ;  /* 0x000000010c0cd824 */ /* 0x000fc400078e0a1f */
[--C-:B------:R-:W-:Y:S02]  /*e230*/  @!P0 IMAD.IADD R11, R11, 0x1, -R31.reuse ;  /* 0x000000010b0b8824 */ /* 0x100fe400078e0a1f */
[--C-:B------:R-:W-:Y:S02]  /*e240*/  @!P1 IMAD.IADD R10, R10, 0x1, -R31.reuse ;  /* 0x000000010a0a9824 */ /* 0x100fe400078e0a1f */
[--C-:B------:R-:W-:Y:S02]  /*e250*/  @!P2 IMAD.IADD R9, R9, 0x1, -R31.reuse ;  /* 0x000000010909a824 */ /* 0x100fe400078e0a1f */
[--C-:B------:R-:W-:Y:S02]  /*e260*/  @!P3 IMAD.IADD R8, R8, 0x1, -R31.reuse ;  /* 0x000000010808b824 */ /* 0x100fe400078e0a1f */
[--C-:B------:R-:W-:Y:S02]  /*e270*/  @!P4 IMAD.IADD R7, R7, 0x1, -R31.reuse ;  /* 0x000000010707c824 */ /* 0x100fe400078e0a1f */
[----:B------:R-:W-:Y:S01]  /*e280*/  @!P6 IMAD.IADD R5, R5, 0x1, -R31 ;  /* 0x000000010505e824 */ /* 0x000fe200078e0a1f */
[----:B------:R-:W-:Y:S01]  /*e290*/  ISETP.GT.U32.AND P6, PT, R31, R12, PT ;  /* 0x0000000c1f00720c */ /* 0x000fe20003fc4070 */
[----:B------:R-:W-:-:S12]  /*e2a0*/  STL [R1+0x24], R60 ;  /* 0x0000243c01007387 */ /* 0x000fd80000100800 */
[----:B------:R-:W-:-:S05]  /*e2b0*/  @!P6 IMAD.IADD R12, R12, 0x1, -R31 ;  /* 0x000000010c0ce824 */ /* 0x000fca00078e0a1f */
[----:B------:R0:W-:Y:S04]  /*e2c0*/  STL [R1+0x20], R12 ;  /* 0x0000200c01007387 */ /* 0x0001e80000100800 */
[----:B0-----:R-:W4:Y:S01]  /*e2d0*/  LDL.LU R12, [R1+0x2880] ;  /* 0x00288000010c7983 */ /* 0x001f220000300800 */
[----:B--2---:R-:W-:-:S13]  /*e2e0*/  ISETP.GT.U32.AND P5, PT, R31, R6, PT ;  /* 0x000000061f00720c */ /* 0x004fda0003fa4070 */
[----:B------:R-:W-:Y:S01]  /*e2f0*/  @!P5 IMAD.IADD R6, R6, 0x1, -R31 ;  /* 0x000000010606d824 */ /* 0x000fe200078e0a1f */
[----:B------:R-:W-:-:S13]  /*e300*/  ISETP.GT.U32.AND P5, PT, R31, R11, PT ;  /* 0x0000000b1f00720c */ /* 0x000fda0003fa4070 */
[----:B------:R-:W-:Y:S01]  /*e310*/  @!P5 IMAD.IADD R11, R11, 0x1, -R31 ;  /* 0x000000010b0bd824 */ /* 0x000fe200078e0a1f */
[----:B------:R-:W-:-:S04]  /*e320*/  ISETP.GT.U32.AND P5, PT, R31, R6, PT ;  /* 0x000000061f00720c */ /* 0x000fc80003fa4070 */
[----:B------:R0:W-:Y:S04]  /*e330*/  STL [R1+0x1c], R11 ;  /* 0x00001c0b01007387 */ /* 0x0001e80000100800 */
[----:B0-----:R-:W2:Y:S05]  /*e340*/  LDL.LU R11, [R1+0x287c] ;  /* 0x00287c00010b7983 */ /* 0x001eaa0000300800 */
[----:B------:R-:W-:Y:S01]  /*e350*/  @!P5 IMAD.IADD R6, R6, 0x1, -R31 ;  /* 0x000000010606d824 */ /* 0x000fe200078e0a1f */
[----:B---3--:R-:W-:-:S02]  /*e360*/  ISETP.GT.U32.AND P4, PT, R31, R4, PT ;  /* 0x000000041f00720c */ /* 0x008fc40003f84070 */
[C---:B----4-:R-:W-:Y:S02]  /*e370*/  ISETP.GT.U32.AND P2, PT, R31.reuse, R3, PT ;  /* 0x000000031f00720c */ /* 0x050fe40003f44070 */
[C---:B------:R-:W-:Y:S02]  /*e380*/  ISETP.GT.U32.AND P3, PT, R31.reuse, R2, PT ;  /* 0x000000021f00720c */ /* 0x040fe40003f64070 */
[C---:B------:R-:W-:Y:S02]  /*e390*/  ISETP.GT.U32.AND P1, PT, R31.reuse, R0, PT ;  /* 0x000000001f00720c */ /* 0x040fe40003f24070 */
[----:B------:R-:W-:-:S11]  /*e3a0*/  ISETP.GT.U32.AND P0, PT, R31, R61, PT ;  /* 0x0000003d1f00720c */ /* 0x000fd60003f04070 */
[--C-:B------:R-:W-:Y:S01]  /*e3b0*/  @!P1 IMAD.IADD R0, R0, 0x1, -R31.reuse ;  /* 0x0000000100009824 */ /* 0x100fe200078e0a1f */
[----:B------:R-:W-:Y:S01]  /*e3c0*/  ISETP.GT.U32.AND P1, PT, R31, R9, PT ;  /* 0x000000091f00720c */ /* 0x000fe20003f24070 */
[--C-:B------:R-:W-:Y:S01]  /*e3d0*/  @!P2 IMAD.IADD R3, R3, 0x1, -R31.reuse ;  /* 0x000000010303a824 */ /* 0x100fe200078e0a1f */
        /* <DEDUP_REMOVED lines=8> */
[--C-:B------:R-:W-:Y:S02]  /*e460*/  @!P2 IMAD.IADD R8, R8, 0x1, -R31.reuse ;  /* 0x000000010808a824 */ /* 0x100fe400078e0a1f */
[--C-:B------:R-:W-:Y:S02]  /*e470*/  @!P3 IMAD.IADD R7, R7, 0x1, -R31.reuse ;  /* 0x000000010707b824 */ /* 0x100fe400078e0a1f */
[--C-:B------:R-:W-:Y:S02]  /*e480*/  @!P0 IMAD.IADD R10, R10, 0x1, -R31.reuse ;  /* 0x000000010a0a8824 */ /* 0x100fe400078e0a1f */
[----:B------:R-:W-:-:S03]  /*e490*/  @!P4 IMAD.IADD R5, R5, 0x1, -R31 ;  /* 0x000000010505c824 */ /* 0x000fc600078e0a1f */
[----:B------:R0:W-:Y:S04]  /*e4a0*/  STL [R1+0x18], R10 ;  /* 0x0000180a01007387 */ /* 0x0001e80000100800 */
[----:B0-----:R-:W3:Y:S04]  /*e4b0*/  LDL.LU R10, [R1+0x2878] ;  /* 0x00287800010a7983 */ /* 0x001ee80000300800 */
[----:B------:R0:W-:Y:S04]  /*e4c0*/  STL [R1+0x14], R9 ;  /* 0x0000140901007387 */ /* 0x0001e80000100800 */
[----:B0-----:R-:W4:Y:S04]  /*e4d0*/  LDL.LU R9, [R1+0x2874] ;  /* 0x0028740001097983 */ /* 0x001f280000300800 */
[----:B------:R0:W-:Y:S04]  /*e4e0*/  STL [R1+0x10], R8 ;  /* 0x0000100801007387 */ /* 0x0001e80000100800 */
[----:B0-----:R-:W3:Y:S04]  /*e4f0*/  LDL.LU R8, [R1+0x2870] ;  /* 0x0028700001087983 */ /* 0x001ee80000300800 */
[----:B------:R0:W-:Y:S04]  /*e500*/  STL [R1+0xc], R7 ;  /* 0x00000c0701007387 */ /* 0x0001e80000100800 */
[----:B0-----:R-:W3:Y:S04]  /*e510*/  LDL.LU R7, [R1+0x286c] ;  /* 0x00286c0001077983 */ /* 0x001ee80000300800 */
[----:B------:R0:W-:Y:S04]  /*e520*/  STL [R1+0x8], R5 ;  /* 0x0000080501007387 */ /* 0x0001e80000100800 */
[----:B0-----:R-:W4:Y:S04]  /*e530*/  LDL.LU R5, [R1+0x2868] ;  /* 0x0028680001057983 */ /* 0x001f280000300800 */
[----:B------:R0:W-:Y:S04]  /*e540*/  STL [R1+0x4], R6 ;  /* 0x0000040601007387 */ /* 0x0001e80000100800 */
[----:B0-----:R-:W4:Y:S01]  /*e550*/  LDL.LU R6, [R1+0x2864] ;  /* 0x0028640001067983 */ /* 0x001f220000300800 */
[----:B------:R-:W-:-:S02]  /*e560*/  ISETP.GT.U32.AND P0, PT, R31, R61, PT ;  /* 0x0000003d1f00720c */ /* 0x000fc40003f04070 */
[----:B------:R-:W-:-:S11]  /*e570*/  ISETP.GT.U32.AND P6, PT, R31, R4, PT ;  /* 0x000000041f00720c */ /* 0x000fd60003fc4070 */
[----:B------:R-:W-:-:S05]  /*e580*/  @!P0 IMAD.IADD R61, R61, 0x1, -R31 ;  /* 0x000000013d3d8824 */ /* 0x000fca00078e0a1f */
[----:B------:R0:W-:Y:S01]  /*e590*/  STL [R1], R61 ;  /* 0x0000003d01007387 */ /* 0x0001e20000100800 */
[----:B------:R-:W-:-:S03]  /*e5a0*/  @!P6 IMAD.IADD R4, R4, 0x1, -R31 ;  /* 0x000000010404e824 */ /* 0x000fc600078e0a1f */
[----:B0-----:R-:W4:Y:S01]  /*e5b0*/  LDL.LU R61, [R1+0x2860] ;  /* 0x00286000013d7983 */ /* 0x001f220000300800 */
[C---:B------:R-:W-:Y:S02]  /*e5c0*/  ISETP.GT.U32.AND P1, PT, R31.reuse, R0, PT ;  /* 0x000000001f00720c */ /* 0x040fe40003f24070 */
[C---:B------:R-:W-:Y:S02]  /*e5d0*/  ISETP.GT.U32.AND P2, PT, R31.reuse, R3, PT ;  /* 0x000000031f00720c */ /* 0x040fe40003f44070 */
[C---:B------:R-:W-:Y:S02]  /*e5e0*/  ISETP.GT.U32.AND P3, PT, R31.reuse, R2, PT ;  /* 0x000000021f00720c */ /* 0x040fe40003f64070 */
[----:B--2---:R-:W-:-:S07]  /*e5f0*/  ISETP.GT.U32.AND P6, PT, R31, R11, PT ;  /* 0x0000000b1f00720c */ /* 0x004fce0003fc4070 */
[----:B------:R-:W-:-:S06]  /*e600*/  @!P1 IMAD.IADD R0, R0, 0x1, -R31 ;  /* 0x0000000100009824 */ /* 0x000fcc00078e0a1f */
[--C-:B------:R-:W-:Y:S02]  /*e610*/  @!P6 IMAD.IADD R11, R11, 0x1, -R31.reuse ;  /* 0x000000010b0be824 */ /* 0x100fe400078e0a1f */
[--C-:B------:R-:W-:Y:S02]  /*e620*/  @!P2 IMAD.IADD R3, R3, 0x1, -R31.reuse ;  /* 0x000000010303a824 */ /* 0x100fe400078e0a1f */
[----:B------:R-:W-:Y:S01]  /*e630*/  @!P3 IMAD.IADD R2, R2, 0x1, -R31 ;  /* 0x000000010202b824 */ /* 0x000fe200078e0a1f */
[----:B------:R0:W-:Y:S04]  /*e640*/  STL [R1+0x2844], R0 ;  /* 0x0028440001007387 */ /* 0x0001e80000100800 */
[----:B------:R1:W-:Y:S04]  /*e650*/  STL [R1+0x2848], R3 ;  /* 0x0028480301007387 */ /* 0x0003e80000100800 */
[----:B------:R-:W-:Y:S04]  /*e660*/  STL [R1+0x284c], R2 ;  /* 0x00284c0201007387 */ /* 0x000fe80000100800 */
[----:B------:R-:W-:Y:S01]  /*e670*/  STL [R1+0x2850], R4 ;  /* 0x0028500401007387 */ /* 0x000fe20000100800 */
[----:B---3--:R-:W-:-:S02]  /*e680*/  ISETP.GT.U32.AND P0, PT, R31, R7, PT ;  /* 0x000000071f00720c */ /* 0x008fc40003f04070 */
[C---:B----4-:R-:W-:Y:S02]  /*e690*/  ISETP.GT.U32.AND P4, PT, R31.reuse, R5, PT ;  /* 0x000000051f00720c */ /* 0x050fe40003f84070 */
[----:B------:R-:W-:-:S11]  /*e6a0*/  ISETP.GT.U32.AND P5, PT, R31, R6, PT ;  /* 0x000000061f00720c */ /* 0x000fd60003fa4070 */
[--C-:B------:R-:W-:Y:S01]  /*e6b0*/  @!P4 IMAD.IADD R5, R5, 0x1, -R31.reuse ;  /* 0x000000010505c824 */ /* 0x100fe200078e0a1f */
[----:B------:R-:W-:Y:S01]  /*e6c0*/  ISETP.GT.U32.AND P4, PT, R31, R12, PT ;  /* 0x0000000c1f00720c */ /* 0x000fe20003f84070 */
[--C-:B------:R-:W-:Y:S02]  /*e6d0*/  @!P0 IMAD.IADD R7, R7, 0x1, -R31.reuse ;  /* 0x0000000107078824 */ /* 0x100fe400078e0a1f */
[----:B------:R-:W-:Y:S01]  /*e6e0*/  @!P5 IMAD.IADD R6, R6, 0x1, -R31 ;  /* 0x000000010606d824 */ /* 0x000fe200078e0a1f */
[----:B------:R-:W-:-:S09]  /*e6f0*/  ISETP.GT.U32.AND P5, PT, R31, R13, PT ;  /* 0x0000000d1f00720c */ /* 0x000fd20003fa4070 */
[--C-:B------:R-:W-:Y:S01]  /*e700*/  @!P4 IMAD.IADD R12, R12, 0x1, -R31.reuse ;  /* 0x000000010c0cc824 */ /* 0x100fe200078e0a1f */
[C---:B------:R-:W-:Y:S02]  /*e710*/  ISETP.GT.U32.AND P6, PT, R31.reuse, R5, PT ;  /* 0x000000051f00720c */ /* 0x040fe40003fc4070 */
[----:B------:R-:W-:Y:S01]  /*e720*/  ISETP.GT.U32.AND P4, PT, R31, R6, PT ;  /* 0x000000061f00720c */ /* 0x000fe20003f84070 */
[----:B------:R-:W-:Y:S01]  /*e730*/  @!P5 IMAD.IADD R13, R13, 0x1, -R31 ;  /* 0x000000010d0dd824 */ /* 0x000fe200078e0a1f */
[----:B------:R-:W-:-:S09]  /*e740*/  ISETP.GT.U32.AND P5, PT, R31, R7, PT ;  /* 0x000000071f00720c */ /* 0x000fd20003fa4070 */
[--C-:B------:R-:W-:Y:S02]  /*e750*/  @!P6 IMAD.IADD R5, R5, 0x1, -R31.reuse ;  /* 0x000000010505e824 */ /* 0x100fe400078e0a1f */
[----:B------:R-:W-:-:S03]  /*e760*/  @!P4 IMAD.IADD R6, R6, 0x1, -R31 ;  /* 0x000000010606c824 */ /* 0x000fc600078e0a1f */
[----:B------:R2:W-:Y:S01]  /*e770*/  STL [R1+0x2854], R5 ;  /* 0x0028540501007387 */ /* 0x0005e20000100800 */
[----:B------:R-:W-:-:S03]  /*e780*/  @!P5 IMAD.IADD R7, R7, 0x1, -R31 ;  /* 0x000000010707d824 */ /* 0x000fc600078e0a1f */
[----:B------:R-:W-:Y:S04]  /*e790*/  STL [R1+0x2858], R6 ;  /* 0x0028580601007387 */ /* 0x000fe80000100800 */
[----:B------:R3:W-:Y:S04]  /*e7a0*/  STL [R1+0x285c], R7 ;  /* 0x00285c0701007387 */ /* 0x0007e80000100800 */
[----:B0-----:R-:W4:Y:S04]  /*e7b0*/  LDL R0, [R1+0x958] ;  /* 0x0009580001007983 */ /* 0x001f280000100800 */
[----:B-1----:R-:W4:Y:S01]  /*e7c0*/  LDL R3, [R1+0x950] ;  /* 0x0009500001037983 */ /* 0x002f220000100800 */
[----:B------:R-:W-:-:S02]  /*e7d0*/  ISETP.GT.U32.AND P1, PT, R31, R8, PT ;  /* 0x000000081f00720c */ /* 0x000fc40003f24070 */
[C---:B------:R-:W-:Y:S02]  /*e7e0*/  ISETP.GT.U32.AND P2, PT, R31.reuse, R9, PT ;  /* 0x000000091f00720c */ /* 0x040fe40003f44070 */
[C---:B------:R-:W-:Y:S02]  /*e7f0*/  ISETP.GT.U32.AND P3, PT, R31.reuse, R10, PT ;  /* 0x0000000a1f00720c */ /* 0x040fe40003f64070 */
[C---:B------:R-:W-:Y:S02]  /*e800*/  ISETP.GT.U32.AND P0, PT, R31.reuse, R14, PT ;  /* 0x0000000e1f00720c */ /* 0x040fe40003f04070 */
[C---:B------:R-:W-:Y:S01]  /*e810*/  ISETP.GT.U32.AND P4, PT, R31.reuse, R12, PT ;  /* 0x0000000c1f00720c */ /* 0x040fe20003f84070 */
[----:B------:R-:W-:Y:S01]  /*e820*/  IMAD.HI.U32 R60, R30, R59, RZ ;  /* 0x0000003b1e3c7227 */ /* 0x000fe200078e00ff */
[C---:B------:R-:W-:Y:S01]  /*e830*/  ISETP.GT.U32.AND P5, PT, R31.reuse, R13, PT ;  /* 0x0000000d1f00720c */ /* 0x040fe20003fa4070 */
[----:B--2---:R-:W0:Y:S02]  /*e840*/  S2R R5, SR_TID.X ;  /* 0x0000000000057919 */ /* 0x004e240000002100 */
[--C-:B------:R-:W-:Y:S01]  /*e850*/  @!P1 IMAD.IADD R8, R8, 0x1, -R31.reuse ;  /* 0x0000000108089824 */ /* 0x100fe200078e0a1f */
[----:B------:R-:W-:Y:S01]  /*e860*/  ISETP.GT.U32.AND P1, PT, R31, R15, PT ;  /* 0x0000000f1f00720c */ /* 0x000fe20003f24070 */
[--C-:B------:R-:W-:Y:S01]  /*e870*/  @!P2 IMAD.IADD R9, R9, 0x1, -R31.reuse ;  /* 0x000000010909a824 */ /* 0x100fe200078e0a1f */
[C---:B------:R-:W-:Y:S01]  /*e880*/  ISETP.GT.U32.AND P2, PT, R31.reuse, R16, PT ;  /* 0x000000101f00720c */ /* 0x040fe20003f44070 */
[--C-:B------:R-:W-:Y:S01]  /*e890*/  @!P3 IMAD.IADD R10, R10, 0x1, -R31.reuse ;  /* 0x000000010a0ab824 */ /* 0x100fe200078e0a1f */
[C---:B------:R-:W-:Y:S01]  /*e8a0*/  ISETP.GT.U32.AND P3, PT, R31.reuse, R17, PT ;  /* 0x000000111f00720c */ /* 0x040fe20003f64070 */
[--C-:B------:R-:W-:Y:S01]  /*e8b0*/  @!P0 IMAD.IADD R14, R14, 0x1, -R31.reuse ;  /* 0x000000010e0e8824 */ /* 0x100fe200078e0a1f */
[----:B------:R-:W-:Y:S01]  /*e8c0*/  ISETP.GT.U32.AND P0, PT, R31, R8, PT ;  /* 0x000000081f00720c */ /* 0x000fe20003f04070 */
[----:B---3--:R-:W2:Y:S04]  /*e8d0*/  LDL R7, [R1+0x25d4] ;  /* 0x0025d40001077983 */ /* 0x008ea80000100800 */
[----:B------:R-:W3:Y:S02]  /*e8e0*/  LDL R4, [R1+0x25e8] ;  /* 0x0025e80001047983 */ /* 0x000ee40000100800 */
        /* <DEDUP_REMOVED lines=8> */
[----:B------:R-:W2:Y:S06]  /*e970*/  LDL R2, [R1+0x25f0] ;  /* 0x0025f00001027983 */ /* 0x000eac0000100800 */
        /* <DEDUP_REMOVED lines=13> */
[C---:B------:R-:W-:Y:S02]  /*ea50*/  ISETP.GT.U32.AND P0, PT, R31.reuse, R21, PT ;  /* 0x000000151f00720c */ /* 0x040fe40003f04070 */
[C---:B------:R-:W-:Y:S01]  /*ea60*/  ISETP.GT.U32.AND P6, PT, R31.reuse, R17, PT ;  /* 0x000000111f00720c */ /* 0x040fe20003fc4070 */
[--C-:B------:R-:W-:Y:S01]  /*ea70*/  @!P2 IMAD.IADD R16, R16, 0x1, -R31.reuse ;  /* 0x000000011010a824 */ /* 0x100fe200078e0a1f */
[C---:B------:R-:W-:Y:S01]  /*ea80*/  ISETP.GT.U32.AND P2, PT, R31.reuse, R23, PT ;  /* 0x000000171f00720c */ /* 0x040fe20003f44070 */
        /* <DEDUP_REMOVED lines=8> */
[--C-:B------:R-:W-:Y:S01]  /*eb10*/  @!P0 IMAD.IADD R21, R21, 0x1, -R31.reuse ;  /* 0x0000000115158824 */ /* 0x100fe200078e0a1f */
[----:B------:R-:W-:Y:S01]  /*eb20*/  ISETP.GT.U32.AND P0, PT, R31, R32, PT ;  /* 0x000000201f00720c */ /* 0x000fe20003f04070 */
[--C-:B------:R-:W-:Y:S01]  /*eb30*/  @!P6 IMAD.IADD R17, R17, 0x1, -R31.reuse ;  /* 0x000000011111e824 */ /* 0x100fe200078e0a1f */
[----:B------:R-:W-:Y:S01]  /*eb40*/  ISETP.GT.U32.AND P6, PT, R31, R24, PT ;  /* 0x000000181f00720c */ /* 0x000fe20003fc4070 */
        /* <DEDUP_REMOVED lines=12> */
[----:B------:R-:W-:-:S02]  /*ec10*/  @!P6 IMAD.IADD R24, R24, 0x1, -R31 ;  /* 0x000000011818e824 */ /* 0x000fc400078e0a1f */
[--C-:B------:R-:W-:Y:S02]  /*ec20*/  @!P2 IMAD.IADD R34, R34, 0x1, -R31.reuse ;  /* 0x000000012222a824 */ /* 0x100fe400078e0a1f */
[--C-:B------:R-:W-:Y:S01]  /*ec30*/  @!P3 IMAD.IADD R19, R19, 0x1, -R31.reuse ;  /* 0x000000011313b824 */ /* 0x100fe200078e0a1f */
[C---:B------:R-:W-:Y:S01]  /*ec40*/  ISETP.GT.U32.AND P2, PT, R31.reuse, R24, PT ;  /* 0x000000181f00720c */ /* 0x040fe20003f44070 */
[--C-:B------:R-:W-:Y:S01]  /*ec50*/  @!P4 IMAD.IADD R20, R20, 0x1, -R31.reuse ;  /* 0x000000011414c824 */ /* 0x100fe200078e0a1f */
[----:B------:R-:W-:Y:S01]  /*ec60*/  ISETP.GT.U32.AND P3, PT, R31, R25, PT ;  /* 0x000000191f00720c */ /* 0x000fe20003f64070 */
[--C-:B------:R-:W-:Y:S01]  /*ec70*/  @!P5 IMAD.IADD R21, R21, 0x1, -R31.reuse ;  /* 0x000000011515d824 */ /* 0x100fe200078e0a1f */
[C---:B------:R-:W-:Y:S02]  /*ec80*/  ISETP.GT.U32.AND P4, PT, R31.reuse, R26, PT ;  /* 0x0000001a1f00720c */ /* 0x040fe40003f84070 */
[C---:B------:R-:W-:Y:S02]  /*ec90*/  ISETP.GT.U32.AND P5, PT, R31.reuse, R27, PT ;  /* 0x0000001b1f00720c */ /* 0x040fe40003fa4070 */
        /* <DEDUP_REMOVED lines=41> */
[----:B------:R-:W-:-:S02]  /*ef30*/  @!P6 IMAD.IADD R41, R41, 0x1, -R31 ;  /* 0x000000012929e824 */ /* 0x000fc400078e0a1f */
[----:B------:R-:W-:-:S03]  /*ef40*/  @!P1 IMAD.IADD R47, R47, 0x1, -R31 ;  /* 0x000000012f2f9824 */ /* 0x000fc600078e0a1f */
        /* <DEDUP_REMOVED lines=10> */
[----:B------:R-:W-:-:S02]  /*eff0*/  ISETP.GT.U32.AND P4, PT, R31, R44, PT ;  /* 0x0000002c1f00720c */ /* 0x000fc40003f84070 */
        /* <DEDUP_REMOVED lines=14> */
[----:B------:R-:W-:Y:S01]  /*f0e0*/  ISETP.GT.U32.AND P5, PT, R31, R52, PT ;  /* 0x000000341f00720c */ /* 0x000fe20003fa4070 */
[----:B------:R-:W-:-:S02]  /*f0f0*/  IMAD.MOV R60, RZ, RZ, -R60 ;  /* 0x000000ffff3c7224 */ /* 0x000fc400078e0a3c */
[----:B------:R-:W-:Y:S01]  /*f100*/  @!P1 IMAD.IADD R48, R48, 0x1, -R31 ;  /* 0x0000000130309824 */ /* 0x000fe200078e0a1f */
[C---:B------:R-:W-:Y:S01]  /*f110*/  ISETP.GT.U32.AND P1, PT, R31.reuse, R55, PT ;  /* 0x000000371f00720c */ /* 0x040fe20003f24070 */
[C---:B------:R-:W-:Y:S01]  /*f120*/  IMAD R59, R31.reuse, R60, R59 ;  /* 0x0000003c1f3b7224 */ /* 0x040fe200078e023b */
[----:B------:R-:W-:Y:S01]  /*f130*/  IABS R60, R61 ;  /* 0x0000003d003c7213 */ /* 0x000fe20000000000 */
[----:B------:R-:W-:Y:S01]  /*f140*/  @!P0 IMAD.IADD R46, R46, 0x1, -R31 ;  /* 0x000000012e2e8824 */ /* 0x000fe200078e0a1f */
[----:B------:R-:W-:-:S03]  /*f150*/  ISETP.GT.U32.AND P0, PT, R31, R53, PT ;  /* 0x000000351f00720c */ /* 0x000fc60003f04070 */
[----:B------:R-:W-:-:S04]  /*f160*/  IMAD.HI.U32 R30, R30, R60, RZ ;  /* 0x0000003c1e1e7227 */ /* 0x000fc800078e00ff */
        /* <DEDUP_REMOVED lines=9> */
[----:B------:R-:W-:Y:S01]  /*f200*/  ISETP.GT.U32.AND P5, PT, R31, R59, PT ;  /* 0x0000003b1f00720c */ /* 0x000fe20003fa4070 */
[----:B------:R-:W-:-:S02]  /*f210*/  IMAD.MOV R30, RZ, RZ, -R30 ;  /* 0x000000ffff1e7224 */ /* 0x000fc400078e0a1e */
[--C-:B------:R-:W-:Y:S01]  /*f220*/  @!P1 IMAD.IADD R55, R55, 0x1, -R31.reuse ;  /* 0x0000000137379824 */ /* 0x100fe200078e0a1f */
[C---:B------:R-:W-:Y:S01]  /*f230*/  ISETP.GT.U32.AND P1, PT, R31.reuse, R49, PT ;  /* 0x000000311f00720c */ /* 0x040fe20003f24070 */
[----:B------:R-:W-:Y:S02]  /*f240*/  IMAD R60, R31, R30, R60 ;  /* 0x0000001e1f3c7224 */ /* 0x000fe400078e023c */
        /* <DEDUP_REMOVED lines=14> */
[----:B------:R-:W-:Y:S01]  /*f330*/  @!P0 IMAD.IADD R60, R60, 0x1, -R31 ;  /* 0x000000013c3c8824 */ /* 0x000fe200078e0a1f */
[----:B------:R-:W-:-:S02]  /*f340*/  ISETP.GT.U32.AND P0, PT, R31, R54, PT ;  /* 0x000000361f00720c */ /* 0x000fc40003f04070 */
[----:B0-----:R-:W-:Y:S01]  /*f350*/  LOP3.LUT R61, R5, 0x7, RZ, 0xc0, !PT ;  /* 0x00000007053d7812 */ /* 0x001fe200078ec0ff */
        /* <DEDUP_REMOVED lines=10> */
[----:B------:R-:W-:-:S02]  /*f400*/  IMAD.SHL.U32 R30, R5, 0x2, RZ ;  /* 0x00000002051e7824 */ /* 0x000fc400078e00ff */
[----:B------:R-:W-:Y:S02]  /*f410*/  IMAD R61, R61, 0x90, RZ ;  /* 0x000000903d3d7824 */ /* 0x000fe400078e02ff */
[--C-:B------:R-:W-:Y:S02]  /*f420*/  @!P1 IMAD.IADD R55, R55, 0x1, -R31.reuse ;  /* 0x0000000137379824 */ /* 0x100fe400078e0a1f */
[--C-:B------:R-:W-:Y:S02]  /*f430*/  @!P0 IMAD.IADD R54, R54, 0x1, -R31.reuse ;  /* 0x0000000136368824 */ /* 0x100fe400078e0a1f */
[--C-:B------:R-:W-:Y:S02]  /*f440*/  @!P2 IMAD.IADD R56, R56, 0x1, -R31.reuse ;  /* 0x000000013838a824 */ /* 0x100fe400078e0a1f */
[--C-:B------:R-:W-:Y:S02]  /*f450*/  @!P3 IMAD.IADD R57, R57, 0x1, -R31.reuse ;  /* 0x000000013939b824 */ /* 0x100fe400078e0a1f */
[----:B------:R-:W-:-:S02]  /*f460*/  @!P4 IMAD.IADD R58, R58, 0x1, -R31 ;  /* 0x000000013a3ac824 */ /* 0x000fc400078e0a1f */
[--C-:B------:R-:W-:Y:S02]  /*f470*/  @!P6 IMAD.IADD R59, R59, 0x1, -R31.reuse ;  /* 0x000000013b3be824 */ /* 0x100fe400078e0a1f */
[----:B------:R-:W-:Y:S01]  /*f480*/  @!P5 IMAD.IADD R60, R60, 0x1, -R31 ;  /* 0x000000013c3cd824 */ /* 0x000fe200078e0a1f */
[----:B----4-:R-:W-:Y:S02]  /*f490*/  ISETP.GE.AND P1, PT, R0, RZ, PT ;  /* 0x000000ff0000720c */ /* 0x010fe40003f26270 */
[C-C-:B------:R-:W-:Y:S02]  /*f4a0*/  LOP3.LUT R0, R61.reuse, 0x10, R30.reuse, 0x78, !PT ;  /* 0x000000103d007812 */ /* 0x140fe400078e781e */
[----:B------:R-:W-:Y:S02]  /*f4b0*/  LOP3.LUT R61, R61, 0x30, R30, 0x78, !PT ;  /* 0x000000303d3d7812 */ /* 0x000fe400078e781e */
[----:B------:R-:W-:Y:S02]  /*f4c0*/  ISETP.GE.AND P0, PT, R3, RZ, PT ;  /* 0x000000ff0300720c */ /* 0x000fe40003f06270 */
[----:B------:R-:W4:Y:S04]  /*f4d0*/  LDL R3, [R1+0x25ec] ;  /* 0x0025ec0001037983 */ /* 0x000f280000100800 */
[----:B------:R0:W-:Y:S04]  /*f4e0*/  STL [R1+0x223c], R0 ;  /* 0x00223c0001007387 */ /* 0x0001e80000100800 */
[----:B0-----:R-:W4:Y:S04]  /*f4f0*/  LDL R0, [R1+0x25f4] ;  /* 0x0025f40001007983 */ /* 0x001f280000100800 */
[----:B------:R0:W-:Y:S04]  /*f500*/  STL [R1+0x2644], R61 ;  /* 0x0026443d01007387 */ /* 0x0001e80000100800 */
[----:B------:R-:W4:Y:S01]  /*f510*/  LDL R31, [R1+0x25c8] ;  /* 0x0025c800011f7983 */ /* 0x000f220000100800 */
[----:B------:R-:W-:Y:S01]  /*f520*/  @!P0 IMAD.MOV R29, RZ, RZ, -R29 ;  /* 0x000000ffff1d8224 */ /* 0x000fe200078e0a1d */
[----:B------:R-:W-:Y:S01]  /*f530*/  ISETP.NE.AND P2, PT, RZ, c[0x0][0x178], PT ;  /* 0x00005e00ff007a0c */ /* 0x000fe20003f45270 */
[----:B------:R-:W-:Y:S01]  /*f540*/  @!P1 IMAD.MOV R28, RZ, RZ, -R28 ;  /* 0x000000ffff1c9224 */ /* 0x000fe200078e0a1c */
[----:B------:R-:W-:-:S02]  /*f550*/  LOP3.LUT R30, RZ, c[0x0][0x178], RZ, 0x33, !PT ;  /* 0x00005e00ff1e7a12 */ /* 0x000fc400078e33ff */
[----:B------:R-:W-:Y:S02]  /*f560*/  LOP3.LUT R5, R5, 0x1f, RZ, 0xc0, !PT ;  /* 0x0000001f05057812 */ /* 0x000fe400078ec0ff */
[C---:B0-----:R-:W-:Y:S02]  /*f570*/  SEL R61, R30.reuse, R29, !P2 ;  /* 0x0000001d1e3d7207 */ /* 0x041fe40005000000 */
[----:B------:R-:W-:Y:S01]  /*f580*/  SEL R28, R30, R28, !P2 ;  /* 0x0000001c1e1c7207 */ /* 0x000fe20005000000 */
[----:B------:R-:W-:Y:S02]  /*f590*/  IMAD R5, R5, c[0x0][0x18c], RZ ;  /* 0x0000630005057a24 */ /* 0x000fe400078e02ff */
[----:B------:R0:W-:Y:S01]  /*f5a0*/  STL [R1+0x2678], R61 ;  /* 0x0026783d01007387 */ /* 0x0001e20000100800 */
[----:B------:R-:W-:-:S03]  /*f5b0*/  IMAD.MOV.U32 R6, RZ, RZ, c[0x0][0x18c] ;  /* 0x00006300ff067624 */ /* 0x000fc600078e00ff */
[----:B0-----:R-:W4:Y:S04]  /*f5c0*/  LDL R61, [R1+0x2608] ;  /* 0x00260800013d7983 */ /* 0x001f280000100800 */
[----:B------:R0:W-:Y:S01]  /*f5d0*/  STL [R1+0xe48], R28 ;  /* 0x000e481c01007387 */ /* 0x0001e20000100800 */
[----:B---3--:R-:W-:-:S03]  /*f5e0*/  ISETP.GE.AND P1, PT, R4, RZ, PT ;  /* 0x000000ff0400720c */ /* 0x008fc60003f26270 */
[----:B------:R-:W3:Y:S01]  /*f5f0*/  LDL R4, [R1+0x2624] ;  /* 0x0026240001047983 */ /* 0x000ee20000100800 */
[----:B0-----:R-:W-:-:S04]  /*f600*/  LEA R28, P2, R5, c[0x0][0x168], 0x1 ;  /* 0x00005a00051c7a11 */ /* 0x001fc800078408ff */
[----:B------:R-:W-:Y:S02]  /*f610*/  LEA.HI.X.SX32 R29, R5, c[0x0][0x16c], 0x1, P2 ;  /* 0x00005b00051d7a11 */ /* 0x000fe400010f0eff */
[----:B--2---:R-:W-:Y:S02]  /*f620*/  ISETP.GE.AND P3, PT, R7, RZ, PT ;  /* 0x000000ff0700720c */ /* 0x004fe40003f66270 */
[----:B----4-:R-:W-:Y:S01]  /*f630*/  ISETP.GE.AND P5, PT, R31, RZ, PT ;  /* 0x000000ff1f00720c */ /* 0x010fe20003fa6270 */
[----:B------:R-:W-:Y:S02]  /*f640*/  IMAD R31, R6, 0x20, R5 ;  /* 0x00000020061f7824 */ /* 0x000fe400078e0205 */
[----:B------:R-:W2:Y:S04]  /*f650*/  LDL R6, [R1+0x2618] ;  /* 0x0026180001067983 */ /* 0x000ea80000100800 */
[----:B------:R-:W4:Y:S04]  /*f660*/  LDL R5, [R1+0x2628] ;  /* 0x0026280001057983 */ /* 0x000f280000100800 */
[----:B------:R0:W-:Y:S04]  /*f670*/  STL.64 [R1+0x26c0], R28 ;  /* 0x0026c01c01007387 */ /* 0x0001e80000100a00 */
[----:B0-----:R-:W2:Y:S04]  /*f680*/  LDL R29, [R1+0x2614] ;  /* 0x00261400011d7983 */ /* 0x001ea80000100800 */
[----:B------:R-:W2:Y:S01]  /*f690*/  LDL.LU R7, [R1+0xdc] ;  /* 0x0000dc0001077983 */ /* 0x000ea20000300800 */
[----:B------:R-:W-:-:S02]  /*f6a0*/  LEA R30, P4, R31, c[0x0][0x168], 0x1 ;  /* 0x00005a001f1e7a11 */ /* 0x000fc400078808ff */
[----:B------:R-:W-:Y:S02]  /*f6b0*/  ISETP.GE.AND P2, PT, R3, RZ, PT ;  /* 0x000000ff0300720c */ /* 0x000fe40003f46270 */
[----:B------:R-:W-:Y:S01]  /*f6c0*/  LEA.HI.X.SX32 R31, R31, c[0x0][0x16c], 0x1, P4 ;  /* 0x00005b001f1f7a11 */ /* 0x000fe200020f0eff */
[----:B------:R-:W3:Y:S01]  /*f6d0*/  LDL R3, [R1+0x2634] ;  /* 0x0026340001037983 */ /* 0x000ee20000100800 */
[----:B------:R-:W-:-:S03]  /*f6e0*/  ISETP.GE.AND P4, PT, R2, RZ, PT ;  /* 0x000000ff0200720c */ /* 0x000fc60003f86270 */
[----:B------:R-:W-:Y:S04]  /*f6f0*/  STL [R1+0x274c], R30 ;  /* 0x00274c1e01007387 */ /* 0x000fe80000100800 */
[----:B------:R-:W-:Y:S04]  /*f700*/  STL [R1+0x2748], R31 ;  /* 0x0027481f01007387 */ /* 0x000fe80000100800 */
[----:B------:R-:W3:Y:S04]  /*f710*/  LDL R2, [R1+0x2638] ;  /* 0x0026380001027983 */ /* 0x000ee80000100800 */
[----:B------:R-:W3:Y:S01]  /*f720*/  LDL.LU R28, [R1+0xd8] ;  /* 0x0000d800011c7983 */ /* 0x000ee20000300800 */
[----:B--2---:R-:W-:Y:S01]  /*f730*/  @!P5 IMAD.MOV R7, RZ, RZ, -R7 ;  /* 0x000000ffff07d224 */ /* 0x004fe200078e0a07 */
[----:B------:R-:W-:-:S04]  /*f740*/  ISETP.GE.AND P5, PT, R0, RZ, PT ;  /* 0x000000ff0000720c */ /* 0x000fc80003fa6270 */
[----:B------:R0:W-:Y:S04]  /*f750*/  STL [R1+0x3dc], R7 ;  /* 0x0003dc0701007387 */ /* 0x0001e80000100800 */
[----:B0-----:R-:W2:Y:S04]  /*f760*/  LDL.LU R7, [R1+0x285c] ;  /* 0x00285c0001077983 */ /* 0x001ea80000300800 */
[----:B------:R-:W2:Y:S04]  /*f770*/  LDL R0, [R1+0x263c] ;  /* 0x00263c0001007983 */ /* 0x000ea80000100800 */
[----:B------:R-:W2:Y:S01]  /*f780*/  LDL.LU R30, [R1+0xd4] ;  /* 0x0000d400011e7983 */ /* 0x000ea20000300800 */
[----:B---3--:R-:W-:Y:S01]  /*f790*/  @!P3 IMAD.MOV R28, RZ, RZ, -R28 ;  /* 0x000000ffff1cb224 */ /* 0x008fe200078e0a1c */
[----:B------:R-:W-:-:S02]  /*f7a0*/  ISETP.GE.AND P3, PT, R61, RZ, PT ;  /* 0x000000ff3d00720c */ /* 0x000fc40003f66270 */
[----:B------:R-:W3:Y:S04]  /*f7b0*/  LDL R61, [R1+0x2640] ;  /* 0x00264000013d7983 */ /* 0x000ee80000100800 */
[----:B------:R0:W-:Y:S04]  /*f7c0*/  STL [R1+0x3d8], R28 ;  /* 0x0003d81c01007387 */ /* 0x0001e80000100800 */
[----:B0-----:R-:W3:Y:S01]  /*f7d0*/  LDL.LU R28, [R1+0xd0] ;  /* 0x0000d000011c7983 */ /* 0x001ee20000300800 */
[----:B--2---:R-:W-:Y:S01]  /*f7e0*/  @!P1 IMAD.MOV R30, RZ, RZ, -R30 ;  /* 0x000000ffff1e9224 */ /* 0x004fe200078e0a1e */
[----:B------:R-:W-:-:S02]  /*f7f0*/  ISETP.GE.AND P1, PT, R29, RZ, PT ;  /* 0x000000ff1d00720c */ /* 0x000fc40003f26270 */
[----:B------:R-:W2:Y:S04]  /*f800*/  LDL R29, [R1+0x262c] ;  /* 0x00262c00011d7983 */ /* 0x000ea80000100800 */
[----:B------:R0:W-:Y:S04]  /*f810*/  STL [R1+0x3d4], R30 ;  /* 0x0003d41e01007387 */ /* 0x0001e80000100800 */
[----:B0-----:R-:W2:Y:S01]  /*f820*/  LDL.LU R30, [R1+0xcc] ;  /* 0x0000cc00011e7983 */ /* 0x001ea20000300800 */
        /* <DEDUP_REMOVED lines=11> */
[----:B----4-:R-:W-:-:S02]  /*f8e0*/  ISETP.GE.AND P5, PT, R5, RZ, PT ;  /* 0x000000ff0500720c */ /* 0x010fc40003fa6270 */
[----:B------:R-:W3:Y:S04]  /*f8f0*/  LDL R5, [R1+0x2620] ;  /* 0x0026200001057983 */ /* 0x000ee80000100800 */
[----:B------:R0:W-:Y:S04]  /*f900*/  STL [R1+0x3c8], R28 ;  /* 0x0003c81c01007387 */ /* 0x0001e80000100800 */
[----:B0-----:R-:W4:Y:S01]  /*f910*/  LDL.LU R28, [R1+0xc0] ;  /* 0x0000c000011c7983 */ /* 0x001f220000300800 */
[----:B--2---:R-:W-:Y:S01]  /*f920*/  @!P3 IMAD.MOV R30, RZ, RZ, -R30 ;  /* 0x000000ffff1eb224 */ /* 0x004fe200078e0a1e */
[----:B------:R-:W-:-:S02]  /*f930*/  ISETP.GE.AND P3, PT, R3, RZ, PT ;  /* 0x000000ff0300720c */ /* 0x000fc40003f66270 */
[----:B------:R-:W2:Y:S04]  /*f940*/  LDL R3, [R1+0x260c] ;  /* 0x00260c0001037983 */ /* 0x000ea80000100800 */
[----:B------:R0:W-:Y:S04]  /*f950*/  STL [R1+0x3c4], R30 ;  /* 0x0003c41e01007387 */ /* 0x0001e80000100800 */
[----:B0-----:R-:W2:Y:S01]  /*f960*/  LDL.LU R30, [R1+0xbc] ;  /* 0x0000bc00011e7983 */ /* 0x001ea20000300800 */
[----:B----4-:R-:W-:Y:S01]  /*f970*/  @!P1 IMAD.MOV R28, RZ, RZ, -R28 ;  /* 0x000000ffff1c9224 */ /* 0x010fe200078e0a1c */
[----:B------:R-:W-:-:S02]  /*f980*/  ISETP.GE.AND P1, PT, R2, RZ, PT ;  /* 0x000000ff0200720c */ /* 0x000fc40003f26270 */
[----:B------:R-:W4:Y:S04]  /*f990*/  LDL R2, [R1+0x2610] ;  /* 0x0026100001027983 */ /* 0x000f280000100800 */
        /* <DEDUP_REMOVED lines=842> */
[----:B--2---:R-:W-:-:S05]  /*12e40*/  @!P3 IMAD.MOV R30, RZ, RZ, -R30 ;  /* 0x000000ffff1eb224 */ /* 0x004fca00078e0a1e */
[----:B------:R0:W-:Y:S04]  /*12e50*/  STL [R1+0x60], R30 ;  /* 0x0000601e01007387 */ /* 0x0001e80000100800 */
[----:B0-----:R-:W2:Y:S01]  /*12e60*/  LDL.LU R30, [R1+0x23c] ;  /* 0x00023c00011e7983 */ /* 0x001ea20000300800 */
[----:B----4-:R-:W-:Y:S01]  /*12e70*/  @!P1 IMAD.MOV R28, RZ, RZ, -R28 ;  /* 0x000000ffff1c9224 */ /* 0x010fe200078e0a1c */
[----:B------:R-:W-:Y:S02]  /*12e80*/  ISETP.GE.AND P3, PT, R0, RZ, PT ;  /* 0x000000ff0000720c */ /* 0x000fe40003f66270 */
[----:B------:R-:W4:Y:S04]  /*12e90*/  LDL R0, [R1+0x234c] ;  /* 0x00234c0001007983 */ /* 0x000f280000100800 */
[----:B------:R0:W-:Y:S04]  /*12ea0*/  STL [R1+0x5c], R28 ;  /* 0x00005c1c01007387 */ /* 0x0001e80000100800 */
[----:B0-----:R-:W3:Y:S01]  /*12eb0*/  LDL.LU R28, [R1+0x1ec] ;  /* 0x0001ec00011c7983 */ /* 0x001ee20000300800 */
[----:B------:R-:W-:-:S03]  /*12ec0*/  ISETP.GE.AND P1, PT, R61, RZ, PT ;  /* 0x000000ff3d00720c */ /* 0x000fc60003f26270 */
[----:B------:R-:W4:Y:S01]  /*12ed0*/  LDL R61, [R1+0x2348] ;  /* 0x00234800013d7983 */ /* 0x000f220000100800 */
[----:B--2---:R-:W-:Y:S01]  /*12ee0*/  @!P2 IMAD.MOV R30, RZ, RZ, -R30 ;  /* 0x000000ffff1ea224 */ /* 0x004fe200078e0a1e */
[----:B------:R-:W-:Y:S02]  /*12ef0*/  ISETP.GE.AND P2, PT, R29, RZ, PT ;  /* 0x000000ff1d00720c */ /* 0x000fe40003f46270 */
[----:B------:R-:W2:Y:S04]  /*12f00*/  LDL.LU R29, [R1+0x1fc] ;  /* 0x0001fc00011d7983 */ /* 0x000ea80000300800 */
[----:B------:R-:W-:Y:S01]  /*12f10*/  STL [R1+0x58], R30 ;  /* 0x0000581e01007387 */ /* 0x000fe20000100800 */
[----:B---3--:R-:W-:-:S05]  /*12f20*/  @!P4 IMAD.MOV R28, RZ, RZ, -R28 ;  /* 0x000000ffff1cc224 */ /* 0x008fca00078e0a1c */
[----:B------:R0:W-:Y:S01]  /*12f30*/  STL [R1+0x54], R28 ;  /* 0x0000541c01007387 */ /* 0x0001e20000100800 */
[----:B------:R-:W-:-:S03]  /*12f40*/  ISETP.GE.AND P4, PT, R6, RZ, PT ;  /* 0x000000ff0600720c */ /* 0x000fc60003f86270 */
[----:B0-----:R-:W3:Y:S04]  /*12f50*/  LDL R28, [R1+0x2340] ;  /* 0x00234000011c7983 */ /* 0x001ee80000100800 */
[----:B------:R-:W3:Y:S04]  /*12f60*/  LDL.LU R30, [R1+0x204] ;  /* 0x00020400011e7983 */ /* 0x000ee80000300800 */
[----:B------:R-:W4:Y:S01]  /*12f70*/  LDL R6, [R1+0x2344] ;  /* 0x0023440001067983 */ /* 0x000f220000100800 */
[----:B--2---:R-:W-:Y:S01]  /*12f80*/  @!P5 IMAD.MOV R29, RZ, RZ, -R29 ;  /* 0x000000ffff1dd224 */ /* 0x004fe200078e0a1d */
[----:B------:R-:W-:-:S02]  /*12f90*/  ISETP.GE.AND P5, PT, R4, RZ, PT ;  /* 0x000000ff0400720c */ /* 0x000fc40003fa6270 */
[----:B------:R-:W2:Y:S04]  /*12fa0*/  LDL.LU R4, [R1+0x21c] ;  /* 0x00021c0001047983 */ /* 0x000ea80000300800 */
[----:B------:R0:W-:Y:S04]  /*12fb0*/  STL [R1+0x50], R29 ;  /* 0x0000501d01007387 */ /* 0x0001e80000100800 */
[----:B0-----:R-:W4:Y:S01]  /*12fc0*/  LDL R29, [R1+0x233c] ;  /* 0x00233c00011d7983 */ /* 0x001f220000100800 */
[----:B---3--:R-:W-:-:S05]  /*12fd0*/  @!P3 IMAD.MOV R30, RZ, RZ, -R30 ;  /* 0x000000ffff1eb224 */ /* 0x008fca00078e0a1e */
[----:B------:R0:W-:Y:S01]  /*12fe0*/  STL [R1+0x4c], R30 ;  /* 0x00004c1e01007387 */ /* 0x0001e20000100800 */
[----:B------:R-:W-:-:S03]  /*12ff0*/  ISETP.GE.AND P3, PT, R5, RZ, PT ;  /* 0x000000ff0500720c */ /* 0x000fc60003f66270 */
[----:B0-----:R-:W3:Y:S04]  /*13000*/  LDL.LU R30, [R1+0x200] ;  /* 0x00020000011e7983 */ /* 0x001ee80000300800 */
[----:B------:R-:W4:Y:S01]  /*13010*/  LDL R5, [R1+0x2338] ;  /* 0x0023380001057983 */ /* 0x000f220000100800 */
[----:B--2---:R-:W-:Y:S01]  /*13020*/  @!P1 IMAD.MOV R4, RZ, RZ, -R4 ;  /* 0x000000ffff049224 */ /* 0x004fe200078e0a04 */
[----:B------:R-:W-:Y:S02]  /*13030*/  ISETP.GE.AND P1, PT, R3, RZ, PT ;  /* 0x000000ff0300720c */ /* 0x000fe40003f26270 */
[----:B------:R-:W2:Y:S04]  /*13040*/  LDL.LU R3, [R1+0x1f4] ;  /* 0x0001f40001037983 */ /* 0x000ea80000300800 */
[----:B------:R0:W-:Y:S04]  /*13050*/  STL [R1+0x48], R4 ;  /* 0x0000480401007387 */ /* 0x0001e80000100800 */
[----:B0-----:R-:W4:Y:S01]  /*13060*/  LDL R4, [R1+0x2330] ;  /* 0x0023300001047983 */ /* 0x001f220000100800 */
[----:B---3--:R-:W-:Y:S01]  /*13070*/  @!P2 IMAD.MOV R30, RZ, RZ, -R30 ;  /* 0x000000ffff1ea224 */ /* 0x008fe200078e0a1e */
[----:B------:R-:W-:-:S02]  /*13080*/  ISETP.GE.AND P2, PT, R2, RZ, PT ;  /* 0x000000ff0200720c */ /* 0x000fc40003f46270 */
[----:B------:R-:W3:Y:S04]  /*13090*/  LDL R2, [R1+0x2334] ;  /* 0x0023340001027983 */ /* 0x000ee80000100800 */
[----:B------:R0:W-:Y:S04]  /*130a0*/  STL [R1+0x44], R30 ;  /* 0x0000441e01007387 */ /* 0x0001e80000100800 */
[----:B0-----:R-:W3:Y:S01]  /*130b0*/  LDL.LU R30, [R1+0x1b4] ;  /* 0x0001b400011e7983 */ /* 0x001ee20000300800 */
[----:B--2---:R-:W-:-:S05]  /*130c0*/  @!P4 IMAD.MOV R3, RZ, RZ, -R3 ;  /* 0x000000ffff03c224 */ /* 0x004fca00078e0a03 */
[----:B------:R0:W-:Y:S04]  /*130d0*/  STL [R1+0x40], R3 ;  /* 0x0000400301007387 */ /* 0x0001e80000100800 */
[----:B0-----:R-:W2:Y:S04]  /*130e0*/  LDL R3, [R1+0x2328] ;  /* 0x0023280001037983 */ /* 0x001ea80000100800 */
[----:B------:R-:W2:Y:S01]  /*130f0*/  LDL.LU R31, [R1+0x1c8] ;  /* 0x0001c800011f7983 */ /* 0x000ea20000300800 */
[----:B----4-:R-:W-:-:S03]  /*13100*/  ISETP.GE.AND P4, PT, R0, RZ, PT ;  /* 0x000000ff0000720c */ /* 0x010fc60003f86270 */
[----:B------:R-:W4:Y:S01]  /*13110*/  LDL R0, [R1+0x232c] ;  /* 0x00232c0001007983 */ /* 0x000f220000100800 */
[----:B---3--:R-:W-:Y:S01]  /*13120*/  @!P5 IMAD.MOV R30, RZ, RZ, -R30 ;  /* 0x000000ffff1ed224 */ /* 0x008fe200078e0a1e */
[----:B------:R-:W-:-:S04]  /*13130*/  ISETP.GE.AND P5, PT, R61, RZ, PT ;  /* 0x000000ff3d00720c */ /* 0x000fc80003fa6270 */
[----:B------:R0:W-:Y:S04]  /*13140*/  STL [R1+0x3c], R30 ;  /* 0x00003c1e01007387 */ /* 0x0001e80000100800 */
[----:B0-----:R-:W3:Y:S04]  /*13150*/  LDL R30, [R1+0x2320] ;  /* 0x00232000011e7983 */ /* 0x001ee80000100800 */
[----:B------:R-:W3:Y:S01]  /*13160*/  LDL.LU R61, [R1+0x1cc] ;  /* 0x0001cc00013d7983 */ /* 0x000ee20000300800 */
[----:B--2---:R-:W-:Y:S01]  /*13170*/  @!P3 IMAD.MOV R31, RZ, RZ, -R31 ;  /* 0x000000ffff1fb224 */ /* 0x004fe200078e0a1f */
[----:B------:R-:W-:-:S04]  /*13180*/  ISETP.GE.AND P3, PT, R28, RZ, PT ;  /* 0x000000ff1c00720c */ /* 0x000fc80003f66270 */
[----:B------:R0:W-:Y:S04]  /*13190*/  STL [R1+0x38], R31 ;  /* 0x0000381f01007387 */ /* 0x0001e80000100800 */
[----:B0-----:R-:W2:Y:S04]  /*131a0*/  LDL R31, [R1+0x2324] ;  /* 0x00232400011f7983 */ /* 0x001ea80000100800 */
[----:B------:R-:W2:Y:S01]  /*131b0*/  LDL.LU R28, [R1+0x1c4] ;  /* 0x0001c400011c7983 */ /* 0x000ea20000300800 */
[----:B---3--:R-:W-:Y:S01]  /*131c0*/  @!P1 IMAD.MOV R61, RZ, RZ, -R61 ;  /* 0x000000ffff3d9224 */ /* 0x008fe200078e0a3d */
[----:B------:R-:W-:-:S04]  /*131d0*/  ISETP.GE.AND P1, PT, R6, RZ, PT ;  /* 0x000000ff0600720c */ /* 0x000fc80003f26270 */
[----:B------:R0:W-:Y:S04]  /*131e0*/  STL [R1+0x34], R61 ;  /* 0x0000343d01007387 */ /* 0x0001e80000100800 */
[----:B0-----:R-:W3:Y:S04]  /*131f0*/  LDL R61, [R1+0x954] ;  /* 0x00095400013d7983 */ /* 0x001ee80000100800 */
[----:B------:R-:W3:Y:S01]  /*13200*/  LDL.LU R6, [R1+0x28] ;  /* 0x0000280001067983 */ /* 0x000ee20000300800 */
[----:B--2---:R-:W-:-:S05]  /*13210*/  @!P2 IMAD.MOV R28, RZ, RZ, -R28 ;  /* 0x000000ffff1ca224 */ /* 0x004fca00078e0a1c */
[----:B------:R0:W-:Y:S04]  /*13220*/  STL [R1+0x30], R28 ;  /* 0x0000301c01007387 */ /* 0x0001e80000100800 */
[----:B0-----:R-:W2:Y:S01]  /*13230*/  LDL.LU R28, [R1+0x24] ;  /* 0x00002400011c7983 */ /* 0x001ea20000300800 */
[----:B------:R-:W-:-:S03]  /*13240*/  ISETP.GE.AND P2, PT, R29, RZ, PT ;  /* 0x000000ff1d00720c */ /* 0x000fc60003f46270 */
[----:B------:R-:W4:Y:S01]  /*13250*/  LDL R29, [R1+0x2318] ;  /* 0x00231800011d7983 */ /* 0x000f220000100800 */
[----:B---3--:R-:W-:Y:S01]  /*13260*/  @!P4 IMAD.MOV R6, RZ, RZ, -R6 ;  /* 0x000000ffff06c224 */ /* 0x008fe200078e0a06 */
[----:B------:R-:W-:-:S04]  /*13270*/  ISETP.GE.AND P4, PT, R5, RZ, PT ;  /* 0x000000ff0500720c */ /* 0x000fc80003f86270 */
[----:B------:R0:W-:Y:S04]  /*13280*/  STL [R1+0x2c], R6 ;  /* 0x00002c0601007387 */ /* 0x0001e80000100800 */
[----:B0-----:R-:W3:Y:S04]  /*13290*/  LDL.LU R6, [R1+0x2858] ;  /* 0x0028580001067983 */ /* 0x001ee80000300800 */
        /* <DEDUP_REMOVED lines=14> */
[----:B0-----:R-:W2:Y:S04]  /*13380*/  LDL.LU R4, [R1+0x2850] ;  /* 0x0028500001047983 */ /* 0x001ea80000300800 */
[----:B------:R-:W2:Y:S01]  /*13390*/  LDL.LU R3, [R1+0x14] ;  /* 0x0000140001037983 */ /* 0x000ea20000300800 */
[----:B---3--:R-:W-:Y:S01]  /*133a0*/  @!P2 IMAD.MOV R2, RZ, RZ, -R2 ;  /* 0x000000ffff02a224 */ /* 0x008fe200078e0a02 */
[----:B----4-:R-:W-:-:S04]  /*133b0*/  ISETP.GE.AND P2, PT, R0, RZ, PT ;  /* 0x000000ff0000720c */ /* 0x010fc80003f46270 */
[----:B------:R0:W-:Y:S04]  /*133c0*/  STL [R1+0x1c], R2 ;  /* 0x00001c0201007387 */ /* 0x0001e80000100800 */
[----:B0-----:R-:W3:Y:S04]  /*133d0*/  LDL.LU R2, [R1+0x284c] ;  /* 0x00284c0001027983 */ /* 0x001ee80000300800 */
[----:B------:R-:W4:Y:S01]  /*133e0*/  LDL.LU R0, [R1+0x10] ;  /* 0x0000100001007983 */ /* 0x000f220000300800 */
[----:B--2---:R-:W-:Y:S01]  /*133f0*/  @!P4 IMAD.MOV R3, RZ, RZ, -R3 ;  /* 0x000000ffff03c224 */ /* 0x004fe200078e0a03 */
[----:B------:R-:W-:-:S04]  /*13400*/  ISETP.GE.AND P4, PT, R30, RZ, PT ;  /* 0x000000ff1e00720c */ /* 0x000fc80003f86270 */
[----:B------:R0:W-:Y:S04]  /*13410*/  STL [R1+0x18], R3 ;  /* 0x0000180301007387 */ /* 0x0001e80000100800 */
[----:B0-----:R-:W2:Y:S04]  /*13420*/  LDL.LU R3, [R1+0x2848] ;  /* 0x0028480001037983 */ /* 0x001ea80000300800 */
[----:B------:R-:W2:Y:S01]  /*13430*/  LDL.LU R30, [R1+0xc] ;  /* 0x00000c00011e7983 */ /* 0x000ea20000300800 */
[----:B----4-:R-:W-:Y:S01]  /*13440*/  @!P5 IMAD.MOV R0, RZ, RZ, -R0 ;  /* 0x000000ffff00d224 */ /* 0x010fe200078e0a00 */
[----:B------:R-:W-:-:S04]  /*13450*/  ISETP.GE.AND P5, PT, R31, RZ, PT ;  /* 0x000000ff1f00720c */ /* 0x000fc80003fa6270 */
[----:B------:R0:W-:Y:S04]  /*13460*/  STL [R1+0x14], R0 ;  /* 0x0000140001007387 */ /* 0x0001e80000100800 */
[----:B0-----:R-:W4:Y:S04]  /*13470*/  LDL.LU R0, [R1+0x2844] ;  /* 0x0028440001007983 */ /* 0x001f280000300800 */
        /* <DEDUP_REMOVED lines=10> */
[----:B------:R-:W3:Y:S01]  /*13520*/  LDL.LU R29, [R1] ;  /* 0x00000000011d7983 */ /* 0x000ee20000300800 */
[----:B--2---:R-:W-:-:S05]  /*13530*/  @!P2 IMAD.MOV R61, RZ, RZ, -R61 ;  /* 0x000000ffff3da224 */ /* 0x004fca00078e0a3d */
[----:B------:R0:W-:Y:S04]  /*13540*/  STL [R1+0x27d0], R61 ;  /* 0x0027d03d01007387 */ /* 0x0001e80000100800 */
[----:B0-----:R-:W2:Y:S01]  /*13550*/  LDL R61, [R1+0x2310] ;  /* 0x00231000013d7983 */ /* 0x001ea20000100800 */
[----:B------:R-:W-:Y:S01]  /*13560*/  ISETP.GE.AND P2, PT, R28, RZ, PT ;  /* 0x000000ff1c00720c */ /* 0x000fe20003f46270 */
[----:B----4-:R-:W-:Y:S02]  /*13570*/  IMAD.MOV.U32 R28, RZ, RZ, R0 ;  /* 0x000000ffff1c7224 */ /* 0x010fe400078e0000 */
[----:B------:R-:W4:Y:S02]  /*13580*/  LDL R0, [R1+0x22f8] ;  /* 0x0022f80001007983 */ /* 0x000f240000100800 */
[----:B------:R-:W-:-:S02]  /*13590*/  @!P5 IMAD.MOV R28, RZ, RZ, -R28 ;  /* 0x000000ffff1cd224 */ /* 0x000fc400078e0a1c */
[----:B------:R-:W-:Y:S01]  /*135a0*/  @!P3 IMAD.MOV R3, RZ, RZ, -R3 ;  /* 0x000000ffff03b224 */ /* 0x000fe200078e0a03 */
[----:B------:R-:W-:Y:S01]  /*135b0*/  ISETP.GE.AND P3, PT, R30, RZ, PT ;  /* 0x000000ff1e00720c */ /* 0x000fe20003f66270 */
[----:B---3--:R-:W-:Y:S01]  /*135c0*/  @!P4 IMAD.MOV R29, RZ, RZ, -R29 ;  /* 0x000000ffff1dc224 */ /* 0x008fe200078e0a1d */
[----:B------:R-:W-:-:S04]  /*135d0*/  ISETP.GE.AND P5, PT, R31, RZ, PT ;  /* 0x000000ff1f00720c */ /* 0x000fc80003fa6270 */
[----:B------:R0:W-:Y:S04]  /*135e0*/  STL [R1+0x27d4], R29 ;  /* 0x0027d41d01007387 */ /* 0x0001e80000100800 */
[----:B0-----:R-:W3:Y:S01]  /*135f0*/  LDL R29, [R1+0x2304] ;  /* 0x00230400011d7983 */ /* 0x001ee20000100800 */
[----:B--2---:R-:W-:-:S03]  /*13600*/  ISETP.GE.AND P4, PT, R61, RZ, PT ;  /* 0x000000ff3d00720c */ /* 0x004fc60003f86270 */
[----:B------:R-:W2:Y:S04]  /*13610*/  LDL R61, [R1+0x22fc] ;  /* 0x0022fc00013d7983 */ /* 0x000ea80000100800 */
[----:B------:R0:W-:Y:S04]  /*13620*/  STL [R1+0x27d8], R28 ;  /* 0x0027d81c01007387 */ /* 0x0001e80000100800 */
[----:B------:R-:W2:Y:S04]  /*13630*/  LDL R31, [R1+0x22f0] ;  /* 0x0022f000011f7983 */ /* 0x000ea80000100800 */
[----:B0-----:R-:W2:Y:S04]  /*13640*/  LDL R28, [R1+0x2300] ;  /* 0x00230000011c7983 */ /* 0x001ea80000100800 */
[----:B------:R0:W-:Y:S04]  /*13650*/  STL [R1+0x27dc], R3 ;  /* 0x0027dc0301007387 */ /* 0x0001e80000100800 */
[----:B------:R-:W2:Y:S04]  /*13660*/  LDL R30, [R1+0x22f4] ;  /* 0x0022f400011e7983 */ /* 0x000ea80000100800 */
[----:B0-----:R-:W2:Y:S01]  /*13670*/  LDL R3, [R1+0x230c] ;  /* 0x00230c0001037983 */ /* 0x001ea20000100800 */
[----:B------:R-:W-:-:S02]  /*13680*/  @!P1 IMAD.MOV R2, RZ, RZ, -R2 ;  /* 0x000000ffff029224 */ /* 0x000fc400078e0a02 */
[----:B------:R-:W-:Y:S02]  /*13690*/  @!P2 IMAD.MOV R4, RZ, RZ, -R4 ;  /* 0x000000ffff04a224 */ /* 0x000fe400078e0a04 */
[----:B------:R-:W-:Y:S01]  /*136a0*/  @!P4 IMAD.MOV R5, RZ, RZ, -R5 ;  /* 0x000000ffff05c224 */ /* 0x000fe200078e0a05 */
[----:B------:R0:W-:Y:S01]  /*136b0*/  STL [R1+0x27e0], R2 ;  /* 0x0027e00201007387 */ /* 0x0001e20000100800 */
[----:B------:R-:W-:Y:S01]  /*136c0*/  @!P5 IMAD.MOV R6, RZ, RZ, -R6 ;  /* 0x000000ffff06d224 */ /* 0x000fe200078e0a06 */
[----:B----4-:R-:W-:Y:S01]  /*136d0*/  ISETP.GE.AND P5, PT, R0, RZ, PT ;  /* 0x000000ff0000720c */ /* 0x010fe20003fa6270 */
[----:B------:R-:W-:Y:S01]  /*136e0*/  @!P3 IMAD.MOV R7, RZ, RZ, -R7 ;  /* 0x000000ffff07b224 */ /* 0x000fe200078e0a07 */
[----:B---3--:R-:W-:Y:S02]  /*136f0*/  ISETP.GE.AND P4, PT, R29, RZ, PT ;  /* 0x000000ff1d00720c */ /* 0x008fe40003f86270 */
[----:B--2---:R-:W-:Y:S02]  /*13700*/  ISETP.GE.AND P2, PT, R28, RZ, PT ;  /* 0x000000ff1c00720c */ /* 0x004fe40003f46270 */
[----:B------:R-:W-:-:S02]  /*13710*/  ISETP.GE.AND P1, PT, R3, RZ, PT ;  /* 0x000000ff0300720c */ /* 0x000fc40003f26270 */
[----:B------:R-:W2:Y:S04]  /*13720*/  LDL R3, [R1+0x22e8] ;  /* 0x0022e80001037983 */ /* 0x000ea80000100800 */
[----:B------:R1:W-:Y:S04]  /*13730*/  STL [R1+0x27e4], R4 ;  /* 0x0027e40401007387 */ /* 0x0003e80000100800 */
[----:B------:R-:W3:Y:S04]  /*13740*/  LDL R28, [R1+0x22ec] ;  /* 0x0022ec00011c7983 */ /* 0x000ee80000100800 */
[----:B------:R-:W-:Y:S04]  /*13750*/  STL [R1+0x27e8], R5 ;  /* 0x0027e80501007387 */ /* 0x000fe80000100800 */
[----:B------:R-:W4:Y:S04]  /*13760*/  LDL R29, [R1+0x22e0] ;  /* 0x0022e000011d7983 */ /* 0x000f280000100800 */
[----:B------:R-:W-:Y:S04]  /*13770*/  STL [R1+0x27ec], R6 ;  /* 0x0027ec0601007387 */ /* 0x000fe80000100800 */
[----:B------:R-:W4:Y:S01]  /*13780*/  LDL R0, [R1+0x22e4] ;  /* 0x0022e40001007983 */ /* 0x000f220000100800 */
[----:B------:R-:W-:Y:S01]  /*13790*/  ISETP.GE.AND P3, PT, R61, RZ, PT ;  /* 0x000000ff3d00720c */ /* 0x000fe20003f66270 */
[----:B------:R-:W-:-:S02]  /*137a0*/  @!P1 IMAD.MOV R8, RZ, RZ, -R8 ;  /* 0x000000ffff089224 */ /* 0x000fc400078e0a08 */
[----:B------:R-:W-:Y:S01]  /*137b0*/  STL [R1+0x27f0], R7 ;  /* 0x0027f00701007387 */ /* 0x000fe20000100800 */
[----:B------:R-:W-:-:S03]  /*137c0*/  @!P2 IMAD.MOV R9, RZ, RZ, -R9 ;  /* 0x000000ffff09a224 */ /* 0x000fc600078e0a09 */
[----:B------:R-:W4:Y:S01]  /*137d0*/  LDL R61, [R1+0x22d8] ;  /* 0x0022d800013d7983 */ /* 0x000f220000100800 */
[----:B------:R-:W-:-:S03]  /*137e0*/  ISETP.GE.AND P1, PT, R31, RZ, PT ;  /* 0x000000ff1f00720c */ /* 0x000fc60003f26270 */
[----:B------:R-:W-:Y:S01]  /*137f0*/  STL [R1+0x27f4], R8 ;  /* 0x0027f40801007387 */ /* 0x000fe20000100800 */
[----:B------:R-:W-:-:S03]  /*13800*/  ISETP.GE.AND P2, PT, R30, RZ, PT ;  /* 0x000000ff1e00720c */ /* 0x000fc60003f46270 */
[----:B------:R-:W4:Y:S04]  /*13810*/  LDL R31, [R1+0x22dc] ;  /* 0x0022dc00011f7983 */ /* 0x000f280000100800 */
[----:B------:R0:W-:Y:S04]  /*13820*/  STL [R1+0x27f8], R9 ;  /* 0x0027f80901007387 */ /* 0x0001e80000100800 */
[----:B------:R-:W4:Y:S01]  /*13830*/  LDL R30, [R1+0x22d0] ;  /* 0x0022d000011e7983 */ /* 0x000f220000100800 */
[----:B------:R-:W-:Y:S02]  /*13840*/  @!P4 IMAD.MOV R10, RZ, RZ, -R10 ;  /* 0x000000ffff0ac224 */ /* 0x000fe400078e0a0a */
[----:B------:R-:W-:-:S02]  /*13850*/  @!P5 IMAD.MOV R11, RZ, RZ, -R11 ;  /* 0x000000ffff0bd224 */ /* 0x000fc400078e0a0b */
[----:B------:R-:W-:Y:S01]  /*13860*/  @!P3 IMAD.MOV R12, RZ, RZ, -R12 ;  /* 0x000000ffff0cb224 */ /* 0x000fe200078e0a0c */
[----:B------:R-:W-:Y:S01]  /*13870*/  STL [R1+0x27fc], R10 ;  /* 0x0027fc0a01007387 */ /* 0x000fe20000100800 */
[----:B------:R-:W-:Y:S02]  /*13880*/  @!P1 IMAD.MOV R13, RZ, RZ, -R13 ;  /* 0x000000ffff0d9224 */ /* 0x000fe400078e0a0d */
[----:B------:R-:W-:Y:S01]  /*13890*/  @!P2 IMAD.MOV R14, RZ, RZ, -R14 ;  /* 0x000000ffff0ea224 */ /* 0x000fe200078e0a0e */
[----:B--2---:R-:W-:Y:S02]  /*138a0*/  ISETP.GE.AND P4, PT, R3, RZ, PT ;  /* 0x000000ff0300720c */ /* 0x004fe40003f86270 */
[----:B------:R-:W2:Y:S04]  /*138b0*/  LDL R3, [R1+0x22d4] ;  /* 0x0022d40001037983 */ /* 0x000ea80000100800 */
[----:B------:R-:W-:Y:S01]  /*138c0*/  STL [R1+0x2800], R11 ;  /* 0x0028000b01007387 */ /* 0x000fe20000100800 */
[----:B---3--:R-:W-:-:S03]  /*138d0*/  ISETP.GE.AND P5, PT, R28, RZ, PT ;  /* 0x000000ff1c00720c */ /* 0x008fc60003fa6270 */
[----:B------:R-:W3:Y:S04]  /*138e0*/  LDL R28, [R1+0x22cc] ;  /* 0x0022cc00011c7983 */ /* 0x000ee80000100800 */
[----:B------:R-:W-:Y:S01]  /*138f0*/  STL [R1+0x2804], R12 ;  /* 0x0028040c01007387 */ /* 0x000fe20000100800 */
[----:B----4-:R-:W-:-:S03]  /*13900*/  ISETP.GE.AND P3, PT, R29, RZ, PT ;  /* 0x000000ff1d00720c */ /* 0x010fc60003f66270 */
[----:B------:R-:W4:Y:S04]  /*13910*/  LDL R29, [R1+0x22c8] ;  /* 0x0022c800011d7983 */ /* 0x000f280000100800 */
[----:B------:R-:W-:Y:S01]  /*13920*/  STL [R1+0x2808], R13 ;  /* 0x0028080d01007387 */ /* 0x000fe20000100800 */
[----:B------:R-:W-:-:S03]  /*13930*/  ISETP.GE.AND P1, PT, R0, RZ, PT ;  /* 0x000000ff0000720c */ /* 0x000fc60003f26270 */
[----:B------:R-:W4:Y:S01]  /*13940*/  LDL R0, [R1+0x22c0] ;  /* 0x0022c00001007983 */ /* 0x000f220000100800 */
[----:B------:R-:W-:-:S03]  /*13950*/  @!P4 IMAD.MOV R15, RZ, RZ, -R15 ;  /* 0x000000ffff0fc224 */ /* 0x000fc600078e0a0f */
[----:B------:R-:W-:Y:S01]  /*13960*/  STL [R1+0x280c], R14 ;  /* 0x00280c0e01007387 */ /* 0x000fe20000100800 */
[----:B------:R-:W-:Y:S01]  /*13970*/  ISETP.GE.AND P2, PT, R61, RZ, PT ;  /* 0x000000ff3d00720c */ /* 0x000fe20003f46270 */
[----:B------:R-:W-:Y:S02]  /*13980*/  @!P5 IMAD.MOV R16, RZ, RZ, -R16 ;  /* 0x000000ffff10d224 */ /* 0x000fe400078e0a10 */
[----:B------:R-:W4:Y:S04]  /*13990*/  LDL R61, [R1+0x22c4] ;  /* 0x0022c400013d7983 */ /* 0x000f280000100800 */
[----:B------:R-:W-:Y:S01]  /*139a0*/  STL [R1+0x2810], R15 ;  /* 0x0028100f01007387 */ /* 0x000fe20000100800 */
[----:B------:R-:W-:-:S03]  /*139b0*/  ISETP.GE.AND P4, PT, R31, RZ, PT ;  /* 0x000000ff1f00720c */ /* 0x000fc60003f86270 */
[----:B------:R-:W4:Y:S04]  /*139c0*/  LDL R31, [R1+0x22bc] ;  /* 0x0022bc00011f7983 */ /* 0x000f280000100800 */
[----:B------:R-:W-:Y:S01]  /*139d0*/  STL [R1+0x2814], R16 ;  /* 0x0028141001007387 */ /* 0x000fe20000100800 */
[----:B------:R-:W-:-:S03]  /*139e0*/  ISETP.GE.AND P5, PT, R30, RZ, PT ;  /* 0x000000ff1e00720c */ /* 0x000fc60003fa6270 */
[----:B------:R-:W4:Y:S01]  /*139f0*/  LDL R30, [R1+0x22b8] ;  /* 0x0022b800011e7983 */ /* 0x000f220000100800 */
[----:B------:R-:W-:Y:S02]  /*13a00*/  @!P3 IMAD.MOV R17, RZ, RZ, -R17 ;  /* 0x000000ffff11b224 */ /* 0x000fe400078e0a11 */
[----:B------:R-:W-:Y:S02]  /*13a10*/  @!P1 IMAD.MOV R18, RZ, RZ, -R18 ;  /* 0x000000ffff129224 */ /* 0x000fe400078e0a12 */
[----:B------:R-:W-:Y:S01]  /*13a20*/  @!P2 IMAD.MOV R19, RZ, RZ, -R19 ;  /* 0x000000ffff13a224 */ /* 0x000fe200078e0a13 */
[----:B------:R-:W-:Y:S01]  /*13a30*/  STL [R1+0x2818], R17 ;  /* 0x0028181101007387 */ /* 0x000fe20000100800 */
[----:B------:R-:W-:-:S03]  /*13a40*/  @!P4 IMAD.MOV R20, RZ, RZ, -R20 ;  /* 0x000000ffff14c224 */ /* 0x000fc600078e0a14 */
[----:B------:R-:W-:Y:S01]  /*13a50*/  @!P5 IMAD.MOV R21, RZ, RZ, -R21 ;  /* 0x000000ffff15d224 */ /* 0x000fe200078e0a15 */
[----:B--2---:R-:W-:Y:S02]  /*13a60*/  ISETP.GE.AND P3, PT, R3, RZ, PT ;  /* 0x000000ff0300720c */ /* 0x004fe40003f66270 */
[----:B------:R-:W2:Y:S04]  /*13a70*/  LDL R3, [R1+0x22b0] ;  /* 0x0022b00001037983 */ /* 0x000ea80000100800 */
[----:B------:R-:W-:Y:S01]  /*13a80*/  STL [R1+0x281c], R18 ;  /* 0x00281c1201007387 */ /* 0x000fe20000100800 */
[----:B---3--:R-:W-:-:S03]  /*13a90*/  ISETP.GE.AND P1, PT, R28, RZ, PT ;  /* 0x000000ff1c00720c */ /* 0x008fc60003f26270 */
[----:B------:R-:W-:Y:S04]  /*13aa0*/  STL [R1+0x2820], R19 ;  /* 0x0028201301007387 */ /* 0x000fe80000100800 */
[----:B------:R-:W3:Y:S04]  /*13ab0*/  LDL R28, [R1+0x22b4] ;  /* 0x0022b400011c7983 */ /* 0x000ee80000100800 */
[----:B------:R-:W-:Y:S01]  /*13ac0*/  STL [R1+0x2824], R20 ;  /* 0x0028241401007387 */ /* 0x000fe20000100800 */
[----:B----4-:R-:W-:-:S03]  /*13ad0*/  ISETP.GE.AND P4, PT, R0, RZ, PT ;  /* 0x000000ff0000720c */ /* 0x010fc60003f86270 */
[----:B------:R-:W4:Y:S01]  /*13ae0*/  LDL R0, [R1+0x22a8] ;  /* 0x0022a80001007983 */ /* 0x000f220000100800 */
[----:B------:R-:W-:Y:S01]  /*13af0*/  ISETP.GE.AND P2, PT, R29, RZ, PT ;  /* 0x000000ff1d00720c */ /* 0x000fe20003f46270 */
[----:B------:R-:W-:Y:S02]  /*13b00*/  @!P3 IMAD.MOV R22, RZ, RZ, -R22 ;  /* 0x000000ffff16b224 */ /* 0x000fe400078e0a16 */
[----:B------:R-:W-:Y:S01]  /*13b10*/  STL [R1+0x2828], R21 ;  /* 0x0028281501007387 */ /* 0x000fe20000100800 */
[----:B------:R-:W-:-:S03]  /*13b20*/  ISETP.GE.AND P5, PT, R61, RZ, PT ;  /* 0x000000ff3d00720c */ /* 0x000fc60003fa6270 */
[----:B------:R-:W4:Y:S01]  /*13b30*/  LDL R29, [R1+0x22ac] ;  /* 0x0022ac00011d7983 */ /* 0x000f220000100800 */
[----:B------:R-:W-:-:S03]  /*13b40*/  @!P1 IMAD.MOV R23, RZ, RZ, -R23 ;  /* 0x000000ffff179224 */ /* 0x000fc600078e0a17 */
[----:B------:R-:W4:Y:S01]  /*13b50*/  LDL R61, [R1+0x22a0] ;  /* 0x0022a000013d7983 */ /* 0x000f220000100800 */
[----:B------:R-:W-:-:S03]  /*13b60*/  ISETP.GE.AND P3, PT, R31, RZ, PT ;  /* 0x000000ff1f00720c */ /* 0x000fc60003f66270 */
[----:B------:R-:W-:Y:S04]  /*13b70*/  STL [R1+0x282c], R22 ;  /* 0x00282c1601007387 */ /* 0x000fe80000100800 */
[----:B------:R-:W4:Y:S01]  /*13b80*/  LDL R31, [R1+0x22a4] ;  /* 0x0022a400011f7983 */ /* 0x000f220000100800 */
[----:B------:R-:W-:-:S03]  /*13b90*/  ISETP.GE.AND P1, PT, R30, RZ, PT ;  /* 0x000000ff1e00720c */ /* 0x000fc60003f26270 */
[----:B------:R-:W-:Y:S04]  /*13ba0*/  STL [R1+0x2830], R23 ;  /* 0x0028301701007387 */ /* 0x000fe80000100800 */
[----:B------:R-:W4:Y:S01]  /*13bb0*/  LDL R30, [R1+0x2298] ;  /* 0x00229800011e7983 */ /* 0x000f220000100800 */
[----:B------:R-:W-:Y:S02]  /*13bc0*/  @!P2 IMAD.MOV R24, RZ, RZ, -R24 ;  /* 0x000000ffff18a224 */ /* 0x000fe400078e0a18 */
[----:B------:R-:W-:Y:S02]  /*13bd0*/  @!P4 IMAD.MOV R25, RZ, RZ, -R25 ;  /* 0x000000ffff19c224 */ /* 0x000fe400078e0a19 */
[----:B------:R-:W-:Y:S01]  /*13be0*/  @!P5 IMAD.MOV R26, RZ, RZ, -R26 ;  /* 0x000000ffff1ad224 */ /* 0x000fe200078e0a1a */
[----:B------:R-:W-:Y:S04]  /*13bf0*/  STL [R1+0x2834], R24 ;  /* 0x0028341801007387 */ /* 0x000fe80000100800 */
[----:B0-----:R-:W4:Y:S01]  /*13c00*/  LDL R2, [R1+0x229c] ;  /* 0x00229c0001027983 */ /* 0x001f220000100800 */
[----:B------:R-:W-:-:S02]  /*13c10*/  @!P3 IMAD.MOV R27, RZ, RZ, -R27 ;  /* 0x000000ffff1bb224 */ /* 0x000fc400078e0a1b */
        /* <DEDUP_REMOVED lines=12> */
[----:B------:R-:W-:-:S03]  /*13ce0*/  ISETP.GE.AND P1, PT, R61, RZ, PT ;  /* 0x000000ff3d00720c */ /* 0x000fc60003f26270 */
[----:B------:R-:W4:Y:S01]  /*13cf0*/  LDL R61, [R1+0x2280] ;  /* 0x00228000013d7983 */ /* 0x000f220000100800 */
[----:B------:R-:W-:Y:S02]  /*13d00*/  @!P2 IMAD.MOV R33, RZ, RZ, -R33 ;  /* 0x000000ffff21a224 */ /* 0x000fe400078e0a21 */
[----:B------:R-:W-:Y:S01]  /*13d10*/  @!P4 IMAD.MOV R34, RZ, RZ, -R34 ;  /* 0x000000ffff22c224 */ /* 0x000fe200078e0a22 */
[----:B-1----:R-:W4:Y:S01]  /*13d20*/  LDL R4, [R1+0x2274] ;  /* 0x0022740001047983 */ /* 0x002f220000100800 */
[----:B------:R-:W-:-:S03]  /*13d30*/  ISETP.GE.AND P2, PT, R31, RZ, PT ;  /* 0x000000ff1f00720c */ /* 0x000fc60003f46270 */
[----:B------:R-:W4:Y:S01]  /*13d40*/  LDL R31, [R1+0x2284] ;  /* 0x00228400011f7983 */ /* 0x000f220000100800 */
[----:B------:R-:W-:-:S03]  /*13d50*/  @!P5 IMAD.MOV R35, RZ, RZ, -R35 ;  /* 0x000000ffff23d224 */ /* 0x000fc600078e0a23 */
[----:B------:R-:W4:Y:S01]  /*13d60*/  LDL R9, [R1+0x2254] ;  /* 0x0022540001097983 */ /* 0x000f220000100800 */
[----:B------:R-:W-:-:S03]  /*13d70*/  ISETP.GE.AND P4, PT, R30, RZ, PT ;  /* 0x000000ff1e00720c */ /* 0x000fc60003f86270 */
[----:B------:R-:W4:Y:S02]  /*13d80*/  LDL R30, [R1+0x227c] ;  /* 0x00227c00011e7983 */ /* 0x000f240000100800 */
[----:B------:R-:W-:Y:S02]  /*13d90*/  @!P2 IMAD.MOV R38, RZ, RZ, -R38 ;  /* 0x000000ffff26a224 */ /* 0x000fe400078e0a26 */
[----:B------:R-:W4:Y:S01]  /*13da0*/  LDL R8, [R1+0x2250] ;  /* 0x0022500001087983 */ /* 0x000f220000100800 */
[----:B------:R-:W-:-:S03]  /*13db0*/  ISETP.GE.AND P5, PT, R2, RZ, PT ;  /* 0x000000ff0200720c */ /* 0x000fc60003fa6270 */
[----:B------:R-:W4:Y:S01]  /*13dc0*/  LDL R7, [R1+0x224c] ;  /* 0x00224c0001077983 */ /* 0x000f220000100800 */
[----:B------:R-:W-:-:S03]  /*13dd0*/  @!P3 IMAD.MOV R36, RZ, RZ, -R36 ;  /* 0x000000ffff24b224 */ /* 0x000fc600078e0a24 */
[----:B------:R-:W4:Y:S01]  /*13de0*/  LDL R2, [R1+0x2278] ;  /* 0x0022780001027983 */ /* 0x000f220000100800 */
[----:B------:R-:W-:Y:S02]  /*13df0*/  @!P1 IMAD.MOV R37, RZ, RZ, -R37 ;  /* 0x000000ffff259224 */ /* 0x000fe400078e0a25 */
[----:B------:R-:W-:-:S03]  /*13e00*/  @!P4 IMAD.MOV R39, RZ, RZ, -R39 ;  /* 0x000000ffff27c224 */ /* 0x000fc600078e0a27 */
[----:B------:R-:W-:Y:S01]  /*13e10*/  @!P5 IMAD.MOV R40, RZ, RZ, -R40 ;  /* 0x000000ffff28d224 */ /* 0x000fe200078e0a28 */
[----:B--2---:R-:W-:Y:S02]  /*13e20*/  ISETP.GE.AND P3, PT, R3, RZ, PT ;  /* 0x000000ff0300720c */ /* 0x004fe40003f66270 */
[----:B------:R-:W2:Y:S01]  /*13e30*/  LDL R3, [R1+0x2270] ;  /* 0x0022700001037983 */ /* 0x000ea20000100800 */
[----:B---3--:R-:W-:-:S03]  /*13e40*/  ISETP.GE.AND P1, PT, R28, RZ, PT ;  /* 0x000000ff1c00720c */ /* 0x008fc60003f26270 */
[----:B------:R-:W3:Y:S01]  /*13e50*/  LDL R28, [R1+0x226c] ;  /* 0x00226c00011c7983 */ /* 0x000ee20000100800 */
[----:B----4-:R-:W-:-:S03]  /*13e60*/  ISETP.GE.AND P2, PT, R0, RZ, PT ;  /* 0x000000ff0000720c */ /* 0x010fc60003f46270 */
[----:B------:R-:W4:Y:S03]  /*13e70*/  LDL R0, [R1+0x2268] ;  /* 0x0022680001007983 */ /* 0x000f260000100800 */
[----:B------:R-:W-:Y:S01]  /*13e80*/  @!P3 IMAD.MOV R41, RZ, RZ, -R41 ;  /* 0x000000ffff29b224 */ /* 0x000fe200078e0a29 */
[----:B------:R-:W-:Y:S02]  /*13e90*/  ISETP.GE.AND P4, PT, R29, RZ, PT ;  /* 0x000000ff1d00720c */ /* 0x000fe40003f86270 */
[----:B------:R-:W4:Y:S01]  /*13ea0*/  LDL R29, [R1+0x2264] ;  /* 0x00226400011d7983 */ /* 0x000f220000100800 */
[----:B------:R-:W-:-:S03]  /*13eb0*/  ISETP.GE.AND P5, PT, R61, RZ, PT ;  /* 0x000000ff3d00720c */ /* 0x000fc60003fa6270 */
[----:B------:R-:W4:Y:S01]  /*13ec0*/  LDL R61, [R1+0x2260] ;  /* 0x00226000013d7983 */ /* 0x000f220000100800 */
[----:B------:R-:W-:Y:S01]  /*13ed0*/  @!P1 IMAD.MOV R42, RZ, RZ, -R42 ;  /* 0x000000ffff2a9224 */ /* 0x000fe200078e0a2a */
[----:B------:R-:W-:Y:S02]  /*13ee0*/  ISETP.GE.AND P3, PT, R31, RZ, PT ;  /* 0x000000ff1f00720c */ /* 0x000fe40003f66270 */
[----:B------:R-:W4:Y:S01]  /*13ef0*/  LDL R31, [R1+0x225c] ;  /* 0x00225c00011f7983 */ /* 0x000f220000100800 */
[----:B------:R-:W-:-:S03]  /*13f00*/  ISETP.GE.AND P1, PT, R30, RZ, PT ;  /* 0x000000ff1e00720c */ /* 0x000fc60003f26270 */
[----:B------:R-:W4:Y:S01]  /*13f10*/  LDL R30, [R1+0x2258] ;  /* 0x00225800011e7983 */ /* 0x000f220000100800 */
[----:B------:R-:W-:Y:S01]  /*13f20*/  @!P2 IMAD.MOV R43, RZ, RZ, -R43 ;  /* 0x000000ffff2ba224 */ /* 0x000fe200078e0a2b */
[----:B------:R-:W-:Y:S01]  /*13f30*/  ISETP.GE.AND P2, PT, R4, RZ, PT ;  /* 0x000000ff0400720c */ /* 0x000fe20003f46270 */
[----:B------:R-:W-:Y:S02]  /*13f40*/  @!P4 IMAD.MOV R44, RZ, RZ, -R44 ;  /* 0x000000ffff2cc224 */ /* 0x000fe400078e0a2c */
[----:B------:R-:W-:-:S05]  /*13f50*/  @!P5 IMAD.MOV R45, RZ, RZ, -R45 ;  /* 0x000000ffff2dd224 */ /* 0x000fca00078e0a2d */
[----:B------:R-:W-:Y:S01]  /*13f60*/  @!P1 IMAD.MOV R47, RZ, RZ, -R47 ;  /* 0x000000ffff2f9224 */ /* 0x000fe200078e0a2f */
[----:B------:R-:W-:Y:S01]  /*13f70*/  ISETP.GE.AND P4, PT, R2, RZ, PT ;  /* 0x000000ff0200720c */ /* 0x000fe20003f86270 */
[----:B------:R-:W-:-:S03]  /*13f80*/  @!P3 IMAD.MOV R46, RZ, RZ, -R46 ;  /* 0x000000ffff2eb224 */ /* 0x000fc600078e0a2e */
[----:B------:R-:W-:-:S09]  /*13f90*/  @!P2 IMAD.MOV R48, RZ, RZ, -R48 ;  /* 0x000000ffff30a224 */ /* 0x000fd200078e0a30 */
[----:B------:R-:W-:Y:S01]  /*13fa0*/  @!P4 IMAD.MOV R49, RZ, RZ, -R49 ;  /* 0x000000ffff31c224 */ /* 0x000fe200078e0a31 */
[----:B--2---:R-:W-:Y:S02]  /*13fb0*/  ISETP.GE.AND P5, PT, R3, RZ, PT ;  /* 0x000000ff0300720c */ /* 0x004fe40003fa6270 */
[----:B---3--:R-:W-:Y:S02]  /*13fc0*/  ISETP.GE.AND P3, PT, R28, RZ, PT ;  /* 0x000000ff1c00720c */ /* 0x008fe40003f66270 */
[----:B----4-:R-:W-:Y:S02]  /*13fd0*/  ISETP.GE.AND P1, PT, R0, RZ, PT ;  /* 0x000000ff0000720c */ /* 0x010fe40003f26270 */
[----:B------:R-:W2:Y:S04]  /*13fe0*/  LDL R0, [R1+0x2248] ;  /* 0x0022480001007983 */ /* 0x000ea80000100800 */
[----:B------:R-:W3:Y:S04]  /*13ff0*/  LDL.LU R6, [R1+0x3dc] ;  /* 0x0003dc0001067983 */ /* 0x000ee80000300800 */
[----:B------:R-:W4:Y:S04]  /*14000*/  LDL.LU R5, [R1+0x3d8] ;  /* 0x0003d80001057983 */ /* 0x000f280000300800 */
[----:B------:R-:W4:Y:S04]  /*14010*/  LDL.LU R4, [R1+0x3d4] ;  /* 0x0003d40001047983 */ /* 0x000f280000300800 */
[----:B------:R-:W4:Y:S04]  /*14020*/  LDL.LU R2, [R1+0x3d0] ;  /* 0x0003d00001027983 */ /* 0x000f280000300800 */
[----:B------:R-:W4:Y:S01]  /*14030*/  LDL.LU R3, [R1+0x3cc] ;  /* 0x0003cc0001037983 */ /* 0x000f220000300800 */
[----:B------:R-:W-:-:S02]  /*14040*/  ISETP.GE.AND P2, PT, R29, RZ, PT ;  /* 0x000000ff1d00720c */ /* 0x000fc40003f46270 */
[----:B------:R-:W-:Y:S01]  /*14050*/  ISETP.GE.AND P4, PT, R61, RZ, PT ;  /* 0x000000ff3d00720c */ /* 0x000fe20003f86270 */
[----:B------:R-:W4:Y:S04]  /*14060*/  LDL.LU R28, [R1+0x3c8] ;  /* 0x0003c800011c7983 */ /* 0x000f280000300800 */
[----:B------:R-:W4:Y:S01]  /*14070*/  LDL.LU R29, [R1+0x3c4] ;  /* 0x0003c400011d7983 */ /* 0x000f220000300800 */
[----:B------:R-:W-:-:S03]  /*14080*/  @!P5 IMAD.MOV R50, RZ, RZ, -R50 ;  /* 0x000000ffff32d224 */ /* 0x000fc600078e0a32 */
[----:B------:R-:W4:Y:S01]  /*14090*/  LDL.LU R61, [R1+0x3c0] ;  /* 0x0003c000013d7983 */ /* 0x000f220000300800 */
[----:B------:R-:W-:Y:S01]  /*140a0*/  ISETP.GE.AND P5, PT, R31, RZ, PT ;  /* 0x000000ff1f00720c */ /* 0x000fe20003fa6270 */
[----:B------:R-:W-:Y:S01]  /*140b0*/  @!P3 IMAD.MOV R51, RZ, RZ, -R51 ;  /* 0x000000ffff33b224 */ /* 0x000fe200078e0a33 */
[----:B------:R-:W-:Y:S01]  /*140c0*/  ISETP.GE.AND P3, PT, R30, RZ, PT ;  /* 0x000000ff1e00720c */ /* 0x000fe20003f66270 */
[----:B------:R-:W4:Y:S04]  /*140d0*/  LDL.LU R31, [R1+0x3bc] ;  /* 0x0003bc00011f7983 */ /* 0x000f280000300800 */
[----:B------:R-:W4:Y:S01]  /*140e0*/  LDL.LU R30, [R1+0x3b8] ;  /* 0x0003b800011e7983 */ /* 0x000f220000300800 */
[----:B------:R-:W-:Y:S01]  /*140f0*/  ISETP.NE.AND P0, PT, RZ, c[0x0][0x17c], PT ;  /* 0x00005f00ff007a0c */ /* 0x000fe20003f05270 */
[----:B------:R-:W-:Y:S01]  /*14100*/  @!P4 IMAD.MOV R54, RZ, RZ, -R54 ;  /* 0x000000ffff36c224 */ /* 0x000fe200078e0a36 */
[----:B------:R-:W-:Y:S01]  /*14110*/  ISETP.GE.AND P4, PT, R7, RZ, PT ;  /* 0x000000ff0700720c */ /* 0x000fe20003f86270 */
[----:B------:R-:W-:Y:S01]  /*14120*/  @!P1 IMAD.MOV R52, RZ, RZ, -R52 ;  /* 0x000000ffff349224 */ /* 0x000fe200078e0a34 */
[----:B------:R-:W-:Y:S01]  /*14130*/  ISETP.GE.AND P1, PT, R9, RZ, PT ;  /* 0x000000ff0900720c */ /* 0x000fe20003f26270 */
[----:B------:R-:W-:Y:S01]  /*14140*/  @!P2 IMAD.MOV R53, RZ, RZ, -R53 ;  /* 0x000000ffff35a224 */ /* 0x000fe200078e0a35 */
[----:B------:R-:W-:-:S02]  /*14150*/  ISETP.GE.AND P2, PT, R8, RZ, PT ;  /* 0x000000ff0800720c */ /* 0x000fc40003f46270 */
[----:B--2---:R-:W-:Y:S02]  /*14160*/  ISETP.GE.AND P6, PT, R0, RZ, PT ;  /* 0x000000ff0000720c */ /* 0x004fe40003fc6270 */
[----:B------:R-:W-:-:S04]  /*14170*/  LOP3.LUT R0, RZ, c[0x0][0x17c], RZ, 0x33, !PT ;  /* 0x00005f00ff007a12 */ /* 0x000fc800078e33ff */
[C---:B---3--:R-:W-:Y:S02]  /*14180*/  SEL R7, R0.reuse, R6, !P0 ;  /* 0x0000000600077207 */ /* 0x048fe40004000000 */
[C---:B----4-:R-:W-:Y:S02]  /*14190*/  SEL R6, R0.reuse, R5, !P0 ;  /* 0x0000000500067207 */ /* 0x050fe40004000000 */
[C---:B------:R-:W-:Y:S01]  /*141a0*/  SEL R5, R0.reuse, R4, !P0 ;  /* 0x0000000400057207 */ /* 0x040fe20004000000 */
[----:B------:R-:W-:Y:S01]  /*141b0*/  STL [R1+0x3dc], R7 ;  /* 0x0003dc0701007387 */ /* 0x000fe20000100800 */
[----:B------:R-:W-:-:S03]  /*141c0*/  SEL R2, R0, R2, !P0 ;  /* 0x0000000200027207 */ /* 0x000fc60004000000 */
[----:B------:R-:W-:Y:S01]  /*141d0*/  STL [R1+0x3d8], R6 ;  /* 0x0003d80601007387 */ /* 0x000fe20000100800 */
[----:B------:R-:W-:-:S03]  /*141e0*/  SEL R4, R0, R3, !P0 ;  /* 0x0000000300047207 */ /* 0x000fc60004000000 */
[----:B------:R-:W-:Y:S01]  /*141f0*/  STL [R1+0x3d4], R5 ;  /* 0x0003d40501007387 */ /* 0x000fe20000100800 */
[----:B------:R-:W-:-:S03]  /*14200*/  SEL R3, R0, R28, !P0 ;  /* 0x0000001c00037207 */ /* 0x000fc60004000000 */
[----:B------:R0:W-:Y:S04]  /*14210*/  STL [R1+0x3d0], R2 ;  /* 0x0003d00201007387 */ /* 0x0001e80000100800 */
[----:B------:R1:W-:Y:S01]  /*14220*/  STL [R1+0x3cc], R4 ;  /* 0x0003cc0401007387 */ /* 0x0003e20000100800 */
[----:B0-----:R-:W-:-:S03]  /*14230*/  SEL R2, R0, R29, !P0 ;  /* 0x0000001d00027207 */ /* 0x001fc60004000000 */
[----:B------:R0:W-:Y:S01]  /*14240*/  STL [R1+0x3c8], R3 ;  /* 0x0003c80301007387 */ /* 0x0001e20000100800 */
[----:B-1----:R-:W-:-:S03]  /*14250*/  SEL R4, R0, R61, !P0 ;  /* 0x0000003d00047207 */ /* 0x002fc60004000000 */
[----:B------:R1:W-:Y:S04]  /*14260*/  STL [R1+0x3c4], R2 ;  /* 0x0003c40201007387 */ /* 0x0003e80000100800 */
[----:B------:R2:W-:Y:S01]  /*14270*/  STL [R1+0x3c0], R4 ;  /* 0x0003c00401007387 */ /* 0x0005e20000100800 */
[----:B0-----:R-:W-:-:S03]  /*14280*/  SEL R3, R0, R31, !P0 ;  /* 0x0000001f00037207 */ /* 0x001fc60004000000 */
[----:B------:R-:W3:Y:S01]  /*14290*/  LDL.LU R27, [R1+0x3b4] ;  /* 0x0003b400011b7983 */ /* 0x000ee20000300800 */
[----:B-1----:R-:W-:-:S03]  /*142a0*/  SEL R2, R0, R30, !P0 ;  /* 0x0000001e00027207 */ /* 0x002fc60004000000 */
[----:B------:R-:W-:Y:S04]  /*142b0*/  STL [R1+0x3bc], R3 ;  /* 0x0003bc0301007387 */ /* 0x000fe80000100800 */
[----:B------:R-:W4:Y:S04]  /*142c0*/  LDL.LU R26, [R1+0x3b0] ;  /* 0x0003b000011a7983 */ /* 0x000f280000300800 */
[----:B------:R0:W-:Y:S04]  /*142d0*/  STL [R1+0x3b8], R2 ;  /* 0x0003b80201007387 */ /* 0x0001e80000100800 */
[----:B------:R-:W4:Y:S04]  /*142e0*/  LDL.LU R25, [R1+0x3ac] ;  /* 0x0003ac0001197983 */ /* 0x000f280000300800 */
        /* <DEDUP_REMOVED lines=20> */
[----:B--2---:R-:W2:Y:S04]  /*14430*/  LDL.LU R4, [R1+0x33c] ;  /* 0x00033c0001047983 */ /* 0x004ea80000300800 */
[----:B0-----:R-:W2:Y:S04]  /*14440*/  LDL.LU R2, [R1+0x338] ;  /* 0x0003380001027983 */ /* 0x001ea80000300800 */
[----:B------:R-:W2:Y:S04]  /*14450*/  LDL.LU R3, [R1+0x330] ;  /* 0x0003300001037983 */ /* 0x000ea80000300800 */
[----:B------:R-:W2:Y:S04]  /*14460*/  LDL.LU R28, [R1+0x320] ;  /* 0x00032000011c7983 */ /* 0x000ea80000300800 */
[----:B------:R-:W2:Y:S04]  /*14470*/  LDL.LU R29, [R1+0x314] ;  /* 0x00031400011d7983 */ /* 0x000ea80000300800 */
[----:B------:R-:W2:Y:S04]  /*14480*/  LDL.LU R61, [R1+0x310] ;  /* 0x00031000013d7983 */ /* 0x000ea80000300800 */
[----:B------:R-:W2:Y:S04]  /*14490*/  LDL.LU R31, [R1+0x300] ;  /* 0x00030000011f7983 */ /* 0x000ea80000300800 */
[----:B------:R-:W2:Y:S01]  /*144a0*/  LDL.LU R30, [R1+0x2f8] ;  /* 0x0002f800011e7983 */ /* 0x000ea20000300800 */
[----:B---3--:R-:W-:-:S05]  /*144b0*/  SEL R27, R0, R27, !P0 ;  /* 0x0000001b001b7207 */ /* 0x008fca0004000000 */
[----:B------:R4:W-:Y:S02]  /*144c0*/  STL [R1+0x3b4], R27 ;  /* 0x0003b41b01007387 */ /* 0x0009e40000100800 */
[C---:B----4-:R-:W-:Y:S02]  /*144d0*/  SEL R27, R0.reuse, R26, !P0 ;  /* 0x0000001a001b7207 */ /* 0x050fe40004000000 */
[C---:B------:R-:W-:Y:S02]  /*144e0*/  SEL R26, R0.reuse, R25, !P0 ;  /* 0x00000019001a7207 */ /* 0x040fe40004000000 */
[C---:B------:R-:W-:Y:S01]  /*144f0*/  SEL R25, R0.reuse, R24, !P0 ;  /* 0x0000001800197207 */ /* 0x040fe20004000000 */
[----:B------:R-:W-:Y:S01]  /*14500*/  STL [R1+0x3b0], R27 ;  /* 0x0003b01b01007387 */ /* 0x000fe20000100800 */
[----:B------:R-:W-:-:S03]  /*14510*/  SEL R24, R0, R23, !P0 ;  /* 0x0000001700187207 */ /* 0x000fc60004000000 */
        /* <DEDUP_REMOVED lines=37> */
[----:B--2---:R-:W-:-:S03]  /*14770*/  SEL R5, R0, R4, !P0 ;  /* 0x0000000400057207 */ /* 0x004fc60004000000 */
        /* <DEDUP_REMOVED lines=383> */
[----:B------:R1:W-:Y:S01]  /*15f70*/  STL [R1+0x9c], R2 ;  /* 0x00009c0201007387 */ /* 0x0003e20000100800 */
[----:B0-----:R-:W-:-:S03]  /*15f80*/  SEL R3, R0, R31, !P0 ;  /* 0x0000001f00037207 */ /* 0x001fc60004000000 */
[----:B------:R0:W-:Y:S01]  /*15f90*/  STL [R1+0x98], R4 ;  /* 0x0000980401007387 */ /* 0x0001e20000100800 */
[----:B-1----:R-:W-:-:S03]  /*15fa0*/  SEL R2, R0, R30, !P0 ;  /* 0x0000001e00027207 */ /* 0x002fc60004000000 */
[----:B------:R-:W2:Y:S04]  /*15fb0*/  LDL.LU R27, [R1+0x8c] ;  /* 0x00008c00011b7983 */ /* 0x000ea80000300800 */
[----:B------:R-:W-:Y:S04]  /*15fc0*/  STL [R1+0x94], R3 ;  /* 0x0000940301007387 */ /* 0x000fe80000100800 */
[----:B------:R-:W3:Y:S04]  /*15fd0*/  LDL.LU R26, [R1+0x88] ;  /* 0x00008800011a7983 */ /* 0x000ee80000300800 */
        /* <DEDUP_REMOVED lines=22> */
[----:B0-----:R-:W4:Y:S04]  /*16140*/  LDL.LU R4, [R1+0x30] ;  /* 0x0000300001047983 */ /* 0x001f280000300800 */
[----:B-1----:R-:W4:Y:S04]  /*16150*/  LDL.LU R2, [R1+0x2c] ;  /* 0x00002c0001027983 */ /* 0x002f280000300800 */
[----:B------:R-:W4:Y:S04]  /*16160*/  LDL.LU R3, [R1+0x28] ;  /* 0x0000280001037983 */ /* 0x000f280000300800 */
[----:B------:R-:W4:Y:S04]  /*16170*/  LDL.LU R28, [R1+0x24] ;  /* 0x00002400011c7983 */ /* 0x000f280000300800 */
[----:B------:R-:W4:Y:S04]  /*16180*/  LDL.LU R29, [R1+0x20] ;  /* 0x00002000011d7983 */ /* 0x000f280000300800 */
[----:B------:R-:W4:Y:S04]  /*16190*/  LDL.LU R61, [R1+0x1c] ;  /* 0x00001c00013d7983 */ /* 0x000f280000300800 */
[----:B------:R-:W4:Y:S04]  /*161a0*/  LDL.LU R31, [R1+0x18] ;  /* 0x00001800011f7983 */ /* 0x000f280000300800 */
[----:B------:R-:W4:Y:S01]  /*161b0*/  LDL.LU R30, [R1+0x14] ;  /* 0x00001400011e7983 */ /* 0x000f220000300800 */
[----:B--2---:R-:W-:-:S05]  /*161c0*/  SEL R27, R0, R27, !P0 ;  /* 0x0000001b001b7207 */ /* 0x004fca0004000000 */
[----:B------:R0:W-:Y:S01]  /*161d0*/  STL [R1+0x8c], R27 ;  /* 0x00008c1b01007387 */ /* 0x0001e20000100800 */
[----:B---3--:R-:W-:-:S03]  /*161e0*/  SEL R26, R0, R26, !P0 ;  /* 0x0000001a001a7207 */ /* 0x008fc60004000000 */
[----:B0-----:R-:W2:Y:S01]  /*161f0*/  LDL.LU R27, [R1+0x2840] ;  /* 0x00284000011b7983 */ /* 0x001ea20000300800 */
[----:B----4-:R-:W-:-:S03]  /*16200*/  SEL R25, R0, R25, !P0 ;  /* 0x0000001900197207 */ /* 0x010fc60004000000 */
[----:B------:R0:W-:Y:S01]  /*16210*/  STL [R1+0x88], R26 ;  /* 0x0000881a01007387 */ /* 0x0001e20000100800 */
[C---:B------:R-:W-:Y:S02]  /*16220*/  SEL R24, R0.reuse, R24, !P0 ;  /* 0x0000001800187207 */ /* 0x040fe40004000000 */
[C---:B------:R-:W-:Y:S01]  /*16230*/  SEL R23, R0.reuse, R23, !P0 ;  /* 0x0000001700177207 */ /* 0x040fe20004000000 */
[----:B0-----:R-:W3:Y:S01]  /*16240*/  LDL.LU R26, [R1+0x283c] ;  /* 0x00283c00011a7983 */ /* 0x001ee20000300800 */
[----:B------:R-:W-:-:S03]  /*16250*/  SEL R22, R0, R22, !P0 ;  /* 0x0000001600167207 */ /* 0x000fc60004000000 */
[----:B------:R0:W-:Y:S01]  /*16260*/  STL [R1+0x84], R25 ;  /* 0x0000841901007387 */ /* 0x0001e20000100800 */
[C---:B------:R-:W-:Y:S02]  /*16270*/  SEL R21, R0.reuse, R21, !P0 ;  /* 0x0000001500157207 */ /* 0x040fe40004000000 */
[C---:B------:R-:W-:Y:S01]  /*16280*/  SEL R20, R0.reuse, R20, !P0 ;  /* 0x0000001400147207 */ /* 0x040fe20004000000 */
[----:B0-----:R-:W4:Y:S04]  /*16290*/  LDL.LU R25, [R1+0x2838] ;  /* 0x0028380001197983 */ /* 0x001f280000300800 */
[----:B------:R0:W-:Y:S01]  /*162a0*/  STL [R1+0x80], R24 ;  /* 0x0000801801007387 */ /* 0x0001e20000100800 */
[C---:B------:R-:W-:Y:S02]  /*162b0*/  SEL R19, R0.reuse, R19, !P0 ;  /* 0x0000001300137207 */ /* 0x040fe40004000000 */
[C---:B------:R-:W-:Y:S01]  /*162c0*/  SEL R18, R0.reuse, R18, !P0 ;  /* 0x0000001200127207 */ /* 0x040fe20004000000 */
[----:B0-----:R-:W2:Y:S04]  /*162d0*/  LDL.LU R24, [R1+0x2834] ;  /* 0x0028340001187983 */ /* 0x001ea80000300800 */
[----:B------:R0:W-:Y:S01]  /*162e0*/  STL [R1+0x7c], R23 ;  /* 0x00007c1701007387 */ /* 0x0001e20000100800 */
[----:B------:R-:W-:-:S03]  /*162f0*/  SEL R17, R0, R17, !P0 ;  /* 0x0000001100117207 */ /* 0x000fc60004000000 */
        /* <DEDUP_REMOVED lines=54> */
[----:B0-----:R-:W3:Y:S04]  /*16660*/  LDL.LU R5, [R1+0x27e8] ;  /* 0x0027e80001057983 */ /* 0x001ee80000300800 */
[----:B------:R0:W-:Y:S01]  /*16670*/  STL [R1+0x30], R4 ;  /* 0x0000300401007387 */ /* 0x0001e20000100800 */
[----:B------:R-:W-:-:S03]  /*16680*/  SEL R31, R0, R31, !P0 ;  /* 0x0000001f001f7207 */ /* 0x000fc60004000000 */
[----:B0-----:R-:W4:Y:S04]  /*16690*/  LDL.LU R4, [R1+0x27e4] ;  /* 0x0027e40001047983 */ /* 0x001f280000300800 */
[----:B------:R0:W-:Y:S01]  /*166a0*/  STL [R1+0x2c], R2 ;  /* 0x00002c0201007387 */ /* 0x0001e20000100800 */
[----:B------:R-:W-:-:S03]  /*166b0*/  SEL R30, R0, R30, !P0 ;  /* 0x0000001e001e7207 */ /* 0x000fc60004000000 */
[----:B0-----:R-:W4:Y:S04]  /*166c0*/  LDL.LU R2, [R1+0x27e0] ;  /* 0x0027e00001027983 */ /* 0x001f280000300800 */
[----:B------:R0:W-:Y:S04]  /*166d0*/  STL [R1+0x28], R3 ;  /* 0x0000280301007387 */ /* 0x0001e80000100800 */
        /* <DEDUP_REMOVED lines=11> */
[----:B--2---:R-:W-:-:S02]  /*16790*/  SEL R6, R0, R6, !P0 ;  /* 0x0000000600067207 */ /* 0x004fc40004000000 */
[C---:B---3--:R-:W-:Y:S02]  /*167a0*/  SEL R5, R0.reuse, R5, !P0 ;  /* 0x0000000500057207 */ /* 0x048fe40004000000 */
[C---:B----4-:R-:W-:Y:S02]  /*167b0*/  SEL R4, R0.reuse, R4, !P0 ;  /* 0x0000000400047207 */ /* 0x050fe40004000000 */
[C---:B------:R-:W-:Y:S02]  /*167c0*/  SEL R2, R0.reuse, R2, !P0 ;  /* 0x0000000200027207 */ /* 0x040fe40004000000 */
[C---:B------:R-:W-:Y:S02]  /*167d0*/  SEL R3, R0.reuse, R3, !P0 ;  /* 0x0000000300037207 */ /* 0x040fe40004000000 */
[C---:B------:R-:W-:Y:S02]  /*167e0*/  SEL R28, R0.reuse, R28, !P0 ;  /* 0x0000001c001c7207 */ /* 0x040fe40004000000 */
[----:B------:R-:W-:-:S02]  /*167f0*/  SEL R29, R0, R29, !P0 ;  /* 0x0000001d001d7207 */ /* 0x000fc40004000000 */
[C---:B------:R-:W-:Y:S02]  /*16800*/  SEL R61, R0.reuse, R61, !P0 ;  /* 0x0000003d003d7207 */ /* 0x040fe40004000000 */
[C---:B------:R-:W-:Y:S02]  /*16810*/  SEL R31, R0.reuse, R31, !P0 ;  /* 0x0000001f001f7207 */ /* 0x040fe40004000000 */
[----:B------:R-:W-:-:S05]  /*16820*/  SEL R30, R0, R30, !P0 ;  /* 0x0000001e001e7207 */ /* 0x000fca0004000000 */
[----:B------:R-:W-:Y:S04]  /*16830*/  STL [R1+0x2750], R30 ;  /* 0x0027501e01007387 */ /* 0x000fe80000100800 */
[----:B------:R-:W-:Y:S04]  /*16840*/  STL [R1+0x2754], R31 ;  /* 0x0027541f01007387 */ /* 0x000fe80000100800 */
[----:B------:R-:W-:Y:S04]  /*16850*/  STL [R1+0x2758], R61 ;  /* 0x0027583d01007387 */ /* 0x000fe80000100800 */
[----:B------:R0:W-:Y:S04]  /*16860*/  STL [R1+0x275c], R29 ;  /* 0x00275c1d01007387 */ /* 0x0001e80000100800 */
[----:B0-----:R-:W2:Y:S04]  /*16870*/  LDL.LU R29, [R1+0x3c4] ;  /* 0x0003c400011d7983 */ /* 0x001ea80000300800 */
[----:B------:R-:W3:Y:S04]  /*16880*/  LDL.LU R61, [R1+0x3c0] ;  /* 0x0003c000013d7983 */ /* 0x000ee80000300800 */
[----:B------:R-:W4:Y:S04]  /*16890*/  LDL.LU R31, [R1+0x3bc] ;  /* 0x0003bc00011f7983 */ /* 0x000f280000300800 */
[----:B------:R-:W2:Y:S04]  /*168a0*/  LDL.LU R30, [R1+0x3b8] ;  /* 0x0003b800011e7983 */ /* 0x000ea80000300800 */
[----:B------:R0:W-:Y:S04]  /*168b0*/  STL [R1+0x2760], R28 ;  /* 0x0027601c01007387 */ /* 0x0001e80000100800 */
[----:B0-----:R-:W2:Y:S04]  /*168c0*/  LDL.LU R28, [R1+0x3c8] ;  /* 0x0003c800011c7983 */ /* 0x001ea80000300800 */
[----:B------:R0:W-:Y:S04]  /*168d0*/  STL [R1+0x2764], R3 ;  /* 0x0027640301007387 */ /* 0x0001e80000100800 */
[----:B0-----:R-:W2:Y:S04]  /*168e0*/  LDL.LU R3, [R1+0x3cc] ;  /* 0x0003cc0001037983 */ /* 0x001ea80000300800 */
[----:B------:R0:W-:Y:S04]  /*168f0*/  STL [R1+0x2768], R2 ;  /* 0x0027680201007387 */ /* 0x0001e80000100800 */
[----:B0-----:R-:W2:Y:S04]  /*16900*/  LDL.LU R2, [R1+0x3d0] ;  /* 0x0003d00001027983 */ /* 0x001ea80000300800 */
[----:B------:R0:W-:Y:S04]  /*16910*/  STL [R1+0x276c], R4 ;  /* 0x00276c0401007387 */ /* 0x0001e80000100800 */
[----:B0-----:R-:W3:Y:S04]  /*16920*/  LDL.LU R4, [R1+0x3d4] ;  /* 0x0003d40001047983 */ /* 0x001ee80000300800 */
[----:B------:R0:W-:Y:S04]  /*16930*/  STL [R1+0x2770], R5 ;  /* 0x0027700501007387 */ /* 0x0001e80000100800 */
[----:B0-----:R-:W3:Y:S04]  /*16940*/  LDL.LU R5, [R1+0x3d8] ;  /* 0x0003d80001057983 */ /* 0x001ee80000300800 */
[----:B------:R0:W-:Y:S04]  /*16950*/  STL [R1+0x2774], R6 ;  /* 0x0027740601007387 */ /* 0x0001e80000100800 */
[----:B0-----:R-:W3:Y:S01]  /*16960*/  LDL.LU R6, [R1+0x3dc] ;  /* 0x0003dc0001067983 */ /* 0x001ee20000300800 */
[----:B------:R-:W-:-:S02]  /*16970*/  SEL R7, R0, R7, !P0 ;  /* 0x0000000700077207 */ /* 0x000fc40004000000 */
[C---:B------:R-:W-:Y:S02]  /*16980*/  SEL R8, R0.reuse, R8, !P0 ;  /* 0x0000000800087207 */ /* 0x040fe40004000000 */
[C---:B------:R-:W-:Y:S02]  /*16990*/  SEL R9, R0.reuse, R9, !P0 ;  /* 0x0000000900097207 */ /* 0x040fe40004000000 */
[C---:B------:R-:W-:Y:S01]  /*169a0*/  SEL R10, R0.reuse, R10, !P0 ;  /* 0x0000000a000a7207 */ /* 0x040fe20004000000 */
[----:B------:R3:W-:Y:S01]  /*169b0*/  STL [R1+0x2778], R7 ;  /* 0x0027780701007387 */ /* 0x0007e20000100800 */
[C---:B------:R-:W-:Y:S02]  /*169c0*/  SEL R11, R0.reuse, R11, !P0 ;  /* 0x0000000b000b7207 */ /* 0x040fe40004000000 */
[C---:B------:R-:W-:Y:S01]  /*169d0*/  SEL R12, R0.reuse, R12, !P0 ;  /* 0x0000000c000c7207 */ /* 0x040fe20004000000 */
[----:B------:R-:W-:Y:S01]  /*169e0*/  STL [R1+0x277c], R8 ;  /* 0x00277c0801007387 */ /* 0x000fe20000100800 */
[----:B------:R-:W-:-:S02]  /*169f0*/  SEL R13, R0, R13, !P0 ;  /* 0x0000000d000d7207 */ /* 0x000fc40004000000 */
[C---:B------:R-:W-:Y:S01]  /*16a00*/  SEL R14, R0.reuse, R14, !P0 ;  /* 0x0000000e000e7207 */ /* 0x040fe20004000000 */
[----:B------:R-:W-:Y:S01]  /*16a10*/  STL [R1+0x2780], R9 ;  /* 0x0027800901007387 */ /* 0x000fe20000100800 */
        /* <DEDUP_REMOVED lines=22> */
[----:B------:R-:W-:Y:S04]  /*16b80*/  STL [R1+0x27ac], R20 ;  /* 0x0027ac1401007387 */ /* 0x000fe80000100800 */
[----:B------:R-:W-:Y:S04]  /*16b90*/  STL [R1+0x27b0], R21 ;  /* 0x0027b01501007387 */ /* 0x000fe80000100800 */
[----:B------:R-:W-:Y:S04]  /*16ba0*/  STL [R1+0x27b4], R22 ;  /* 0x0027b41601007387 */ /* 0x000fe80000100800 */
[----:B------:R-:W-:Y:S04]  /*16bb0*/  STL [R1+0x27b8], R23 ;  /* 0x0027b81701007387 */ /* 0x000fe80000100800 */
[----:B------:R-:W-:Y:S04]  /*16bc0*/  STL [R1+0x27bc], R24 ;  /* 0x0027bc1801007387 */ /* 0x000fe80000100800 */
[----:B------:R-:W-:Y:S04]  /*16bd0*/  STL [R1+0x27c0], R25 ;  /* 0x0027c01901007387 */ /* 0x000fe80000100800 */
[----:B------:R-:W-:Y:S01]  /*16be0*/  STL [R1+0x27c4], R26 ;  /* 0x0027c41a01007387 */ /* 0x000fe20000100800 */
[----:B------:R-:W-:-:S02]  /*16bf0*/  @!P5 IMAD.MOV R55, RZ, RZ, -R55 ;  /* 0x000000ffff37d224 */ /* 0x000fc400078e0a37 */
[----:B------:R-:W-:Y:S02]  /*16c00*/  @!P3 IMAD.MOV R56, RZ, RZ, -R56 ;  /* 0x000000ffff38b224 */ /* 0x000fe400078e0a38 */
[----:B------:R-:W-:Y:S02]  /*16c10*/  @!P1 IMAD.MOV R57, RZ, RZ, -R57 ;  /* 0x000000ffff399224 */ /* 0x000fe400078e0a39 */
[----:B------:R-:W-:Y:S02]  /*16c20*/  @!P2 IMAD.MOV R58, RZ, RZ, -R58 ;  /* 0x000000ffff3aa224 */ /* 0x000fe400078e0a3a */
[----:B------:R-:W-:Y:S02]  /*16c30*/  @!P4 IMAD.MOV R59, RZ, RZ, -R59 ;  /* 0x000000ffff3bc224 */ /* 0x000fe400078e0a3b */
[----:B------:R-:W-:Y:S01]  /*16c40*/  @!P6 IMAD.MOV R60, RZ, RZ, -R60 ;  /* 0x000000ffff3ce224 */ /* 0x000fe200078e0a3c */
[C---:B------:R-:W-:Y:S02]  /*16c50*/  SEL R27, R0.reuse, R27, !P0 ;  /* 0x0000001b001b7207 */ /* 0x040fe40004000000 */
[----:B------:R-:W-:-:S02]  /*16c60*/  SEL R32, R0, R32, !P0 ;  /* 0x0000002000207207 */ /* 0x000fc40004000000 */
[C---:B------:R-:W-:Y:S02]  /*16c70*/  SEL R33, R0.reuse, R33, !P0 ;  /* 0x0000002100217207 */ /* 0x040fe40004000000 */
[C---:B------:R-:W-:Y:S02]  /*16c80*/  SEL R34, R0.reuse, R34, !P0 ;  /* 0x0000002200227207 */ /* 0x040fe40004000000 */
[C---:B------:R-:W-:Y:S02]  /*16c90*/  SEL R35, R0.reuse, R35, !P0 ;  /* 0x0000002300237207 */ /* 0x040fe40004000000 */
[C---:B------:R-:W-:Y:S02]  /*16ca0*/  SEL R36, R0.reuse, R36, !P0 ;  /* 0x0000002400247207 */ /* 0x040fe40004000000 */
        /* <DEDUP_REMOVED lines=23> */
[----:B------:R-:W-:Y:S01]  /*16e20*/  SEL R0, R0, R60, !P0 ;  /* 0x0000003c00007207 */ /* 0x000fe20004000000 */
[----:B--2---:R-:W-:Y:S02]  /*16e30*/  IMAD R2, R2, c[0x0][0x190], RZ ;  /* 0x0000640002027a24 */ /* 0x004fe400078e02ff */
[----:B---3--:R-:W-:Y:S02]  /*16e40*/  IMAD R7, R6, c[0x0][0x190], RZ ;  /* 0x0000640006077a24 */ /* 0x008fe400078e02ff */
[----:B------:R-:W-:-:S02]  /*16e50*/  IMAD R6, R5, c[0x0][0x190], RZ ;  /* 0x0000640005067a24 */ /* 0x000fc400078e02ff */
[----:B------:R-:W-:Y:S01]  /*16e60*/  IMAD R5, R4, c[0x0][0x190], RZ ;  /* 0x0000640004057a24 */ /* 0x000fe200078e02ff */
[----:B------:R-:W-:Y:S01]  /*16e70*/  STL [R1+0x1b8], R7 ;  /* 0x0001b80701007387 */ /* 0x000fe20000100800 */
[----:B------:R-:W-:-:S03]  /*16e80*/  IMAD R4, R3, c[0x0][0x190], RZ ;  /* 0x0000640003047a24 */ /* 0x000fc600078e02ff */
[----:B------:R-:W-:Y:S01]  /*16e90*/  STL [R1+0x1d0], R6 ;  /* 0x0001d00601007387 */ /* 0x000fe20000100800 */
[----:B------:R-:W-:-:S03]  /*16ea0*/  IMAD R3, R28, c[0x0][0x190], RZ ;  /* 0x000064001c037a24 */ /* 0x000fc600078e02ff */
[----:B------:R-:W-:Y:S04]  /*16eb0*/  STL [R1+0x1d4], R5 ;  /* 0x0001d40501007387 */ /* 0x000fe80000100800 */
[----:B------:R0:W-:Y:S04]  /*16ec0*/  STL [R1+0x1f8], R2 ;  /* 0x0001f80201007387 */ /* 0x0001e80000100800 */
[----:B------:R1:W-:Y:S01]  /*16ed0*/  STL [R1+0x208], R4 ;  /* 0x0002080401007387 */ /* 0x0003e20000100800 */
[----:B0-----:R-:W-:-:S03]  /*16ee0*/  IMAD R2, R29, c[0x0][0x190], RZ ;  /* 0x000064001d027a24 */ /* 0x001fc600078e02ff */
[----:B------:R4:W-:Y:S01]  /*16ef0*/  STL [R1+0x20c], R3 ;  /* 0x00020c0301007387 */ /* 0x0009e20000100800 */
[----:B-1----:R-:W-:-:S03]  /*16f00*/  IMAD R4, R61, c[0x0][0x190], RZ ;  /* 0x000064003d047a24 */ /* 0x002fc600078e02ff */
[----:B------:R0:W-:Y:S04]  /*16f10*/  STL [R1+0x220], R2 ;  /* 0x0002200201007387 */ /* 0x0001e80000100800 */
[----:B------:R1:W-:Y:S01]  /*16f20*/  STL [R1+0x230], R4 ;  /* 0x0002300401007387 */ /* 0x0003e20000100800 */
[----:B----4-:R-:W-:-:S03]  /*16f30*/  IMAD R3, R31, c[0x0][0x190], RZ ;  /* 0x000064001f037a24 */ /* 0x010fc600078e02ff */
[----:B------:R-:W2:Y:S01]  /*16f40*/  LDL.LU R60, [R1+0x3b4] ;  /* 0x0003b400013c7983 */ /* 0x000ea20000300800 */
[----:B0-----:R-:W-:-:S03]  /*16f50*/  IMAD R2, R30, c[0x0][0x190], RZ ;  /* 0x000064001e027a24 */ /* 0x001fc600078e02ff */
        /* <DEDUP_REMOVED lines=24> */
[----:B-1----:R-:W4:Y:S04]  /*170e0*/  LDL.LU R4, [R1+0x318] ;  /* 0x0003180001047983 */ /* 0x002f280000300800 */
[----:B0-----:R-:W4:Y:S04]  /*170f0*/  LDL.LU R2, [R1+0x30c] ;  /* 0x00030c0001027983 */ /* 0x001f280000300800 */
[----:B------:R-:W4:Y:S04]  /*17100*/  LDL.LU R3, [R1+0x308] ;  /* 0x0003080001037983 */ /* 0x000f280000300800 */
[----:B------:R-:W4:Y:S04]  /*17110*/  LDL.LU R28, [R1+0x304] ;  /* 0x00030400011c7983 */ /* 0x000f280000300800 */
[----:B------:R-:W4:Y:S04]  /*17120*/  LDL.LU R29, [R1+0x2fc] ;  /* 0x0002fc00011d7983 */ /* 0x000f280000300800 */
[----:B------:R-:W4:Y:S04]  /*17130*/  LDL.LU R61, [R1+0x2f4] ;  /* 0x0002f400013d7983 */ /* 0x000f280000300800 */
[----:B------:R-:W4:Y:S04]  /*17140*/  LDL.LU R31, [R1+0x2e8] ;  /* 0x0002e800011f7983 */ /* 0x000f280000300800 */
[----:B------:R-:W4:Y:S01]  /*17150*/  LDL.LU R30, [R1+0x2e4] ;  /* 0x0002e400011e7983 */ /* 0x000f220000300800 */
[----:B--2---:R-:W-:-:S05]  /*17160*/  IMAD R60, R60, c[0x0][0x190], RZ ;  /* 0x000064003c3c7a24 */ /* 0x004fca00078e02ff */
[----:B------:R3:W-:Y:S02]  /*17170*/  STL [R1+0x270], R60 ;  /* 0x0002703c01007387 */ /* 0x0007e40000100800 */
[----:B---3--:R-:W-:Y:S02]  /*17180*/  IMAD R60, R26, c[0x0][0x190], RZ ;  /* 0x000064001a3c7a24 */ /* 0x008fe400078e02ff */
[----:B----4-:R-:W-:Y:S02]  /*17190*/  IMAD R26, R25, c[0x0][0x190], RZ ;  /* 0x00006400191a7a24 */ /* 0x010fe400078e02ff */
[----:B------:R-:W-:Y:S01]  /*171a0*/  IMAD R25, R24, c[0x0][0x190], RZ ;  /* 0x0000640018197a24 */ /* 0x000fe200078e02ff */
[----:B------:R-:W-:Y:S01]  /*171b0*/  STL [R1+0x280], R60 ;  /* 0x0002803c01007387 */ /* 0x000fe20000100800 */
[----:B------:R-:W-:-:S03]  /*171c0*/  IMAD R24, R23, c[0x0][0x190], RZ ;  /* 0x0000640017187a24 */ /* 0x000fc600078e02ff */
        /* <DEDUP_REMOVED lines=44> */
[----:B------:R0:W-:Y:S04]  /*17490*/  STL [R1+0x39c], R2 ;  /* 0x00039c0201007387 */ /* 0x0001e80000100800 */
[----:B------:R1:W-:Y:S01]  /*174a0*/  STL [R1+0x3a8], R4 ;  /* 0x0003a80401007387 */ /* 0x0003e20000100800 */
[----:B0-----:R-:W-:-:S03]  /*174b0*/  IMAD R2, R29, c[0x0][0x190], RZ ;  /* 0x000064001d027a24 */ /* 0x001fc600078e02ff */
[----:B------:R0:W-:Y:S01]  /*174c0*/  STL [R1+0x3ac], R3 ;  /* 0x0003ac0301007387 */ /* 0x0001e20000100800 */
[----:B-1----:R-:W-:-:S03]  /*174d0*/  IMAD R4, R61, c[0x0][0x190], RZ ;  /* 0x000064003d047a24 */ /* 0x002fc600078e02ff */
[----:B------:R1:W-:Y:S04]  /*174e0*/  STL [R1+0x2fc], R2 ;  /* 0x0002fc0201007387 */ /* 0x0003e80000100800 */
[----:B------:R2:W-:Y:S01]  /*174f0*/  STL [R1+0x3c0], R4 ;  /* 0x0003c00401007387 */ /* 0x0005e20000100800 */
[----:B0-----:R-:W-:-:S03]  /*17500*/  IMAD R3, R31, c[0x0][0x190], RZ ;  /* 0x000064001f037a24 */ /* 0x001fc600078e02ff */
[----:B------:R-:W3:Y:S01]  /*17510*/  LDL.LU R60, [R1+0x2e0] ;  /* 0x0002e000013c7983 */ /* 0x000ee20000300800 */
[----:B-1----:R-:W-:-:S03]  /*17520*/  IMAD R2, R30, c[0x0][0x190], RZ ;  /* 0x000064001e027a24 */ /* 0x002fc600078e02ff */
        /* <DEDUP_REMOVED lines=32> */
[----:B---3--:R-:W-:-:S05]  /*17730*/  IMAD R60, R60, c[0x0][0x190], RZ ;  /* 0x000064003c3c7a24 */ /* 0x008fca00078e02ff */
[----:B------:R4:W-:Y:S02]  /*17740*/  STL [R1+0x3d0], R60 ;  /* 0x0003d03c01007387 */ /* 0x0009e40000100800 */
[----:B----4-:R-:W-:Y:S02]  /*17750*/  IMAD R60, R26, c[0x0][0x190], RZ ;  /* 0x000064001a3c7a24 */ /* 0x010fe400078e02ff */
[----:B------:R-:W-:Y:S02]  /*17760*/  IMAD R26, R25, c[0x0][0x190], RZ ;  /* 0x00006400191a7a24 */ /* 0x000fe400078e02ff */
        /* <DEDUP_REMOVED lines=40> */
[----:B--2---:R-:W-:-:S03]  /*179f0*/  IMAD R5, R4, c[0x0][0x190], RZ ;  /* 0x0000640004057a24 */ /* 0x004fc600078e02ff */
        /* <DEDUP_REMOVED lines=290> */
[----:B------:R1:W-:Y:S01]  /*18c20*/  STL [R1+0x918], R2 ;  /* 0x0009180201007387 */ /* 0x0003e20000100800 */
[----:B0-----:R-:W-:-:S03]  /*18c30*/  IMAD R3, R31, c[0x0][0x190], RZ ;  /* 0x000064001f037a24 */ /* 0x001fc600078e02ff */
[----:B------:R0:W-:Y:S01]  /*18c40*/  STL [R1+0x928], R4 ;  /* 0x0009280401007387 */ /* 0x0001e20000100800 */
[----:B-1----:R-:W-:-:S03]  /*18c50*/  IMAD R2, R30, c[0x0][0x190], RZ ;  /* 0x000064001e027a24 */ /* 0x002fc600078e02ff */
        /* <DEDUP_REMOVED lines=31> */
[----:B------:R-:W4:Y:S04]  /*18e50*/  LDL.LU R30, [R1+0x18] ;  /* 0x00001800011e7983 */ /* 0x000f280000300800 */
[----:B------:R-:W4:Y:S01]  /*18e60*/  LDL.LU R60, [R1+0x14] ;  /* 0x00001400013c7983 */ /* 0x000f220000300800 */
[----:B--2---:R-:W-:-:S05]  /*18e70*/  IMAD R26, R26, c[0x0][0x190], RZ ;  /* 0x000064001a1a7a24 */ /* 0x004fca00078e02ff */
[----:B------:R0:W-:Y:S01]  /*18e80*/  STL [R1+0x95c], R26 ;  /* 0x00095c1a01007387 */ /* 0x0001e20000100800 */
[----:B---3--:R-:W-:-:S03]  /*18e90*/  IMAD R25, R25, c[0x0][0x190], RZ ;  /* 0x0000640019197a24 */ /* 0x008fc600078e02ff */
[----:B0-----:R-:W2:Y:S01]  /*18ea0*/  LDL.LU R26, [R1+0x27c4] ;  /* 0x0027c400011a7983 */ /* 0x001ea20000300800 */
[----:B----4-:R-:W-:-:S03]  /*18eb0*/  IMAD R24, R24, c[0x0][0x190], RZ ;  /* 0x0000640018187a24 */ /* 0x010fc600078e02ff */
[----:B------:R0:W-:Y:S01]  /*18ec0*/  STL [R1+0x968], R25 ;  /* 0x0009681901007387 */ /* 0x0001e20000100800 */
[----:B------:R-:W-:Y:S02]  /*18ed0*/  IMAD R23, R23, c[0x0][0x190], RZ ;  /* 0x0000640017177a24 */ /* 0x000fe400078e02ff */
[----:B------:R-:W-:Y:S01]  /*18ee0*/  IMAD R22, R22, c[0x0][0x190], RZ ;  /* 0x0000640016167a24 */ /* 0x000fe200078e02ff */
[----:B0-----:R-:W3:Y:S01]  /*18ef0*/  LDL.LU R25, [R1+0x27c0] ;  /* 0x0027c00001197983 */ /* 0x001ee20000300800 */
[----:B------:R-:W-:-:S03]  /*18f00*/  IMAD R21, R21, c[0x0][0x190], RZ ;  /* 0x0000640015157a24 */ /* 0x000fc600078e02ff */
[----:B------:R0:W-:Y:S01]  /*18f10*/  STL [R1+0x978], R24 ;  /* 0x0009781801007387 */ /* 0x0001e20000100800 */
[----:B------:R-:W-:Y:S02]  /*18f20*/  IMAD R20, R20, c[0x0][0x190], RZ ;  /* 0x0000640014147a24 */ /* 0x000fe400078e02ff */
[----:B------:R-:W-:Y:S01]  /*18f30*/  IMAD R19, R19, c[0x0][0x190], RZ ;  /* 0x0000640013137a24 */ /* 0x000fe200078e02ff */
[----:B0-----:R-:W4:Y:S04]  /*18f40*/  LDL.LU R24, [R1+0x27bc] ;  /* 0x0027bc0001187983 */ /* 0x001f280000300800 */
[----:B------:R0:W-:Y:S01]  /*18f50*/  STL [R1+0x980], R23 ;  /* 0x0009801701007387 */ /* 0x0001e20000100800 */
[----:B------:R-:W-:Y:S02]  /*18f60*/  IMAD R18, R18, c[0x0][0x190], RZ ;  /* 0x0000640012127a24 */ /* 0x000fe400078e02ff */
[----:B------:R-:W-:Y:S01]  /*18f70*/  IMAD R17, R17, c[0x0][0x190], RZ ;  /* 0x0000640011117a24 */ /* 0x000fe200078e02ff */
[----:B0-----:R-:W2:Y:S04]  /*18f80*/  LDL.LU R23, [R1+0x27b8] ;  /* 0x0027b80001177983 */ /* 0x001ea80000300800 */
[----:B------:R0:W-:Y:S01]  /*18f90*/  STL [R1+0x990], R22 ;  /* 0x0009901601007387 */ /* 0x0001e20000100800 */
[----:B------:R-:W-:-:S03]  /*18fa0*/  IMAD R16, R16, c[0x0][0x190], RZ ;  /* 0x0000640010107a24 */ /* 0x000fc600078e02ff */
        /* <DEDUP_REMOVED lines=36> */
[----:B0-----:R-:W3:Y:S04]  /*191f0*/  LDL.LU R10, [R1+0x2784] ;  /* 0x00278400010a7983 */ /* 0x001ee80000300800 */
        /* <DEDUP_REMOVED lines=33> */
[----:B------:R-:W-:-:S05]  /*19410*/  IMAD R60, R60, c[0x0][0x190], RZ ;  /* 0x000064003c3c7a24 */ /* 0x000fca00078e02ff */
[----:B------:R0:W-:Y:S01]  /*19420*/  STL [R1+0x428], R60 ;  /* 0x0004283c01007387 */ /* 0x0001e20000100800 */
[----:B--2---:R-:W-:Y:S02]  /*19430*/  IMAD R11, R11, c[0x0][0x190], RZ ;  /* 0x000064000b0b7a24 */ /* 0x004fe400078e02ff */
[----:B---3--:R-:W-:Y:S02]  /*19440*/  IMAD R28, R28, c[0x0][0x190], RZ ;  /* 0x000064001c1c7a24 */ /* 0x008fe400078e02ff */
[----:B----4-:R-:W-:Y:S02]  /*19450*/  IMAD R29, R29, c[0x0][0x190], RZ ;  /* 0x000064001d1d7a24 */ /* 0x010fe400078e02ff */
[----:B0-----:R-:W-:Y:S02]  /*19460*/  IMAD R60, R30, c[0x0][0x190], RZ ;  /* 0x000064001e3c7a24 */ /* 0x001fe400078e02ff */
[----:B------:R-:W2:Y:S04]  /*19470*/  LDL.LU R30, [R1+0x274c] ;  /* 0x00274c00011e7983 */ /* 0x000ea80000300800 */
[----:B------:R0:W-:Y:S02]  /*19480*/  STL [R1+0x404], R60 ;  /* 0x0004043c01007387 */ /* 0x0001e40000100800 */
[----:B0-----:R-:W-:-:S02]  /*19490*/  IMAD R60, R31, c[0x0][0x190], RZ ;  /* 0x000064001f3c7a24 */ /* 0x001fc400078e02ff */
[----:B------:R-:W2:Y:S04]  /*194a0*/  LDL.LU R31, [R1+0x2748] ;  /* 0x00274800011f7983 */ /* 0x000ea80000300800 */
[----:B------:R0:W-:Y:S02]  /*194b0*/  STL [R1+0x400], R60 ;  /* 0x0004003c01007387 */ /* 0x0001e40000100800 */
[----:B0-----:R-:W-:Y:S02]  /*194c0*/  IMAD R60, R61, c[0x0][0x190], RZ ;  /* 0x000064003d3c7a24 */ /* 0x001fe400078e02ff */
[----:B------:R-:W-:-:S03]  /*194d0*/  IMAD R61, R3, c[0x0][0x190], RZ ;  /* 0x00006400033d7a24 */ /* 0x000fc600078e02ff */
[----:B------:R-:W-:Y:S04]  /*194e0*/  STL [R1+0x3dc], R60 ;  /* 0x0003dc3c01007387 */ /* 0x000fe80000100800 */
[----:B------:R0:W-:Y:S04]  /*194f0*/  STL [R1+0x3d8], R29 ;  /* 0x0003d81d01007387 */ /* 0x0001e80000100800 */
[----:B------:R-:W-:Y:S04]  /*19500*/  STL [R1+0x26d0], R61 ;  /* 0x0026d03d01007387 */ /* 0x000fe80000100800 */
[----:B------:R1:W-:Y:S01]  /*19510*/  STL [R1+0x3b4], R28 ;  /* 0x0003b41c01007387 */ /* 0x0003e20000100800 */
[----:B0-----:R-:W-:-:S03]  /*19520*/  IMAD R29, R2, c[0x0][0x190], RZ ;  /* 0x00006400021d7a24 */ /* 0x001fc600078e02ff */
[----:B------:R-:W3:Y:S04]  /*19530*/  LDL.LU R3, [R1+0x208] ;  /* 0x0002080001037983 */ /* 0x000ee80000300800 */
[----:B------:R-:W4:Y:S01]  /*19540*/  LDL.LU R2, [R1+0x1f8] ;  /* 0x0001f80001027983 */ /* 0x000f220000300800 */
[----:B-1----:R-:W-:-:S03]  /*19550*/  IMAD R28, R4, c[0x0][0x190], RZ ;  /* 0x00006400041c7a24 */ /* 0x002fc600078e02ff */
[----:B------:R0:W-:Y:S04]  /*19560*/  STL [R1+0x37c], R29 ;  /* 0x00037c1d01007387 */ /* 0x0001e80000100800 */
[----:B------:R-:W2:Y:S04]  /*19570*/  LDL.LU R4, [R1+0x20c] ;  /* 0x00020c0001047983 */ /* 0x000ea80000300800 */
[----:B------:R1:W-:Y:S01]  /*19580*/  STL [R1+0x378], R28 ;  /* 0x0003781c01007387 */ /* 0x0003e20000100800 */
[----:B0-----:R-:W-:-:S03]  /*19590*/  IMAD R29, R5, c[0x0][0x190], RZ ;  /* 0x00006400051d7a24 */ /* 0x001fc600078e02ff */
[----:B------:R-:W2:Y:S01]  /*195a0*/  LDL.LU R5, [R1+0x1d4] ;  /* 0x0001d40001057983 */ /* 0x000ea20000300800 */
        /* <DEDUP_REMOVED lines=13> */
[----:B------:R-:W-:Y:S04]  /*19680*/  STL [R1+0x304], R29 ;  /* 0x0003041d01007387 */ /* 0x000fe80000100800 */
[----:B------:R-:W2:Y:S04]  /*19690*/  LDL.LU R10, [R1+0x248] ;  /* 0x00024800010a7983 */ /* 0x000ea80000300800 */
[----:B------:R0:W-:Y:S02]  /*196a0*/  STL [R1+0x300], R28 ;  /* 0x0003001c01007387 */ /* 0x0001e40000100800 */
[----:B0-----:R-:W-:-:S02]  /*196b0*/  IMAD R28, R12, c[0x0][0x190], RZ ;  /* 0x000064000c1c7a24 */ /* 0x001fc400078e02ff */
[----:B------:R-:W2:Y:S04]  /*196c0*/  LDL.LU R12, [R1+0x24c] ;  /* 0x00024c00010c7983 */ /* 0x000ea80000300800 */
[----:B------:R0:W-:Y:S04]  /*196d0*/  STL [R1+0x2dc], R11 ;  /* 0x0002dc0b01007387 */ /* 0x0001e80000100800 */
[----:B------:R-:W-:Y:S01]  /*196e0*/  STL [R1+0x2d8], R28 ;  /* 0x0002d81c01007387 */ /* 0x000fe20000100800 */
[----:B0-----:R-:W-:Y:S02]  /*196f0*/  IMAD R11, R13, c[0x0][0x190], RZ ;  /* 0x000064000d0b7a24 */ /* 0x001fe400078e02ff */
[----:B------:R-:W-:-:S02]  /*19700*/  IMAD R13, R14, c[0x0][0x190], RZ ;  /* 0x000064000e0d7a24 */ /* 0x000fc400078e02ff */
[----:B------:R-:W2:Y:S04]  /*19710*/  LDL.LU R14, [R1+0x270] ;  /* 0x00027000010e7983 */ /* 0x000ea80000300800 */
[----:B------:R0:W-:Y:S04]  /*19720*/  STL [R1+0x2b4], R11 ;  /* 0x0002b40b01007387 */ /* 0x0001e80000100800 */
[----:B------:R1:W-:Y:S01]  /*19730*/  STL [R1+0x2b0], R13 ;  /* 0x0002b00d01007387 */ /* 0x0003e20000100800 */
[----:B0-----:R-:W-:Y:S02]  /*19740*/  IMAD R11, R15, c[0x0][0x190], RZ ;  /* 0x000064000f0b7a24 */ /* 0x001fe400078e02ff */
[----:B-1----:R-:W-:-:S02]  /*19750*/  IMAD R13, R16, c[0x0][0x190], RZ ;  /* 0x00006400100d7a24 */ /* 0x002fc400078e02ff */
[----:B------:R-:W3:Y:S04]  /*19760*/  LDL.LU R16, [R1+0x280] ;  /* 0x0002800001107983 */ /* 0x000ee80000300800 */
[----:B------:R0:W-:Y:S04]  /*19770*/  STL [R1+0x28c], R11 ;  /* 0x00028c0b01007387 */ /* 0x0001e80000100800 */
[----:B------:R1:W-:Y:S01]  /*19780*/  STL [R1+0x288], R13 ;  /* 0x0002880d01007387 */ /* 0x0003e20000100800 */
[----:B0-----:R-:W-:Y:S02]  /*19790*/  IMAD R11, R17, c[0x0][0x190], RZ ;  /* 0x00006400110b7a24 */ /* 0x001fe400078e02ff */
[----:B-1----:R-:W-:-:S02]  /*197a0*/  IMAD R13, R18, c[0x0][0x190], RZ ;  /* 0x00006400120d7a24 */ /* 0x002fc400078e02ff */
[----:B------:R-:W3:Y:S04]  /*197b0*/  LDL.LU R18, [R1+0x284] ;  /* 0x0002840001127983 */ /* 0x000ee80000300800 */
[----:B------:R-:W-:Y:S04]  /*197c0*/  STL [R1+0x264], R11 ;  /* 0x0002640b01007387 */ /* 0x000fe80000100800 */
[----:B------:R0:W-:Y:S02]  /*197d0*/  STL [R1+0x260], R13 ;  /* 0x0002600d01007387 */ /* 0x0001e40000100800 */
[----:B0-----:R-:W-:-:S02]  /*197e0*/  IMAD R13, R20, c[0x0][0x190], RZ ;  /* 0x00006400140d7a24 */ /* 0x001fc400078e02ff */
[----:B------:R-:W3:Y:S01]  /*197f0*/  LDL.LU R20, [R1+0x298] ;  /* 0x0002980001147983 */ /* 0x000ee20000300800 */
[----:B------:R-:W-:-:S05]  /*19800*/  IMAD R11, R19, c[0x0][0x190], RZ ;  /* 0x00006400130b7a24 */ /* 0x000fca00078e02ff */
[----:B------:R0:W-:Y:S04]  /*19810*/  STL [R1+0x23c], R11 ;  /* 0x00023c0b01007387 */ /* 0x0001e80000100800 */
[----:B------:R1:W-:Y:S01]  /*19820*/  STL [R1+0x238], R13 ;  /* 0x0002380d01007387 */ /* 0x0003e20000100800 */
[----:B0-----:R-:W-:Y:S02]  /*19830*/  IMAD R11, R21, c[0x0][0x190], RZ ;  /* 0x00006400150b7a24 */ /* 0x001fe400078e02ff */
[----:B-1----:R-:W-:Y:S02]  /*19840*/  IMAD R13, R22, c[0x0][0x190], RZ ;  /* 0x00006400160d7a24 */ /* 0x002fe400078e02ff */
[----:B------:R-:W3:Y:S04]  /*19850*/  LDL.LU R22, [R1+0x2a8] ;  /* 0x0002a80001167983 */ /* 0x000ee80000300800 */
[----:B------:R0:W-:Y:S04]  /*19860*/  STL [R1+0x214], R11 ;  /* 0x0002140b01007387 */ /* 0x0001e80000100800 */
[----:B------:R1:W-:Y:S01]  /*19870*/  STL [R1+0x210], R13 ;  /* 0x0002100d01007387 */ /* 0x0003e20000100800 */
[----:B0-----:R-:W-:-:S02]  /*19880*/  IMAD R11, R23, c[0x0][0x190], RZ ;  /* 0x00006400170b7a24 */ /* 0x001fc400078e02ff */
        /* <DEDUP_REMOVED lines=11> */
[----:B------:R-:W3:Y:S01]  /*19940*/  LDL.LU R32, [R1+0x2f8] ;  /* 0x0002f80001207983 */ /* 0x000ee20000300800 */
[----:B------:R-:W-:-:S03]  /*19950*/  IMAD R61, R34, c[0x0][0x190], RZ ;  /* 0x00006400223d7a24 */ /* 0x000fc600078e02ff */
[----:B------:R0:W-:Y:S01]  /*19960*/  STL [R1+0x19c], R11 ;  /* 0x00019c0b01007387 */ /* 0x0001e20000100800 */
[----:B------:R-:W-:-:S03]  /*19970*/  IMAD R35, R35, c[0x0][0x190], RZ ;  /* 0x0000640023237a24 */ /* 0x000fc600078e02ff */
[----:B------:R1:W-:Y:S01]  /*19980*/  STL [R1+0x198], R13 ;  /* 0x0001980d01007387 */ /* 0x0003e20000100800 */
[----:B------:R-:W-:Y:S02]  /*19990*/  IMAD R27, R36, c[0x0][0x190], RZ ;  /* 0x00006400241b7a24 */ /* 0x000fe400078e02ff */
[----:B0-----:R-:W-:Y:S02]  /*199a0*/  IMAD R11, R33, c[0x0][0x190], RZ ;  /* 0x00006400210b7a24 */ /* 0x001fe400078e02ff */
[----:B------:R-:W3:Y:S01]  /*199b0*/  LDL.LU R33, [R1+0x2ec] ;  /* 0x0002ec0001217983 */ /* 0x000ee20000300800 */
[----:B------:R-:W-:-:S03]  /*199c0*/  IMAD R37, R37, c[0x0][0x190], RZ ;  /* 0x0000640025257a24 */ /* 0x000fc600078e02ff */
[----:B------:R0:W-:Y:S01]  /*199d0*/  STL [R1+0x174], R11 ;  /* 0x0001740b01007387 */ /* 0x0001e20000100800 */
[----:B------:R-:W-:-:S03]  /*199e0*/  IMAD R25, R38, c[0x0][0x190], RZ ;  /* 0x0000640026197a24 */ /* 0x000fc600078e02ff */
[----:B------:R-:W3:Y:S01]  /*199f0*/  LDL.LU R34, [R1+0x310] ;  /* 0x0003100001227983 */ /* 0x000ee20000300800 */
[----:B------:R-:W-:-:S03]  /*19a00*/  IMAD R39, R39, c[0x0][0x190], RZ ;  /* 0x0000640027277a24 */ /* 0x000fc600078e02ff */
[----:B------:R-:W-:Y:S01]  /*19a10*/  STL [R1+0x170], R61 ;  /* 0x0001703d01007387 */ /* 0x000fe20000100800 */
[----:B------:R-:W-:-:S03]  /*19a20*/  IMAD R23, R40, c[0x0][0x190], RZ ;  /* 0x0000640028177a24 */ /* 0x000fc600078e02ff */
[----:B------:R-:W3:Y:S04]  /*19a30*/  LDL.LU R36, [R1+0x314] ;  /* 0x0003140001247983 */ /* 0x000ee80000300800 */
[----:B------:R-:W-:Y:S01]  /*19a40*/  STL [R1+0x154], R35 ;  /* 0x0001542301007387 */ /* 0x000fe20000100800 */
        /* <DEDUP_REMOVED lines=22> */
[----:B-1----:R-:W-:-:S03]  /*19bb0*/  IMAD R13, R50, c[0x0][0x190], RZ ;  /* 0x00006400320d7a24 */ /* 0x002fc600078e02ff */
[----:B------:R-:W3:Y:S04]  /*19bc0*/  LDL.LU R46, [R1+0x348] ;  /* 0x00034800012e7983 */ /* 0x000ee80000300800 */
[----:B------:R-:W-:Y:S01]  /*19bd0*/  STL [R1+0x12c], R45 ;  /* 0x00012c2d01007387 */ /* 0x000fe20000100800 */
[----:B------:R-:W-:-:S03]  /*19be0*/  IMAD R51, R51, c[0x0][0x190], RZ ;  /* 0x0000640033337a24 */ /* 0x000fc600078e02ff */
[----:B------:R-:W-:Y:S01]  /*19bf0*/  STL [R1+0x128], R17 ;  /* 0x0001281101007387 */ /* 0x000fe20000100800 */
[----:B0-----:R-:W-:-:S03]  /*19c00*/  IMAD R11, R52, c[0x0][0x190], RZ ;  /* 0x00006400340b7a24 */ /* 0x001fc600078e02ff */
[----:B------:R-:W3:Y:S01]  /*19c10*/  LDL.LU R48, [R1+0x360] ;  /* 0x0003600001307983 */ /* 0x000ee20000300800 */
[----:B------:R-:W-:-:S03]  /*19c20*/  IMAD R29, R53, c[0x0][0x190], RZ ;  /* 0x00006400351d7a24 */ /* 0x000fc600078e02ff */
[----:B------:R-:W-:Y:S01]  /*19c30*/  STL [R1+0x124], R47 ;  /* 0x0001242f01007387 */ /* 0x000fe20000100800 */
[----:B------:R-:W-:-:S03]  /*19c40*/  IMAD R28, R54, c[0x0][0x190], RZ ;  /* 0x00006400361c7a24 */ /* 0x000fc600078e02ff */
[----:B------:R-:W-:Y:S04]  /*19c50*/  STL [R1+0x120], R15 ;  /* 0x0001200f01007387 */ /* 0x000fe80000100800 */
[----:B------:R-:W3:Y:S04]  /*19c60*/  LDL.LU R50, [R1+0x364] ;  /* 0x0003640001327983 */ /* 0x000ee80000300800 */
[----:B------:R-:W-:Y:S01]  /*19c70*/  STL [R1+0x11c], R49 ;  /* 0x00011c3101007387 */ /* 0x000fe20000100800 */
[----:B------:R-:W-:-:S03]  /*19c80*/  IMAD R55, R55, c[0x0][0x190], RZ ;  /* 0x0000640037377a24 */ /* 0x000fc600078e02ff */
[----:B------:R-:W-:Y:S01]  /*19c90*/  STL [R1+0x118], R13 ;  /* 0x0001180d01007387 */ /* 0x000fe20000100800 */
[----:B------:R-:W-:-:S03]  /*19ca0*/  IMAD R60, R59, c[0x0][0x190], RZ ;  /* 0x000064003b3c7a24 */ /* 0x000fc600078e02ff */
[----:B------:R-:W3:Y:S01]  /*19cb0*/  LDL.LU R52, [R1+0x370] ;  /* 0x0003700001347983 */ /* 0x000ee20000300800 */
[----:B------:R-:W-:-:S03]  /*19cc0*/  IMAD R56, R56, c[0x0][0x190], RZ ;  /* 0x0000640038387a24 */ /* 0x000fc600078e02ff */
[----:B------:R-:W-:Y:S01]  /*19cd0*/  STL [R1+0x114], R51 ;  /* 0x0001143301007387 */ /* 0x000fe20000100800 */
[----:B------:R-:W-:-:S03]  /*19ce0*/  IMAD R57, R57, c[0x0][0x190], RZ ;  /* 0x0000640039397a24 */ /* 0x000fc600078e02ff */
[----:B------:R-:W-:Y:S04]  /*19cf0*/  STL [R1+0x110], R11 ;  /* 0x0001100b01007387 */ /* 0x000fe80000100800 */
[----:B------:R-:W-:Y:S04]  /*19d00*/  STL [R1+0x10c], R29 ;  /* 0x00010c1d01007387 */ /* 0x000fe80000100800 */
[----:B------:R-:W-:Y:S04]  /*19d10*/  STL [R1+0x108], R28 ;  /* 0x0001081c01007387 */ /* 0x000fe80000100800 */
[----:B------:R-:W-:Y:S04]  /*19d20*/  STL [R1+0x26c8], R28 ;  /* 0x0026c81c01007387 */ /* 0x000fe80000100800 */
[----:B------:R2:W-:Y:S04]  /*19d30*/  STL [R1+0x26cc], R29 ;  /* 0x0026cc1d01007387 */ /* 0x0005e80000100800 */
[----:B------:R-:W-:Y:S01]  /*19d40*/  STL [R1+0x104], R55 ;  /* 0x0001043701007387 */ /* 0x000fe20000100800 */
[----:B------:R-:W-:-:S03]  /*19d50*/  IMAD R58, R58, c[0x0][0x190], RZ ;  /* 0x000064003a3a7a24 */ /* 0x000fc600078e02ff */
[----:B------:R0:W-:Y:S04]  /*19d60*/  STL.64 [R1+0x26d8], R60 ;  /* 0x0026d83c01007387 */ /* 0x0001e80000100a00 */
[----:B------:R-:W-:Y:S01]  /*19d70*/  STL [R1+0x100], R56 ;  /* 0x0001003801007387 */ /* 0x000fe20000100800 */
[----:B--2---:R-:W-:-:S03]  /*19d80*/  IMAD.WIDE R28, R7, 0x2, R30 ;  /* 0x00000002071c7825 */ /* 0x004fc600078e021e */
[----:B------:R-:W-:Y:S04]  /*19d90*/  STL [R1+0xfc], R57 ;  /* 0x0000fc3901007387 */ /* 0x000fe80000100800 */
[----:B------:R1:W-:Y:S01]  /*19da0*/  STL.64 [R1+0x26e0], R56 ;  /* 0x0026e03801007387 */ /* 0x0003e20000100a00 */
[----:B0-----:R-:W-:-:S03]  /*19db0*/  IMAD.WIDE R60, R5, 0x2, R30 ;  /* 0x00000002053c7825 */ /* 0x001fc600078e021e */
[----:B------:R-:W-:Y:S01]  /*19dc0*/  STL [R1+0xf8], R58 ;  /* 0x0000f83a01007387 */ /* 0x000fe20000100800 */
[----:B-1----:R-:W-:-:S05]  /*19dd0*/  IMAD.WIDE R56, R9, 0x2, R30 ;  /* 0x0000000209387825 */ /* 0x002fca00078e021e */
[----:B------:R4:W-:Y:S04]  /*19de0*/  STL.64 [R1+0xf0], R56 ;  /* 0x0000f03801007387 */ /* 0x0009e80000100a00 */
[----:B------:R0:W-:Y:S04]  /*19df0*/  STL.64 [R1+0xe8], R28 ;  /* 0x0000e81c01007387 */ /* 0x0001e80000100a00 */
[----:B------:R-:W-:Y:S01]  /*19e00*/  STL.64 [R1+0xe0], R60 ;  /* 0x0000e03c01007387 */ /* 0x000fe20000100a00 */
[----:B----4-:R-:W-:-:S03]  /*19e10*/  IMAD.WIDE R56, R2, 0x2, R30 ;  /* 0x0000000202387825 */ /* 0x010fc600078e021e */
[----:B---3--:R1:W-:Y:S01]  /*19e20*/  STL.64 [R1+0x26e8], R2 ;  /* 0x0026e80201007387 */ /* 0x0083e20000100a00 */
[----:B0-----:R-:W-:-:S03]  /*19e30*/  IMAD.WIDE R28, R3, 0x2, R30 ;  /* 0x00000002031c7825 */ /* 0x001fc600078e021e */
[----:B------:R-:W-:Y:S04]  /*19e40*/  STL.64 [R1+0xd8], R56 ;  /* 0x0000d83801007387 */ /* 0x000fe80000100a00 */
[----:B------:R-:W-:Y:S01]  /*19e50*/  STL.64 [R1+0xd0], R28 ;  /* 0x0000d01c01007387 */ /* 0x000fe20000100a00 */
[----:B-1----:R-:W-:-:S03]  /*19e60*/  IMAD.WIDE R2, R4, 0x2, R30 ;  /* 0x0000000204027825 */ /* 0x002fc600078e021e */
[----:B------:R0:W-:Y:S04]  /*19e70*/  STL.64 [R1+0x26f0], R4 ;  /* 0x0026f00401007387 */ /* 0x0001e80000100a00 */
[----:B------:R1:W-:Y:S04]  /*19e80*/  STL.64 [R1+0xc8], R2 ;  /* 0x0000c80201007387 */ /* 0x0003e80000100a00 */
[----:B------:R-:W-:Y:S01]  /*19e90*/  STL.64 [R1+0x26f8], R6 ;  /* 0x0026f80601007387 */ /* 0x000fe20000100a00 */
[----:B0-----:R-:W-:-:S04]  /*19ea0*/  IMAD.WIDE R4, R6, 0x2, R30 ;  /* 0x0000000206047825 */ /* 0x001fc800078e021e */
[--C-:B-1----:R-:W-:Y:S01]  /*19eb0*/  IMAD.WIDE R2, R8, 0x2, R30.reuse ;  /* 0x0000000208027825 */ /* 0x102fe200078e021e */
[----:B------:R0:W-:Y:S04]  /*19ec0*/  STL.64 [R1+0xc0], R4 ;  /* 0x0000c00401007387 */ /* 0x0001e80000100a00 */
[----:B------:R-:W-:Y:S04]  /*19ed0*/  STL.64 [R1+0x2700], R8 ;  /* 0x0027000801007387 */ /* 0x000fe80000100a00 */
[----:B------:R1:W-:Y:S01]  /*19ee0*/  STL.64 [R1+0xb8], R2 ;  /* 0x0000b80201007387 */ /* 0x0003e20000100a00 */
[----:B0-----:R-:W-:-:S03]  /*19ef0*/  IMAD.WIDE R4, R10, 0x2, R30 ;  /* 0x000000020a047825 */ /* 0x001fc600078e021e */
[----:B------:R-:W-:Y:S04]  /*19f00*/  STL.64 [R1+0x2708], R10 ;  /* 0x0027080a01007387 */ /* 0x000fe80000100a00 */
[----:B------:R0:W-:Y:S01]  /*19f10*/  STL.64 [R1+0xb0], R4 ;  /* 0x0000b00401007387 */ /* 0x0001e20000100a00 */
[----:B-1----:R-:W-:-:S03]  /*19f20*/  IMAD.WIDE R2, R12, 0x2, R30 ;  /* 0x000000020c027825 */ /* 0x002fc600078e021e */
        /* <DEDUP_REMOVED lines=12> */
[----:B0-----:R-:W2:Y:S04]  /*19ff0*/  LDL R4, [R1+0x374] ;  /* 0x0003740001047983 */ /* 0x001ea80000100800 */
[----:B------:R-:W3:Y:S04]  /*1a000*/  LDL R5, [R1+0x388] ;  /* 0x0003880001057983 */ /* 0x000ee80000100800 */
[----:B------:R0:W-:Y:S04]  /*1a010*/  STL.64 [R1+0x88], R2 ;  /* 0x0000880201007387 */ /* 0x0001e80000100a00 */
[----:B------:R-:W4:Y:S04]  /*1a020*/  LDL R56, [R1+0x398] ;  /* 0x0003980001387983 */ /* 0x000f280000100800 */
[----:B------:R-:W4:Y:S04]  /*1a030*/  LDL R57, [R1+0x39c] ;  /* 0x00039c0001397983 */ /* 0x000f280000100800 */
[----:B0-----:R-:W4:Y:S04]  /*1a040*/  LDL R2, [R1+0x324] ;  /* 0x0003240001027983 */ /* 0x001f280000100800 */
[----:B------:R-:W4:Y:S04]  /*1a050*/  LDL R3, [R1+0x38c] ;  /* 0x00038c0001037983 */ /* 0x000f280000100800 */
[----:B------:R-:W4:Y:S04]  /*1a060*/  LDL R60, [R1+0x3a8] ;  /* 0x0003a800013c7983 */ /* 0x000f280000100800 */
[----:B------:R-:W4:Y:S04]  /*1a070*/  LDL R61, [R1+0x3ac] ;  /* 0x0003ac00013d7983 */ /* 0x000f280000100800 */
[----:B------:R-:W4:Y:S04]  /*1a080*/  LDL R59, [R1+0x2fc] ;  /* 0x0002fc00013b7983 */ /* 0x000f280000100800 */
[----:B------:R-:W4:Y:S04]  /*1a090*/  LDL R29, [R1+0x3c0] ;  /* 0x0003c000011d7983 */ /* 0x000f280000100800 */
[----:B------:R-:W4:Y:S04]  /*1a0a0*/  LDL R28, [R1+0x2e8] ;  /* 0x0002e800011c7983 */ /* 0x000f280000100800 */
[----:B------:R-:W4:Y:S04]  /*1a0b0*/  LDL R54, [R1+0x3c4] ;  /* 0x0003c40001367983 */ /* 0x000f280000100800 */
[----:B------:R-:W4:Y:S01]  /*1a0c0*/  LDL R53, [R1+0x3d0] ;  /* 0x0003d00001357983 */ /* 0x000f220000100800 */
[----:B------:R-:W-:-:S03]  /*1a0d0*/  IMAD.WIDE R8, R22, 0x2, R30 ;  /* 0x0000000216087825 */ /* 0x000fc600078e021e */
[----:B------:R-:W-:Y:S01]  /*1a0e0*/  STL.64 [R1+0x2730], R20 ;  /* 0x0027301401007387 */ /* 0x000fe20000100a00 */
[----:B------:R-:W-:-:S03]  /*1a0f0*/  IMAD.WIDE R6, R24, 0x2, R30 ;  /* 0x0000000218067825 */ /* 0x000fc600078e021e */
[----:B------:R-:W-:Y:S01]  /*1a100*/  STL.64 [R1+0x2738], R22 ;  /* 0x0027381601007387 */ /* 0x000fe20000100a00 */
[----:B------:R-:W-:-:S03]  /*1a110*/  IMAD.WIDE R10, R26, 0x2, R30 ;  /* 0x000000021a0a7825 */ /* 0x000fc600078e021e */
[----:B------:R0:W-:Y:S04]  /*1a120*/  STL.64 [R1+0x80], R8 ;  /* 0x0000800801007387 */ /* 0x0001e80000100a00 */
[----:B------:R-:W-:Y:S04]  /*1a130*/  STL.64 [R1+0x2740], R24 ;  /* 0x0027401801007387 */ /* 0x000fe80000100a00 */
[----:B------:R1:W-:Y:S01]  /*1a140*/  STL.64 [R1+0x78], R6 ;  /* 0x0000780601007387 */ /* 0x0003e20000100a00 */
[----:B0-----:R-:W-:-:S03]  /*1a150*/  IMAD.WIDE R8, R33, 0x2, R30 ;  /* 0x0000000221087825 */ /* 0x001fc600078e021e */
[----:B------:R0:W-:Y:S01]  /*1a160*/  STL.64 [R1+0x70], R10 ;  /* 0x0000700a01007387 */ /* 0x0001e20000100a00 */
[----:B-1----:R-:W-:-:S03]  /*1a170*/  IMAD.WIDE R6, R32, 0x2, R30 ;  /* 0x0000000220067825 */ /* 0x002fc600078e021e */
[----:B------:R1:W-:Y:S01]  /*1a180*/  STL.64 [R1+0x68], R8 ;  /* 0x0000680801007387 */ /* 0x0003e20000100a00 */
[----:B0-----:R-:W-:-:S03]  /*1a190*/  IMAD.WIDE R10, R34, 0x2, R30 ;  /* 0x00000002220a7825 */ /* 0x001fc600078e021e */
[----:B------:R0:W-:Y:S01]  /*1a1a0*/  STL.64 [R1+0x60], R6 ;  /* 0x0000600601007387 */ /* 0x0001e20000100a00 */
[----:B-1----:R-:W-:-:S03]  /*1a1b0*/  IMAD.WIDE R8, R36, 0x2, R30 ;  /* 0x0000000224087825 */ /* 0x002fc600078e021e */
[----:B------:R1:W-:Y:S01]  /*1a1c0*/  STL.64 [R1+0x58], R10 ;  /* 0x0000580a01007387 */ /* 0x0003e20000100a00 */
[----:B0-----:R-:W-:-:S03]  /*1a1d0*/  IMAD.WIDE R6, R38, 0x2, R30 ;  /* 0x0000000226067825 */ /* 0x001fc600078e021e */
[----:B------:R0:W-:Y:S04]  /*1a1e0*/  STL.64 [R1+0x50], R8 ;  /* 0x0000500801007387 */ /* 0x0001e80000100a00 */
[----:B------:R0:W-:Y:S01]  /*1a1f0*/  STL.64 [R1+0x48], R6 ;  /* 0x0000480601007387 */ /* 0x0001e20000100a00 */
[----:B-1----:R-:W-:-:S04]  /*1a200*/  IMAD.WIDE R10, R40, 0x2, R30 ;  /* 0x00000002280a7825 */ /* 0x002fc800078e021e */
[--C-:B0-----:R-:W-:Y:S01]  /*1a210*/  IMAD.WIDE R8, R42, 0x2, R30.reuse ;  /* 0x000000022a087825 */ /* 0x101fe200078e021e */
[----:B------:R0:W-:Y:S03]  /*1a220*/  STL.64 [R1+0x40], R10 ;  /* 0x0000400a01007387 */ /* 0x0001e60000100a00 */
[--C-:B------:R-:W-:Y:S01]  /*1a230*/  IMAD.WIDE R6, R44, 0x2, R30.reuse ;  /* 0x000000022c067825 */ /* 0x100fe200078e021e */
[----:B------:R1:W-:Y:S04]  /*1a240*/  STL.64 [R1+0x38], R8 ;  /* 0x0000380801007387 */ /* 0x0003e80000100a00 */
[----:B------:R1:W-:Y:S01]  /*1a250*/  STL.64 [R1+0x30], R6 ;  /* 0x0000300601007387 */ /* 0x0003e20000100a00 */
[----:B0-----:R-:W-:-:S04]  /*1a260*/  IMAD.WIDE R10, R46, 0x2, R30 ;  /* 0x000000022e0a7825 */ /* 0x001fc800078e021e */
[--C-:B-1----:R-:W-:Y:S01]  /*1a270*/  IMAD.WIDE R8, R48, 0x2, R30.reuse ;  /* 0x0000000230087825 */ /* 0x102fe200078e021e */
[----:B------:R0:W-:Y:S03]  /*1a280*/  STL.64 [R1+0x28], R10 ;  /* 0x0000280a01007387 */ /* 0x0001e60000100a00 */
[--C-:B------:R-:W-:Y:S01]  /*1a290*/  IMAD.WIDE R6, R50, 0x2, R30.reuse ;  /* 0x0000000232067825 */ /* 0x100fe200078e021e */
[----:B------:R2:W-:Y:S04]  /*1a2a0*/  STL.64 [R1+0x20], R8 ;  /* 0x0000200801007387 */ /* 0x0005e80000100a00 */
[----:B------:R3:W-:Y:S01]  /*1a2b0*/  STL.64 [R1+0x18], R6 ;  /* 0x0000180601007387 */ /* 0x0007e20000100a00 */
[----:B0-----:R-:W-:-:S05]  /*1a2c0*/  IMAD.WIDE R10, R52, 0x2, R30 ;  /* 0x00000002340a7825 */ /* 0x001fca00078e021e */
[----:B------:R-:W-:Y:S01]  /*1a2d0*/  STL.64 [R1+0x10], R10 ;  /* 0x0000100a01007387 */ /* 0x000fe20000100a00 */
[----:B--2---:R-:W-:-:S04]  /*1a2e0*/  IMAD.WIDE R8, R4, 0x2, R30 ;  /* 0x0000000204087825 */ /* 0x004fc800078e021e */
[--C-:B---3--:R-:W-:Y:S01]  /*1a2f0*/  IMAD.WIDE R6, R5, 0x2, R30.reuse ;  /* 0x0000000205067825 */ /* 0x108fe200078e021e */
[----:B------:R-:W-:Y:S04]  /*1a300*/  STL.64 [R1+0x8], R8 ;  /* 0x0000080801007387 */ /* 0x000fe80000100a00 */
[----:B------:R0:W-:Y:S01]  /*1a310*/  STL.64 [R1+0x160], R6 ;  /* 0x0001600601007387 */ /* 0x0001e20000100a00 */
[----:B----4-:R-:W-:-:S04]  /*1a320*/  IMAD.WIDE R4, R2, 0x2, R30 ;  /* 0x0000000202047825 */ /* 0x010fc800078e021e */
[--C-:B------:R-:W-:Y:S01]  /*1a330*/  IMAD.WIDE R2, R3, 0x2, R30.reuse ;  /* 0x0000000203027825 */ /* 0x100fe200078e021e */
[----:B------:R1:W-:Y:S03]  /*1a340*/  STL.64 [R1+0x178], R4 ;  /* 0x0001780401007387 */ /* 0x0003e60000100a00 */
[--C-:B0-----:R-:W-:Y:S01]  /*1a350*/  IMAD.WIDE R6, R56, 0x2, R30.reuse ;  /* 0x0000000238067825 */ /* 0x101fe200078e021e */
[----:B------:R0:W-:Y:S04]  /*1a360*/  STL.64 [R1+0x188], R2 ;  /* 0x0001880201007387 */ /* 0x0001e80000100a00 */
[----:B------:R2:W-:Y:S01]  /*1a370*/  STL.64 [R1+0x1a0], R6 ;  /* 0x0001a00601007387 */ /* 0x0005e20000100a00 */
[----:B-1----:R-:W-:-:S04]  /*1a380*/  IMAD.WIDE R4, R57, 0x2, R30 ;  /* 0x0000000239047825 */ /* 0x002fc800078e021e */
[--C-:B0-----:R-:W-:Y:S01]  /*1a390*/  IMAD.WIDE R2, R60, 0x2, R30.reuse ;  /* 0x000000023c027825 */ /* 0x101fe200078e021e */
[----:B------:R0:W-:Y:S03]  /*1a3a0*/  STL.64 [R1+0x1b0], R4 ;  /* 0x0001b00401007387 */ /* 0x0001e60000100a00 */
[--C-:B--2---:R-:W-:Y:S01]  /*1a3b0*/  IMAD.WIDE R6, R61, 0x2, R30.reuse ;  /* 0x000000023d067825 */ /* 0x104fe200078e021e */
[----:B------:R1:W-:Y:S04]  /*1a3c0*/  STL.64 [R1+0x1c8], R2 ;  /* 0x0001c80201007387 */ /* 0x0003e80000100a00 */
[----:B------:R2:W-:Y:S01]  /*1a3d0*/  STL.64 [R1+0x1d8], R6 ;  /* 0x0001d80601007387 */ /* 0x0005e20000100a00 */
[----:B0-----:R-:W-:-:S04]  /*1a3e0*/  IMAD.WIDE R4, R59, 0x2, R30 ;  /* 0x000000023b047825 */ /* 0x001fc800078e021e */
[--C-:B-1----:R-:W-:Y:S01]  /*1a3f0*/  IMAD.WIDE R2, R29, 0x2, R30.reuse ;  /* 0x000000021d027825 */ /* 0x102fe200078e021e */
[----:B------:R0:W-:Y:S03]  /*1a400*/  STL.64 [R1+0x1f0], R4 ;  /* 0x0001f00401007387 */ /* 0x0001e60000100a00 */
[--C-:B--2---:R-:W-:Y:S01]  /*1a410*/  IMAD.WIDE R6, R28, 0x2, R30.reuse ;  /* 0x000000021c067825 */ /* 0x104fe200078e021e */
[----:B------:R1:W-:Y:S04]  /*1a420*/  STL.64 [R1+0x200], R2 ;  /* 0x0002000201007387 */ /* 0x0003e80000100a00 */
[----:B------:R2:W-:Y:S01]  /*1a430*/  STL.64 [R1+0x218], R6 ;  /* 0x0002180601007387 */ /* 0x0005e20000100a00 */
[----:B0-----:R-:W-:-:S03]  /*1a440*/  IMAD.WIDE R4, R54, 0x2, R30 ;  /* 0x0000000236047825 */ /* 0x001fc600078e021e */
[----:B------:R-:W3:Y:S01]  /*1a450*/  LDL R22, [R1+0x3d4] ;  /* 0x0003d40001167983 */ /* 0x000ee20000100800 */
[----:B-1----:R-:W-:-:S03]  /*1a460*/  IMAD.WIDE R2, R53, 0x2, R30 ;  /* 0x0000000235027825 */ /* 0x002fc600078e021e */
[----:B------:R0:W-:Y:S04]  /*1a470*/  STL.64 [R1+0x228], R4 ;  /* 0x0002280401007387 */ /* 0x0001e80000100a00 */
[----:B------:R-:W4:Y:S04]  /*1a480*/  LDL R23, [R1+0x2d4] ;  /* 0x0002d40001177983 */ /* 0x000f280000100800 */
[----:B------:R1:W-:Y:S04]  /*1a490*/  STL.64 [R1+0x240], R2 ;  /* 0x0002400201007387 */ /* 0x0003e80000100a00 */
        /* <DEDUP_REMOVED lines=14> */
[----:B--2---:R-:W2:Y:S04]  /*1a580*/  LDL R6, [R1+0x460] ;  /* 0x0004600001067983 */ /* 0x004ea80000100800 */
[----:B------:R-:W2:Y:S04]  /*1a590*/  LDL R7, [R1+0x464] ;  /* 0x0004640001077983 */ /* 0x000ea80000100800 */
[----:B0-----:R-:W2:Y:S04]  /*1a5a0*/  LDL R4, [R1+0x470] ;  /* 0x0004700001047983 */ /* 0x001ea80000100800 */
[----:B------:R-:W2:Y:S04]  /*1a5b0*/  LDL R5, [R1+0x474] ;  /* 0x0004740001057983 */ /* 0x000ea80000100800 */
[----:B-1----:R-:W2:Y:S04]  /*1a5c0*/  LDL R2, [R1+0x480] ;  /* 0x0004800001027983 */ /* 0x002ea80000100800 */
        /* <DEDUP_REMOVED lines=9> */
[----:B------:R-:W2:Y:S01]  /*1a660*/  LDL R53, [R1+0x4d0] ;  /* 0x0004d00001357983 */ /* 0x000ea20000100800 */
[----:B---3--:R-:W-:-:S05]  /*1a670*/  IMAD.WIDE R24, R22, 0x2, R30 ;  /* 0x0000000216187825 */ /* 0x008fca00078e021e */
[----:B------:R4:W-:Y:S02]  /*1a680*/  STL.64 [R1+0x250], R24 ;  /* 0x0002501801007387 */ /* 0x0009e40000100a00 */
[----:B----4-:R-:W-:-:S04]  /*1a690*/  IMAD.WIDE R24, R23, 0x2, R30 ;  /* 0x0000000217187825 */ /* 0x010fc800078e021e */
[--C-:B------:R-:W-:Y:S01]  /*1a6a0*/  IMAD.WIDE R22, R20, 0x2, R30.reuse ;  /* 0x0000000214167825 */ /* 0x100fe200078e021e */
[----:B------:R0:W-:Y:S03]  /*1a6b0*/  STL.64 [R1+0x268], R24 ;  /* 0x0002681801007387 */ /* 0x0001e60000100a00 */
[--C-:B------:R-:W-:Y:S01]  /*1a6c0*/  IMAD.WIDE R20, R21, 0x2, R30.reuse ;  /* 0x0000000215147825 */ /* 0x100fe200078e021e */
[----:B------:R1:W-:Y:S04]  /*1a6d0*/  STL.64 [R1+0x278], R22 ;  /* 0x0002781601007387 */ /* 0x0003e80000100a00 */
[----:B------:R3:W-:Y:S01]  /*1a6e0*/  STL.64 [R1+0x290], R20 ;  /* 0x0002901401007387 */ /* 0x0007e20000100a00 */
[----:B0-----:R-:W-:-:S04]  /*1a6f0*/  IMAD.WIDE R24, R18, 0x2, R30 ;  /* 0x0000000212187825 */ /* 0x001fc800078e021e */
[--C-:B-1----:R-:W-:Y:S01]  /*1a700*/  IMAD.WIDE R22, R19, 0x2, R30.reuse ;  /* 0x0000000213167825 */ /* 0x102fe200078e021e */
[----:B------:R-:W-:Y:S03]  /*1a710*/  STL.64 [R1+0x2a0], R24 ;  /* 0x0002a01801007387 */ /* 0x000fe60000100a00 */
[--C-:B---3--:R-:W-:Y:S01]  /*1a720*/  IMAD.WIDE R20, R16, 0x2, R30.reuse ;  /* 0x0000000210147825 */ /* 0x108fe200078e021e */
[----:B------:R-:W-:Y:S03]  /*1a730*/  STL.64 [R1+0x2b8], R22 ;  /* 0x0002b81601007387 */ /* 0x000fe60000100a00 */
[--C-:B------:R-:W-:Y:S01]  /*1a740*/  IMAD.WIDE R18, R17, 0x2, R30.reuse ;  /* 0x0000000211127825 */ /* 0x100fe200078e021e */
[----:B------:R-:W-:Y:S03]  /*1a750*/  STL.64 [R1+0x2c8], R20 ;  /* 0x0002c81401007387 */ /* 0x000fe60000100a00 */
        /* <DEDUP_REMOVED lines=17> */
[----:B--2---:R-:W-:-:S04]  /*1a870*/  IMAD.WIDE R12, R6, 0x2, R30 ;  /* 0x00000002060c7825 */ /* 0x004fc800078e021e */
[--C-:B0-----:R-:W-:Y:S01]  /*1a880*/  IMAD.WIDE R10, R7, 0x2, R30.reuse ;  /* 0x00000002070a7825 */ /* 0x101fe200078e021e */
[----:B------:R-:W-:Y:S03]  /*1a890*/  STL.64 [R1+0x390], R12 ;  /* 0x0003900c01007387 */ /* 0x000fe60000100a00 */
[--C-:B-1----:R-:W-:Y:S01]  /*1a8a0*/  IMAD.WIDE R8, R4, 0x2, R30.reuse ;  /* 0x0000000204087825 */ /* 0x102fe200078e021e */
        /* <DEDUP_REMOVED lines=24> */
[----:B------:R-:W2:Y:S04]  /*1aa30*/  LDL R22, [R1+0x4d4] ;  /* 0x0004d40001167983 */ /* 0x000ea80000100800 */
[----:B------:R1:W-:Y:S04]  /*1aa40*/  STL.64 [R1+0x488], R4 ;  /* 0x0004880401007387 */ /* 0x0003e80000100a00 */
[----:B------:R-:W3:Y:S04]  /*1aa50*/  LDL R23, [R1+0x4e0] ;  /* 0x0004e00001177983 */ /* 0x000ee80000100800 */
[----:B------:R4:W-:Y:S04]  /*1aa60*/  STL.64 [R1+0x498], R2 ;  /* 0x0004980201007387 */ /* 0x0009e80000100a00 */
[----:B------:R-:W3:Y:S04]  /*1aa70*/  LDL R20, [R1+0x4e4] ;  /* 0x0004e40001147983 */ /* 0x000ee80000100800 */
        /* <DEDUP_REMOVED lines=13> */
[----:B0-----:R-:W3:Y:S04]  /*1ab50*/  LDL R6, [R1+0x5a0] ;  /* 0x0005a00001067983 */ /* 0x001ee80000100800 */
[----:B------:R-:W3:Y:S04]  /*1ab60*/  LDL R7, [R1+0x5b0] ;  /* 0x0005b00001077983 */ /* 0x000ee80000100800 */
[----:B-1----:R-:W3:Y:S04]  /*1ab70*/  LDL R4, [R1+0x5b8] ;  /* 0x0005b80001047983 */ /* 0x002ee80000100800 */
[----:B------:R-:W3:Y:S04]  /*1ab80*/  LDL R5, [R1+0x5c8] ;  /* 0x0005c80001057983 */ /* 0x000ee80000100800 */
[----:B----4-:R-:W4:Y:S04]  /*1ab90*/  LDL R2, [R1+0x5d0] ;  /* 0x0005d00001027983 */ /* 0x010f280000100800 */
        /* <DEDUP_REMOVED lines=10> */
[----:B--2---:R-:W-:-:S05]  /*1ac40*/  IMAD.WIDE R24, R22, 0x2, R30 ;  /* 0x0000000216187825 */ /* 0x004fca00078e021e */
[----:B------:R3:W-:Y:S02]  /*1ac50*/  STL.64 [R1+0x4a8], R24 ;  /* 0x0004a81801007387 */ /* 0x0007e40000100a00 */
[----:B---3--:R-:W-:-:S04]  /*1ac60*/  IMAD.WIDE R24, R23, 0x2, R30 ;  /* 0x0000000217187825 */ /* 0x008fc800078e021e */
        /* <DEDUP_REMOVED lines=8> */
[--C-:B--2---:R-:W-:Y:S01]  /*1acf0*/  IMAD.WIDE R20, R16, 0x2, R30.reuse ;  /* 0x0000000210147825 */ /* 0x104fe200078e021e */
        /* <DEDUP_REMOVED lines=27> */
[--C-:B----4-:R-:W-:Y:S01]  /*1aeb0*/  IMAD.WIDE R4, R2, 0x2, R30.reuse ;  /* 0x0000000202047825 */ /* 0x110fe200078e021e */
        /* <DEDUP_REMOVED lines=297> */
[----:B------:R0:W-:Y:S04]  /*1c150*/  STL.64 [R1+0xd38], R6 ;  /* 0x000d380601007387 */ /* 0x0001e80000100a00 */
[----:B------:R-:W3:Y:S01]  /*1c160*/  LDL R22, [R1+0x400] ;  /* 0x0004000001167983 */ /* 0x000ee20000100800 */
[----:B--2---:R-:W-:-:S03]  /*1c170*/  IMAD.WIDE R2, R53, 0x2, R30 ;  /* 0x0000000235027825 */ /* 0x004fc600078e021e */
[----:B------:R1:W-:Y:S04]  /*1c180*/  STL.64 [R1+0xd40], R4 ;  /* 0x000d400401007387 */ /* 0x0003e80000100a00 */
[----:B------:R-:W2:Y:S04]  /*1c190*/  LDL R23, [R1+0x3dc] ;  /* 0x0003dc0001177983 */ /* 0x000ea80000100800 */
[----:B------:R4:W-:Y:S04]  /*1c1a0*/  STL.64 [R1+0xd48], R2 ;  /* 0x000d480201007387 */ /* 0x0009e80000100a00 */
        /* <DEDUP_REMOVED lines=16> */
[----:B-1----:R-:W2:Y:S04]  /*1c2b0*/  LDL R4, [R1+0x264] ;  /* 0x0002640001047983 */ /* 0x002ea80000100800 */
[----:B------:R-:W2:Y:S04]  /*1c2c0*/  LDL R5, [R1+0x260] ;  /* 0x0002600001057983 */ /* 0x000ea80000100800 */
        /* <DEDUP_REMOVED lines=11> */
[----:B---3--:R-:W-:-:S05]  /*1c380*/  IMAD.WIDE R24, R22, 0x2, R30 ;  /* 0x0000000216187825 */ /* 0x008fca00078e021e */
[----:B------:R0:W-:Y:S01]  /*1c390*/  STL.64 [R1+0xd50], R24 ;  /* 0x000d501801007387 */ /* 0x0001e20000100a00 */
[----:B--2---:R-:W-:-:S03]  /*1c3a0*/  IMAD.WIDE R22, R23, 0x2, R30 ;  /* 0x0000000217167825 */ /* 0x004fc600078e021e */
[----:B0-----:R-:W2:Y:S04]  /*1c3b0*/  LDL.LU.64 R24, [R1+0x2740] ;  /* 0x0027400001187983 */ /* 0x001ea80000300a00 */
[----:B------:R0:W-:Y:S02]  /*1c3c0*/  STL.64 [R1+0xd58], R22 ;  /* 0x000d581601007387 */ /* 0x0001e40000100a00 */
[----:B0-----:R-:W-:-:S04]  /*1c3d0*/  IMAD.WIDE R22, R20, 0x2, R30 ;  /* 0x0000000214167825 */ /* 0x001fc800078e021e */
[--C-:B------:R-:W-:Y:S01]  /*1c3e0*/  IMAD.WIDE R20, R21, 0x2, R30.reuse ;  /* 0x0000000215147825 */ /* 0x100fe200078e021e */
[----:B------:R0:W-:Y:S04]  /*1c3f0*/  STL.64 [R1+0xd60], R22 ;  /* 0x000d601601007387 */ /* 0x0001e80000100a00 */
[----:B0-----:R-:W3:Y:S04]  /*1c400*/  LDL.LU.64 R22, [R1+0x2738] ;  /* 0x0027380001167983 */ /* 0x001ee80000300a00 */
[----:B------:R0:W-:Y:S02]  /*1c410*/  STL.64 [R1+0xd68], R20 ;  /* 0x000d681401007387 */ /* 0x0001e40000100a00 */
[----:B0-----:R-:W-:-:S04]  /*1c420*/  IMAD.WIDE R20, R18, 0x2, R30 ;  /* 0x0000000212147825 */ /* 0x001fc800078e021e */
[--C-:B------:R-:W-:Y:S01]  /*1c430*/  IMAD.WIDE R18, R19, 0x2, R30.reuse ;  /* 0x0000000213127825 */ /* 0x100fe200078e021e */
[----:B------:R0:W-:Y:S04]  /*1c440*/  STL.64 [R1+0xd70], R20 ;  /* 0x000d701401007387 */ /* 0x0001e80000100a00 */
[----:B0-----:R-:W2:Y:S04]  /*1c450*/  LDL.LU.64 R20, [R1+0x2730] ;  /* 0x0027300001147983 */ /* 0x001ea80000300a00 */
        /* <DEDUP_REMOVED lines=36> */
[----:B----4-:R-:W-:-:S04]  /*1c6a0*/  IMAD.WIDE R4, R2, 0x2, R30 ;  /* 0x0000000202047825 */ /* 0x010fc800078e021e */
[--C-:B------:R-:W-:Y:S01]  /*1c6b0*/  IMAD.WIDE R2, R3, 0x2, R30.reuse ;  /* 0x0000000203027825 */ /* 0x100fe200078e021e */
[----:B------:R0:W-:Y:S04]  /*1c6c0*/  STL.64 [R1+0xdf0], R4 ;  /* 0x000df00401007387 */ /* 0x0001e80000100a00 */
[----:B0-----:R-:W4:Y:S04]  /*1c6d0*/  LDL.LU.64 R4, [R1+0x26f0] ;  /* 0x0026f00001047983 */ /* 0x001f280000300a00 */
        /* <DEDUP_REMOVED lines=11> */
[----:B0-----:R-:W-:-:S05]  /*1c790*/  IMAD.WIDE R60, R59, 0x2, R30 ;  /* 0x000000023b3c7825 */ /* 0x001fca00078e021e */
[----:B------:R0:W-:Y:S02]  /*1c7a0*/  STL.64 [R1+0xe20], R60 ;  /* 0x000e203c01007387 */ /* 0x0001e40000100a00 */
[----:B0-----:R-:W-:-:S05]  /*1c7b0*/  IMAD.WIDE R60, R29, 0x2, R30 ;  /* 0x000000021d3c7825 */ /* 0x001fca00078e021e */
[----:B------:R0:W-:Y:S04]  /*1c7c0*/  STL.64 [R1+0xe28], R60 ;  /* 0x000e283c01007387 */ /* 0x0001e80000100a00 */
[----:B0-----:R-:W2:Y:S01]  /*1c7d0*/  LDL.LU.64 R60, [R1+0x26d8] ;  /* 0x0026d800013c7983 */ /* 0x001ea20000300a00 */
[----:B------:R-:W-:-:S05]  /*1c7e0*/  IMAD.WIDE R28, R28, 0x2, R30 ;  /* 0x000000021c1c7825 */ /* 0x000fca00078e021e */
[----:B------:R0:W-:Y:S02]  /*1c7f0*/  STL.64 [R1+0xe30], R28 ;  /* 0x000e301c01007387 */ /* 0x0001e40000100a00 */
[----:B0-----:R-:W-:-:S05]  /*1c800*/  IMAD.WIDE R28, R54, 0x2, R30 ;  /* 0x00000002361c7825 */ /* 0x001fca00078e021e */
[----:B------:R0:W-:Y:S02]  /*1c810*/  STL.64 [R1+0xe38], R28 ;  /* 0x000e381c01007387 */ /* 0x0001e40000100a00 */
[----:B0-----:R-:W-:-:S05]  /*1c820*/  IMAD.WIDE R28, R53, 0x2, R30 ;  /* 0x00000002351c7825 */ /* 0x001fca00078e021e */
[----:B------:R2:W-:Y:S02]  /*1c830*/  STL.64 [R1+0xe40], R28 ;  /* 0x000e401c01007387 */ /* 0x0005e40000100a00 */
[--C-:B--2---:R-:W-:Y:S02]  /*1c840*/  IMAD.WIDE R28, R61, 0x2, R30.reuse ;  /* 0x000000023d1c7825 */ /* 0x104fe400078e021e */
[----:B------:R-:W2:Y:S04]  /*1c850*/  LDL.LU R61, [R1+0x26d0] ;  /* 0x0026d000013d7983 */ /* 0x000ea80000300800 */
[----:B------:R0:W-:Y:S02]  /*1c860*/  STL.64 [R1+0x1ac0], R28 ;  /* 0x001ac01c01007387 */ /* 0x0001e40000100a00 */
[----:B0-----:R-:W-:-:S05]  /*1c870*/  IMAD.WIDE R28, R35, 0x2, R30 ;  /* 0x00000002231c7825 */ /* 0x001fca00078e021e */
        /* <DEDUP_REMOVED lines=9> */
[----:B---3--:R-:W-:-:S05]  /*1c910*/  IMAD.WIDE R28, R23, 0x2, R30 ;  /* 0x00000002171c7825 */ /* 0x008fca00078e021e */
        /* <DEDUP_REMOVED lines=24> */
[----:B------:R0:W-:Y:S04]  /*1caa0*/  STL.64 [R1+0x1be0], R28 ;  /* 0x001be01c01007387 */ /* 0x0001e80000100a00 */
[----:B0-----:R-:W3:Y:S02]  /*1cab0*/  LDL.LU R29, [R1+0x26cc] ;  /* 0x0026cc00011d7983 */ /* 0x001ee40000300800 */
[----:B---3--:R-:W-:-:S05]  /*1cac0*/  IMAD.WIDE R28, R29, 0x2, R30 ;  /* 0x000000021d1c7825 */ /* 0x008fca00078e021e */
[----:B------:R0:W-:Y:S04]  /*1cad0*/  STL.64 [R1+0x1bf0], R28 ;  /* 0x001bf01c01007387 */ /* 0x0001e80000100a00 */
[----:B0-----:R-:W3:Y:S01]  /*1cae0*/  LDL.LU R28, [R1+0x26c8] ;  /* 0x0026c800011c7983 */ /* 0x001ee20000300800 */
[----:B------:R-:W-:-:S04]  /*1caf0*/  IMAD.WIDE R54, R55, 0x2, R30 ;  /* 0x0000000237367825 */ /* 0x000fc800078e021e */
[----:B------:R-:W-:-:S04]  /*1cb00*/  IMAD.WIDE R58, R58, 0x2, R30 ;  /* 0x000000023a3a7825 */ /* 0x000fc800078e021e */
[----:B---3--:R-:W-:-:S05]  /*1cb10*/  IMAD.WIDE R28, R28, 0x2, R30 ;  /* 0x000000021c1c7825 */ /* 0x008fca00078e021e */
[----:B------:R0:W-:Y:S04]  /*1cb20*/  STL.64 [R1+0x1c00], R28 ;  /* 0x001c001c01007387 */ /* 0x0001e80000100a00 */
[----:B0-----:R-:W3:Y:S04]  /*1cb30*/  LDL.LU.64 R28, [R1+0x26c0] ;  /* 0x0026c000011c7983 */ /* 0x001ee80000300a00 */
[----:B------:R0:W-:Y:S01]  /*1cb40*/  STL.64 [R1+0x1c10], R54 ;  /* 0x001c103601007387 */ /* 0x0001e20000100a00 */
[----:B------:R-:W-:Y:S02]  /*1cb50*/  IMAD R0, R0, c[0x0][0x190], RZ ;  /* 0x0000640000007a24 */ /* 0x000fe400078e02ff */
[----:B0-----:R-:W-:-:S04]  /*1cb60*/  IMAD.WIDE R54, R56, 0x2, R30 ;  /* 0x0000000238367825 */ /* 0x001fc800078e021e */
[--C-:B------:R-:W-:Y:S01]  /*1cb70*/  IMAD.WIDE R56, R57, 0x2, R30.reuse ;  /* 0x0000000239387825 */ /* 0x100fe200078e021e */
[----:B------:R0:W-:Y:S04]  /*1cb80*/  STL.64 [R1+0x1c20], R54 ;  /* 0x001c203601007387 */ /* 0x0001e80000100a00 */
[----:B------:R1:W-:Y:S04]  /*1cb90*/  STL.64 [R1+0x1c30], R56 ;  /* 0x001c303801007387 */ /* 0x0003e80000100a00 */
[----:B------:R-:W-:Y:S01]  /*1cba0*/  STL.64 [R1+0x1c40], R58 ;  /* 0x001c403a01007387 */ /* 0x000fe20000100a00 */
[----:B0-----:R-:W-:-:S03]  /*1cbb0*/  IMAD.WIDE R54, R60, 0x2, R30 ;  /* 0x000000023c367825 */ /* 0x001fc600078e021e */
[----:B--2---:R-:W-:Y:S01]  /*1cbc0*/  STL.64 [R1+0x2680], R60 ;  /* 0x0026803c01007387 */ /* 0x004fe20000100a00 */
[----:B-1----:R-:W-:-:S03]  /*1cbd0*/  IMAD.WIDE R56, R61, 0x2, R30 ;  /* 0x000000023d387825 */ /* 0x002fc600078e021e */
[----:B------:R0:W-:Y:S04]  /*1cbe0*/  STL.64 [R1+0x1c50], R54 ;  /* 0x001c503601007387 */ /* 0x0001e80000100a00 */
[----:B------:R4:W-:Y:S01]  /*1cbf0*/  STL.64 [R1+0x1c70], R56 ;  /* 0x001c703801007387 */ /* 0x0009e20000100a00 */
[----:B0-----:R-:W-:-:S05]  /*1cc00*/  IMAD.WIDE R54, R0, 0x2, R30 ;  /* 0x0000000200367825 */ /* 0x001fca00078e021e */
[----:B------:R0:W-:Y:S01]  /*1cc10*/  STL.64 [R1+0x1c60], R54 ;  /* 0x001c603601007387 */ /* 0x0001e20000100a00 */
[----:B---3--:R-:W-:-:S04]  /*1cc20*/  IMAD.WIDE R58, R7, 0x2, R28 ;  /* 0x00000002073a7825 */ /* 0x008fc800078e021c */
[--C-:B------:R-:W-:Y:S01]  /*1cc30*/  IMAD.WIDE R30, R9, 0x2, R28.reuse ;  /* 0x00000002091e7825 */ /* 0x100fe200078e021c */
[----:B------:R-:W-:Y:S03]  /*1cc40*/  STL.64 [R1+0x2660], R58 ;  /* 0x0026603a01007387 */ /* 0x000fe60000100a00 */
[--C-:B----4-:R-:W-:Y:S01]  /*1cc50*/  IMAD.WIDE R56, R5, 0x2, R28.reuse ;  /* 0x0000000205387825 */ /* 0x110fe200078e021c */
[----:B------:R-:W-:Y:S03]  /*1cc60*/  STL.64 [R1], R30 ;  /* 0x0000001e01007387 */ /* 0x000fe60000100a00 */
[--C-:B0-----:R-:W-:Y:S01]  /*1cc70*/  IMAD.WIDE R54, R2, 0x2, R28.reuse ;  /* 0x0000000202367825 */ /* 0x101fe200078e021c */
[----:B------:R-:W-:Y:S03]  /*1cc80*/  STL.64 [R1+0x2668], R56 ;  /* 0x0026683801007387 */ /* 0x000fe60000100a00 */
[--C-:B------:R-:W-:Y:S01]  /*1cc90*/  IMAD.WIDE R2, R3, 0x2, R28.reuse ;  /* 0x0000000203027825 */ /* 0x100fe200078e021c */
[----:B------:R-:W-:Y:S03]  /*1cca0*/  STL.64 [R1+0x2658], R54 ;  /* 0x0026583601007387 */ /* 0x000fe60000100a00 */
[--C-:B------:R-:W-:Y:S01]  /*1ccb0*/  IMAD.WIDE R4, R4, 0x2, R28.reuse ;  /* 0x0000000204047825 */ /* 0x100fe200078e021c */
[----:B------:R-:W-:Y:S03]  /*1ccc0*/  STL.64 [R1+0x2650], R2 ;  /* 0x0026500201007387 */ /* 0x000fe60000100a00 */
[--C-:B------:R-:W-:Y:S01]  /*1ccd0*/  IMAD.WIDE R6, R6, 0x2, R28.reuse ;  /* 0x0000000206067825 */ /* 0x100fe200078e021c */
[----:B------:R0:W-:Y:S03]  /*1cce0*/  STL.64 [R1+0x2670], R4 ;  /* 0x0026700401007387 */ /* 0x0001e60000100a00 */
[--C-:B------:R-:W-:Y:S01]  /*1ccf0*/  IMAD.WIDE R8, R8, 0x2, R28.reuse ;  /* 0x0000000208087825 */ /* 0x100fe200078e021c */
[----:B------:R-:W-:Y:S03]  /*1cd00*/  STL.64 [R1+0x2648], R6 ;  /* 0x0026480601007387 */ /* 0x000fe60000100a00 */
[--C-:B------:R-:W-:Y:S01]  /*1cd10*/  IMAD.WIDE R10, R10, 0x2, R28.reuse ;  /* 0x000000020a0a7825 */ /* 0x100fe200078e021c */
[----:B------:R1:W-:Y:S03]  /*1cd20*/  STL.64 [R1+0x2688], R8 ;  /* 0x0026880801007387 */ /* 0x0003e60000100a00 */
[--C-:B------:R-:W-:Y:S01]  /*1cd30*/  IMAD.WIDE R12, R12, 0x2, R28.reuse ;  /* 0x000000020c0c7825 */ /* 0x100fe200078e021c */
[----:B------:R-:W-:Y:S03]  /*1cd40*/  STL.64 [R1+0x2690], R10 ;  /* 0x0026900a01007387 */ /* 0x000fe60000100a00 */
[--C-:B------:R-:W-:Y:S01]  /*1cd50*/  IMAD.WIDE R14, R14, 0x2, R28.reuse ;  /* 0x000000020e0e7825 */ /* 0x100fe200078e021c */
[----:B------:R-:W-:Y:S04]  /*1cd60*/  STL.64 [R1+0x2698], R12 ;  /* 0x0026980c01007387 */ /* 0x000fe80000100a00 */
[----:B------:R-:W-:Y:S04]  /*1cd70*/  STL.64 [R1+0x26a0], R14 ;  /* 0x0026a00e01007387 */ /* 0x000fe80000100a00 */
[----:B0-----:R-:W1:Y:S04]  /*1cd80*/  LDL.LU R4, [R1+0x374] ;  /* 0x0003740001047983 */ /* 0x001e680000300800 */
[----:B------:R-:W2:Y:S04]  /*1cd90*/  LDL.LU R5, [R1+0x388] ;  /* 0x0003880001057983 */ /* 0x000ea80000300800 */
[----:B------:R-:W3:Y:S04]  /*1cda0*/  LDL.LU R2, [R1+0x324] ;  /* 0x0003240001027983 */ /* 0x000ee80000300800 */
[----:B------:R-:W4:Y:S04]  /*1cdb0*/  LDL.LU R3, [R1+0x38c] ;  /* 0x00038c0001037983 */ /* 0x000f280000300800 */
[----:B------:R-:W4:Y:S04]  /*1cdc0*/  LDL.LU R54, [R1+0x398] ;  /* 0x0003980001367983 */ /* 0x000f280000300800 */
[----:B------:R-:W4:Y:S04]  /*1cdd0*/  LDL.LU R55, [R1+0x39c] ;  /* 0x00039c0001377983 */ /* 0x000f280000300800 */
[----:B------:R-:W4:Y:S01]  /*1cde0*/  LDL.LU R57, [R1+0x3a8] ;  /* 0x0003a80001397983 */ /* 0x000f220000300800 */
[----:B------:R-:W-:-:S04]  /*1cdf0*/  IMAD.WIDE R16, R16, 0x2, R28 ;  /* 0x0000000210107825 */ /* 0x000fc800078e021c */
[--C-:B------:R-:W-:Y:S01]  /*1ce00*/  IMAD.WIDE R18, R18, 0x2, R28.reuse ;  /* 0x0000000212127825 */ /* 0x100fe200078e021c */
[----:B------:R-:W-:Y:S03]  /*1ce10*/  STL.64 [R1+0x26a8], R16 ;  /* 0x0026a81001007387 */ /* 0x000fe60000100a00 */
[--C-:B------:R-:W-:Y:S01]  /*1ce20*/  IMAD.WIDE R20, R20, 0x2, R28.reuse ;  /* 0x0000000214147825 */ /* 0x100fe200078e021c */
[----:B------:R-:W-:Y:S04]  /*1ce30*/  STL.64 [R1+0x26b0], R18 ;  /* 0x0026b01201007387 */ /* 0x000fe80000100a00 */
[----:B------:R-:W4:Y:S04]  /*1ce40*/  LDL.LU R58, [R1+0x3ac] ;  /* 0x0003ac00013a7983 */ /* 0x000f280000300800 */
[----:B------:R-:W-:Y:S04]  /*1ce50*/  STL.64 [R1+0x26b8], R20 ;  /* 0x0026b81401007387 */ /* 0x000fe80000100a00 */
[----:B------:R-:W4:Y:S04]  /*1ce60*/  LDL.LU R59, [R1+0x2fc] ;  /* 0x0002fc00013b7983 */ /* 0x000f280000300800 */
[----:B------:R-:W4:Y:S04]  /*1ce70*/  LDL.LU R56, [R1+0x3c0] ;  /* 0x0003c00001387983 */ /* 0x000f280000300800 */
[----:B------:R-:W4:Y:S04]  /*1ce80*/  LDL.LU R60, [R1+0x2e8] ;  /* 0x0002e800013c7983 */ /* 0x000f280000300800 */
[----:B------:R-:W4:Y:S01]  /*1ce90*/  LDL.LU R61, [R1+0x3c4] ;  /* 0x0003c400013d7983 */ /* 0x000f220000300800 */
[----:B-1----:R-:W-:-:S04]  /*1cea0*/  IMAD.WIDE R8, R4, 0x2, R28 ;  /* 0x0000000204087825 */ /* 0x002fc800078e021c */
[--C-:B--2---:R-:W-:Y:S01]  /*1ceb0*/  IMAD.WIDE R6, R5, 0x2, R28.reuse ;  /* 0x0000000205067825 */ /* 0x104fe200078e021c */
[----:B------:R-:W-:Y:S03]  /*1cec0*/  STL.64 [R1+0x158], R8 ;  /* 0x0001580801007387 */ /* 0x000fe60000100a00 */
[--C-:B---3--:R-:W-:Y:S01]  /*1ced0*/  IMAD.WIDE R4, R2, 0x2, R28.reuse ;  /* 0x0000000202047825 */ /* 0x108fe200078e021c */
[----:B------:R0:W-:Y:S03]  /*1cee0*/  STL.64 [R1+0x168], R6 ;  /* 0x0001680601007387 */ /* 0x0001e60000100a00 */
[--C-:B----4-:R-:W-:Y:S01]  /*1cef0*/  IMAD.WIDE R2, R3, 0x2, R28.reuse ;  /* 0x0000000203027825 */ /* 0x110fe200078e021c */
[----:B------:R1:W-:Y:S04]  /*1cf00*/  STL.64 [R1+0x180], R4 ;  /* 0x0001800401007387 */ /* 0x0003e80000100a00 */
[----:B------:R2:W-:Y:S01]  /*1cf10*/  STL.64 [R1+0x190], R2 ;  /* 0x0001900201007387 */ /* 0x0005e20000100a00 */
[----:B0-----:R-:W-:-:S04]  /*1cf20*/  IMAD.WIDE R6, R54, 0x2, R28 ;  /* 0x0000000236067825 */ /* 0x001fc800078e021c */
[--C-:B-1----:R-:W-:Y:S01]  /*1cf30*/  IMAD.WIDE R4, R55, 0x2, R28.reuse ;  /* 0x0000000237047825 */ /* 0x102fe200078e021c */
[----:B------:R-:W-:Y:S03]  /*1cf40*/  STL.64 [R1+0x1a8], R6 ;  /* 0x0001a80601007387 */ /* 0x000fe60000100a00 */
[--C-:B--2---:R-:W-:Y:S01]  /*1cf50*/  IMAD.WIDE R2, R57, 0x2, R28.reuse ;  /* 0x0000000239027825 */ /* 0x104fe200078e021c */
[----:B------:R-:W2:Y:S04]  /*1cf60*/  LDL.LU R18, [R1+0x3d0] ;  /* 0x0003d00001127983 */ /* 0x000ea80000300800 */
[----:B------:R-:W-:Y:S04]  /*1cf70*/  STL.64 [R1+0x1b8], R4 ;  /* 0x0001b80401007387 */ /* 0x000fe80000100a00 */
[----:B------:R-:W3:Y:S04]  /*1cf80*/  LDL.LU R19, [R1+0x3d4] ;  /* 0x0003d40001137983 */ /* 0x000ee80000300800 */
[----:B------:R0:W-:Y:S04]  /*1cf90*/  STL.64 [R1+0x1d0], R2 ;  /* 0x0001d00201007387 */ /* 0x0001e80000100a00 */
[----:B------:R-:W4:Y:S04]  /*1cfa0*/  LDL.LU R16, [R1+0x2d4] ;  /* 0x0002d40001107983 */ /* 0x000f280000300800 */
[----:B------:R-:W4:Y:S01]  /*1cfb0*/  LDL.LU R57, [R1+0x2d0] ;  /* 0x0002d00001397983 */ /* 0x000f220000300800 */
[----:B0-----:R-:W-:-:S03]  /*1cfc0*/  IMAD.WIDE R2, R58, 0x2, R28 ;  /* 0x000000023a027825 */ /* 0x001fc600078e021c */
[----:B------:R-:W4:Y:S01]  /*1cfd0*/  LDL.LU R58, [R1+0x3e8] ;  /* 0x0003e800013a7983 */ /* 0x000f220000300800 */
[----:B------:R-:W-:-:S03]  /*1cfe0*/  IMAD.WIDE R4, R59, 0x2, R28 ;  /* 0x000000023b047825 */ /* 0x000fc600078e021c */
[----:B------:R0:W-:Y:S04]  /*1cff0*/  STL.64 [R1+0x1e0], R2 ;  /* 0x0001e00201007387 */ /* 0x0001e80000100a00 */
[----:B------:R-:W4:Y:S04]  /*1d000*/  LDL.LU R59, [R1+0x3ec] ;  /* 0x0003ec00013b7983 */ /* 0x000f280000300800 */
[----:B------:R-:W-:Y:S01]  /*1d010*/  STL.64 [R1+0x1f8], R4 ;  /* 0x0001f80401007387 */ /* 0x000fe20000100a00 */
[----:B0-----:R-:W-:-:S03]  /*1d020*/  IMAD.WIDE R2, R56, 0x2, R28 ;  /* 0x0000000238027825 */ /* 0x001fc600078e021c */
[----:B------:R-:W4:Y:S04]  /*1d030*/  LDL.LU R17, [R1+0x3f8] ;  /* 0x0003f80001117983 */ /* 0x000f280000300800 */
[----:B------:R-:W4:Y:S04]  /*1d040*/  LDL.LU R14, [R1+0x3fc] ;  /* 0x0003fc00010e7983 */ /* 0x000f280000300800 */
[----:B------:R0:W-:Y:S04]  /*1d050*/  STL.64 [R1+0x208], R2 ;  /* 0x0002080201007387 */ /* 0x0001e80000100a00 */
[----:B------:R-:W4:Y:S04]  /*1d060*/  LDL.LU R15, [R1+0x410] ;  /* 0x00041000010f7983 */ /* 0x000f280000300800 */
[----:B------:R-:W4:Y:S04]  /*1d070*/  LDL.LU R12, [R1+0x414] ;  /* 0x00041400010c7983 */ /* 0x000f280000300800 */
[----:B------:R-:W4:Y:S04]  /*1d080*/  LDL.LU R13, [R1+0x420] ;  /* 0x00042000010d7983 */ /* 0x000f280000300800 */
[----:B------:R-:W4:Y:S04]  /*1d090*/  LDL.LU R10, [R1+0x424] ;  /* 0x00042400010a7983 */ /* 0x000f280000300800 */
[----:B------:R-:W4:Y:S04]  /*1d0a0*/  LDL.LU R11, [R1+0x438] ;  /* 0x00043800010b7983 */ /* 0x000f280000300800 */
[----:B------:R-:W4:Y:S04]  /*1d0b0*/  LDL.LU R8, [R1+0x43c] ;  /* 0x00043c0001087983 */ /* 0x000f280000300800 */
[----:B------:R-:W4:Y:S01]  /*1d0c0*/  LDL.LU R56, [R1+0x448] ;  /* 0x0004480001387983 */ /* 0x000f220000300800 */
[----:B0-----:R-:W-:-:S03]  /*1d0d0*/  IMAD.WIDE R2, R60, 0x2, R28 ;  /* 0x000000023c027825 */ /* 0x001fc600078e021c */
[----:B------:R-:W4:Y:S04]  /*1d0e0*/  LDL.LU R9, [R1+0x44c] ;  /* 0x00044c0001097983 */ /* 0x000f280000300800 */
[----:B------:R-:W4:Y:S04]  /*1d0f0*/  LDL.LU R6, [R1+0x454] ;  /* 0x0004540001067983 */ /* 0x000f280000300800 */
[----:B------:R0:W-:Y:S04]  /*1d100*/  STL.64 [R1+0x220], R2 ;  /* 0x0002200201007387 */ /* 0x0001e80000100a00 */
[----:B------:R-:W4:Y:S04]  /*1d110*/  LDL.LU R7, [R1+0x460] ;  /* 0x0004600001077983 */ /* 0x000f280000300800 */
[----:B------:R-:W4:Y:S01]  /*1d120*/  LDL.LU R60, [R1+0x464] ;  /* 0x00046400013c7983 */ /* 0x000f220000300800 */
[----:B0-----:R-:W-:-:S03]  /*1d130*/  IMAD.WIDE R2, R61, 0x2, R28 ;  /* 0x000000023d027825 */ /* 0x001fc600078e021c */
[----:B------:R-:W4:Y:S04]  /*1d140*/  LDL.LU R4, [R1+0x470] ;  /* 0x0004700001047983 */ /* 0x000f280000300800 */
[----:B------:R-:W4:Y:S04]  /*1d150*/  LDL.LU R5, [R1+0x474] ;  /* 0x0004740001057983 */ /* 0x000f280000300800 */
[----:B------:R0:W-:Y:S04]  /*1d160*/  STL.64 [R1+0x230], R2 ;  /* 0x0002300201007387 */ /* 0x0001e80000100a00 */
[----:B0-----:R-:W4:Y:S04]  /*1d170*/  LDL.LU R2, [R1+0x480] ;  /* 0x0004800001027983 */ /* 0x001f280000300800 */
[----:B------:R-:W4:Y:S04]  /*1d180*/  LDL.LU R3, [R1+0x484] ;  /* 0x0004840001037983 */ /* 0x000f280000300800 */
[----:B------:R-:W4:Y:S04]  /*1d190*/  LDL.LU R54, [R1+0x490] ;  /* 0x0004900001367983 */ /* 0x000f280000300800 */
[----:B------:R-:W4:Y:S04]  /*1d1a0*/  LDL.LU R55, [R1+0x494] ;  /* 0x0004940001377983 */ /* 0x000f280000300800 */
[----:B------:R-:W4:Y:S01]  /*1d1b0*/  LDL.LU R61, [R1+0x4a0] ;  /* 0x0004a000013d7983 */ /* 0x000f220000300800 */
[----:B--2---:R-:W-:-:S04]  /*1d1c0*/  IMAD.WIDE R20, R18, 0x2, R28 ;  /* 0x0000000212147825 */ /* 0x004fc800078e021c */
[--C-:B---3--:R-:W-:Y:S01]  /*1d1d0*/  IMAD.WIDE R18, R19, 0x2, R28.reuse ;  /* 0x0000000213127825 */ /* 0x108fe200078e021c */
[----:B------:R4:W-:Y:S04]  /*1d1e0*/  STL.64 [R1+0x248], R20 ;  /* 0x0002481401007387 */ /* 0x0009e80000100a00 */
[----:B------:R0:W-:Y:S01]  /*1d1f0*/  STL.64 [R1+0x258], R18 ;  /* 0x0002581201007387 */ /* 0x0001e20000100a00 */
[----:B----4-:R-:W-:-:S04]  /*1d200*/  IMAD.WIDE R20, R16, 0x2, R28 ;  /* 0x0000000210147825 */ /* 0x010fc800078e021c */
[--C-:B0-----:R-:W-:Y:S02]  /*1d210*/  IMAD.WIDE R18, R57, 0x2, R28.reuse ;  /* 0x0000000239127825 */ /* 0x101fe400078e021c */
[----:B------:R-:W2:Y:S04]  /*1d220*/  LDL.LU R57, [R1+0x4a4] ;  /* 0x0004a40001397983 */ /* 0x000ea80000300800 */
[----:B------:R0:W-:Y:S04]  /*1d230*/  STL.64 [R1+0x270], R20 ;  /* 0x0002701401007387 */ /* 0x0001e80000100a00 */
[----:B------:R1:W-:Y:S01]  /*1d240*/  STL.64 [R1+0x280], R18 ;  /* 0x0002801201007387 */ /* 0x0003e20000100a00 */
[----:B0-----:R-:W-:-:S03]  /*1d250*/  IMAD.WIDE R20, R58, 0x2, R28 ;  /* 0x000000023a147825 */ /* 0x001fc600078e021c */
[----:B------:R-:W3:Y:S01]  /*1d260*/  LDL.LU R58, [R1+0x4b0] ;  /* 0x0004b000013a7983 */ /* 0x000ee20000300800 */
[----:B-1----:R-:W-:-:S03]  /*1d270*/  IMAD.WIDE R18, R59, 0x2, R28 ;  /* 0x000000023b127825 */ /* 0x002fc600078e021c */
[----:B------:R0:W-:Y:S04]  /*1d280*/  STL.64 [R1+0x298], R20 ;  /* 0x0002981401007387 */ /* 0x0001e80000100a00 */
[----:B------:R-:W4:Y:S04]  /*1d290*/  LDL.LU R59, [R1+0x4b4] ;  /* 0x0004b400013b7983 */ /* 0x000f280000300800 */
[----:B------:R1:W-:Y:S01]  /*1d2a0*/  STL.64 [R1+0x2a8], R18 ;  /* 0x0002a81201007387 */ /* 0x0003e20000100a00 */
[----:B0-----:R-:W-:-:S04]  /*1d2b0*/  IMAD.WIDE R20, R17, 0x2, R28 ;  /* 0x0000000211147825 */ /* 0x001fc800078e021c */
[----:B------:R-:W-:-:S04]  /*1d2c0*/  IMAD.WIDE R16, R15, 0x2, R28 ;  /* 0x000000020f107825 */ /* 0x000fc800078e021c */
[--C-:B-1----:R-:W-:Y:S01]  /*1d2d0*/  IMAD.WIDE R18, R14, 0x2, R28.reuse ;  /* 0x000000020e127825 */ /* 0x102fe200078e021c */
[----:B------:R-:W-:Y:S03]  /*1d2e0*/  STL.64 [R1+0x2c0], R20 ;  /* 0x0002c01401007387 */ /* 0x000fe60000100a00 */
[--C-:B------:R-:W-:Y:S01]  /*1d2f0*/  IMAD.WIDE R14, R12, 0x2, R28.reuse ;  /* 0x000000020c0e7825 */ /* 0x100fe200078e021c */
[----:B------:R-:W-:Y:S03]  /*1d300*/  STL.64 [R1+0x2d0], R18 ;  /* 0x0002d01201007387 */ /* 0x000fe60000100a00 */
[--C-:B------:R-:W-:Y:S01]  /*1d310*/  IMAD.WIDE R12, R13, 0x2, R28.reuse ;  /* 0x000000020d0c7825 */ /* 0x100fe200078e021c */
[----:B------:R0:W-:Y:S04]  /*1d320*/  STL.64 [R1+0x2e8], R16 ;  /* 0x0002e81001007387 */ /* 0x0001e80000100a00 */
[----:B------:R1:W-:Y:S04]  /*1d330*/  STL.64 [R1+0x2f8], R14 ;  /* 0x0002f80e01007387 */ /* 0x0003e80000100a00 */
[----:B------:R1:W-:Y:S01]  /*1d340*/  STL.64 [R1+0x310], R12 ;  /* 0x0003100c01007387 */ /* 0x0003e20000100a00 */
[----:B0-----:R-:W-:-:S04]  /*1d350*/  IMAD.WIDE R16, R10, 0x2, R28 ;  /* 0x000000020a107825 */ /* 0x001fc800078e021c */
[--C-:B-1----:R-:W-:Y:S01]  /*1d360*/  IMAD.WIDE R14, R11, 0x2, R28.reuse ;  /* 0x000000020b0e7825 */ /* 0x102fe200078e021c */
[----:B------:R-:W-:Y:S03]  /*1d370*/  STL.64 [R1+0x320], R16 ;  /* 0x0003201001007387 */ /* 0x000fe60000100a00 */
[--C-:B------:R-:W-:Y:S01]  /*1d380*/  IMAD.WIDE R12, R8, 0x2, R28.reuse ;  /* 0x00000002080c7825 */ /* 0x100fe200078e021c */
[----:B------:R-:W-:Y:S03]  /*1d390*/  STL.64 [R1+0x338], R14 ;  /* 0x0003380e01007387 */ /* 0x000fe60000100a00 */
[--C-:B------:R-:W-:Y:S02]  /*1d3a0*/  IMAD.WIDE R10, R56, 0x2, R28.reuse ;  /* 0x00000002380a7825 */ /* 0x100fe400078e021c */
[----:B------:R-:W4:Y:S04]  /*1d3b0*/  LDL.LU R56, [R1+0x4c0] ;  /* 0x0004c00001387983 */ /* 0x000f280000300800 */
        /* <DEDUP_REMOVED lines=22> */
[--C-:B------:R-:W-:Y:S01]  /*1d520*/  IMAD.WIDE R2, R61, 0x2, R28.reuse ;  /* 0x000000023d027825 */ /* 0x100fe200078e021c */
[----:B------:R-:W4:Y:S04]  /*1d530*/  LDL.LU R18, [R1+0x4d0] ;  /* 0x0004d00001127983 */ /* 0x000f280000300800 */
[----:B------:R-:W-:Y:S04]  /*1d540*/  STL.64 [R1+0x420], R4 ;  /* 0x0004200401007387 */ /* 0x000fe80000100a00 */
[----:B------:R-:W4:Y:S04]  /*1d550*/  LDL.LU R19, [R1+0x4d4] ;  /* 0x0004d40001137983 */ /* 0x000f280000300800 */
[----:B------:R2:W-:Y:S04]  /*1d560*/  STL.64 [R1+0x438], R2 ;  /* 0x0004380201007387 */ /* 0x0005e80000100a00 */
[----:B------:R-:W4:Y:S04]  /*1d570*/  LDL.LU R16, [R1+0x4e0] ;  /* 0x0004e00001107983 */ /* 0x000f280000300800 */
[----:B------:R-:W4:Y:S01]  /*1d580*/  LDL.LU R61, [R1+0x4e4] ;  /* 0x0004e400013d7983 */ /* 0x000f220000300800 */
[----:B--2---:R-:W-:-:S03]  /*1d590*/  IMAD.WIDE R2, R57, 0x2, R28 ;  /* 0x0000000239027825 */ /* 0x004fc600078e021c */
[----:B------:R-:W2:Y:S04]  /*1d5a0*/  LDL.LU R57, [R1+0x4f0] ;  /* 0x0004f00001397983 */ /* 0x000ea80000300800 */
[----:B------:R4:W-:Y:S01]  /*1d5b0*/  STL.64 [R1+0x448], R2 ;  /* 0x0004480201007387 */ /* 0x0009e20000100a00 */
[----:B---3--:R-:W-:-:S03]  /*1d5c0*/  IMAD.WIDE R4, R58, 0x2, R28 ;  /* 0x000000023a047825 */ /* 0x008fc600078e021c */
[----:B------:R-:W3:Y:S04]  /*1d5d0*/  LDL.LU R58, [R1+0x4f4] ;  /* 0x0004f400013a7983 */ /* 0x000ee80000300800 */
[----:B------:R-:W-:Y:S01]  /*1d5e0*/  STL.64 [R1+0x460], R4 ;  /* 0x0004600401007387 */ /* 0x000fe20000100a00 */
[----:B----4-:R-:W-:-:S03]  /*1d5f0*/  IMAD.WIDE R2, R59, 0x2, R28 ;  /* 0x000000023b027825 */ /* 0x010fc600078e021c */
        /* <DEDUP_REMOVED lines=11> */
[----:B------:R-:W4:Y:S01]  /*1d6b0*/  LDL.LU R6, [R1+0x590] ;  /* 0x0005900001067983 */ /* 0x000f220000300800 */
[----:B0-----:R-:W-:-:S05]  /*1d6c0*/  IMAD.WIDE R2, R56, 0x2, R28 ;  /* 0x0000000238027825 */ /* 0x001fca00078e021c */
[----:B------:R0:W-:Y:S04]  /*1d6d0*/  STL.64 [R1+0x480], R2 ;  /* 0x0004800201007387 */ /* 0x0001e80000100a00 */
[----:B------:R-:W4:Y:S04]  /*1d6e0*/  LDL.LU R7, [R1+0x5a0] ;  /* 0x0005a00001077983 */ /* 0x000f280000300800 */
[----:B------:R-:W4:Y:S04]  /*1d6f0*/  LDL.LU R56, [R1+0x5b0] ;  /* 0x0005b00001387983 */ /* 0x000f280000300800 */
[----:B------:R-:W4:Y:S04]  /*1d700*/  LDL.LU R4, [R1+0x5b8] ;  /* 0x0005b80001047983 */ /* 0x000f280000300800 */
[----:B------:R-:W4:Y:S01]  /*1d710*/  LDL.LU R5, [R1+0x5c8] ;  /* 0x0005c80001057983 */ /* 0x000f220000300800 */
[----:B0-----:R-:W-:-:S05]  /*1d720*/  IMAD.WIDE R2, R60, 0x2, R28 ;  /* 0x000000023c027825 */ /* 0x001fca00078e021c */
[----:B------:R0:W-:Y:S04]  /*1d730*/  STL.64 [R1+0x490], R2 ;  /* 0x0004900201007387 */ /* 0x0001e80000100a00 */
[----:B0-----:R-:W4:Y:S04]  /*1d740*/  LDL.LU R2, [R1+0x5d0] ;  /* 0x0005d00001027983 */ /* 0x001f280000300800 */
[----:B------:R-:W4:Y:S04]  /*1d750*/  LDL.LU R3, [R1+0x5e0] ;  /* 0x0005e00001037983 */ /* 0x000f280000300800 */
[----:B------:R-:W4:Y:S04]  /*1d760*/  LDL.LU R54, [R1+0x5e8] ;  /* 0x0005e80001367983 */ /* 0x000f280000300800 */
[----:B------:R-:W4:Y:S04]  /*1d770*/  LDL.LU R55, [R1+0x5f8] ;  /* 0x0005f80001377983 */ /* 0x000f280000300800 */
[----:B------:R-:W4:Y:S01]  /*1d780*/  LDL.LU R60, [R1+0x600] ;  /* 0x00060000013c7983 */ /* 0x000f220000300800 */
[----:B------:R-:W-:-:S04]  /*1d790*/  IMAD.WIDE R20, R18, 0x2, R28 ;  /* 0x0000000212147825 */ /* 0x000fc800078e021c */
[--C-:B------:R-:W-:Y:S01]  /*1d7a0*/  IMAD.WIDE R18, R19, 0x2, R28.reuse ;  /* 0x0000000213127825 */ /* 0x100fe200078e021c */
[----:B------:R-:W-:Y:S04]  /*1d7b0*/  STL.64 [R1+0x4a0], R20 ;  /* 0x0004a01401007387 */ /* 0x000fe80000100a00 */
[----:B------:R0:W-:Y:S02]  /*1d7c0*/  STL.64 [R1+0x4b0], R18 ;  /* 0x0004b01201007387 */ /* 0x0001e40000100a00 */
[--C-:B0-----:R-:W-:Y:S02]  /*1d7d0*/  IMAD.WIDE R18, R61, 0x2, R28.reuse ;  /* 0x000000023d127825 */ /* 0x101fe400078e021c */
[----:B------:R-:W4:Y:S02]  /*1d7e0*/  LDL.LU R61, [R1+0x610] ;  /* 0x00061000013d7983 */ /* 0x000f240000300800 */
[----:B------:R-:W-:-:S05]  /*1d7f0*/  IMAD.WIDE R20, R16, 0x2, R28 ;  /* 0x0000000210147825 */ /* 0x000fca00078e021c */
[----:B------:R2:W-:Y:S04]  /*1d800*/  STL.64 [R1+0x4c0], R20 ;  /* 0x0004c01401007387 */ /* 0x0005e80000100a00 */
[----:B------:R3:W-:Y:S01]  /*1d810*/  STL.64 [R1+0x4d0], R18 ;  /* 0x0004d01201007387 */ /* 0x0007e20000100a00 */
[----:B--2---:R-:W-:-:S03]  /*1d820*/  IMAD.WIDE R20, R57, 0x2, R28 ;  /* 0x0000000239147825 */ /* 0x004fc600078e021c */
[----:B------:R-:W2:Y:S04]  /*1d830*/  LDL.LU R57, [R1+0x618] ;  /* 0x0006180001397983 */ /* 0x000ea80000300800 */
[----:B------:R4:W-:Y:S01]  /*1d840*/  STL.64 [R1+0x4e0], R20 ;  /* 0x0004e01401007387 */ /* 0x0009e20000100a00 */
[----:B---3--:R-:W-:-:S03]  /*1d850*/  IMAD.WIDE R18, R58, 0x2, R28 ;  /* 0x000000023a127825 */ /* 0x008fc600078e021c */
[----:B------:R-:W3:Y:S04]  /*1d860*/  LDL.LU R58, [R1+0x628] ;  /* 0x00062800013a7983 */ /* 0x000ee80000300800 */
[----:B------:R0:W-:Y:S01]  /*1d870*/  STL.64 [R1+0x4f0], R18 ;  /* 0x0004f01201007387 */ /* 0x0001e20000100a00 */
[----:B----4-:R-:W-:-:S05]  /*1d880*/  IMAD.WIDE R20, R17, 0x2, R28 ;  /* 0x0000000211147825 */ /* 0x010fca00078e021c */
[----:B------:R-:W-:Y:S01]  /*1d890*/  STL.64 [R1+0x500], R20 ;  /* 0x0005001401007387 */ /* 0x000fe20000100a00 */
[----:B0-----:R-:W-:-:S04]  /*1d8a0*/  IMAD.WIDE R18, R14, 0x2, R28 ;  /* 0x000000020e127825 */ /* 0x001fc800078e021c */
        /* <DEDUP_REMOVED lines=11> */
[----:B------:R-:W-:Y:S04]  /*1d960*/  STL.64 [R1+0x560], R14 ;  /* 0x0005600e01007387 */ /* 0x000fe80000100a00 */
[----:B------:R-:W3:Y:S01]  /*1d970*/  LDL.LU R59, [R1+0x638] ;  /* 0x00063800013b7983 */ /* 0x000ee20000300800 */
[----:B----4-:R-:W-:-:S05]  /*1d980*/  IMAD.WIDE R12, R8, 0x2, R28 ;  /* 0x00000002080c7825 */ /* 0x010fca00078e021c */
        /* <DEDUP_REMOVED lines=29> */
[----:B0-----:R-:W-:-:S03]  /*1db60*/  IMAD.WIDE R2, R61, 0x2, R28 ;  /* 0x000000023d027825 */ /* 0x001fc600078e021c */
[----:B------:R-:W4:Y:S04]  /*1db70*/  LDL.LU R61, [R1+0x680] ;  /* 0x00068000013d7983 */ /* 0x000f280000300800 */
[----:B------:R3:W-:Y:S01]  /*1db80*/  STL.64 [R1+0x610], R2 ;  /* 0x0006100201007387 */ /* 0x0007e20000100a00 */
[----:B--2---:R-:W-:-:S03]  /*1db90*/  IMAD.WIDE R4, R57, 0x2, R28 ;  /* 0x0000000239047825 */ /* 0x004fc600078e021c */
[----:B------:R-:W2:Y:S04]  /*1dba0*/  LDL.LU R57, [R1+0x688] ;  /* 0x0006880001397983 */ /* 0x000ea80000300800 */
[----:B------:R-:W-:Y:S04]  /*1dbb0*/  STL.64 [R1+0x618], R4 ;  /* 0x0006180401007387 */ /* 0x000fe80000100a00 */
[----:B------:R-:W2:Y:S04]  /*1dbc0*/  LDL.LU R17, [R1+0x698] ;  /* 0x0006980001117983 */ /* 0x000ea80000300800 */
[----:B------:R-:W2:Y:S01]  /*1dbd0*/  LDL.LU R14, [R1+0x6a0] ;  /* 0x0006a000010e7983 */ /* 0x000ea20000300800 */
[----:B---3--:R-:W-:-:S05]  /*1dbe0*/  IMAD.WIDE R2, R58, 0x2, R28 ;  /* 0x000000023a027825 */ /* 0x008fca00078e021c */
[----:B------:R0:W-:Y:S04]  /*1dbf0*/  STL.64 [R1+0x628], R2 ;  /* 0x0006280201007387 */ /* 0x0001e80000100a00 */
[----:B------:R-:W3:Y:S04]  /*1dc00*/  LDL.LU R15, [R1+0x6b0] ;  /* 0x0006b000010f7983 */ /* 0x000ee80000300800 */
[----:B------:R-:W3:Y:S04]  /*1dc10*/  LDL.LU R12, [R1+0x6c0] ;  /* 0x0006c000010c7983 */ /* 0x000ee80000300800 */
[----:B------:R-:W3:Y:S04]  /*1dc20*/  LDL.LU R13, [R1+0x6c8] ;  /* 0x0006c800010d7983 */ /* 0x000ee80000300800 */
[----:B------:R-:W3:Y:S04]  /*1dc30*/  LDL.LU R10, [R1+0x6d8] ;  /* 0x0006d800010a7983 */ /* 0x000ee80000300800 */
[----:B------:R-:W3:Y:S04]  /*1dc40*/  LDL.LU R11, [R1+0x6e0] ;  /* 0x0006e000010b7983 */ /* 0x000ee80000300800 */
[----:B------:R-:W3:Y:S04]  /*1dc50*/  LDL.LU R8, [R1+0x6f0] ;  /* 0x0006f00001087983 */ /* 0x000ee80000300800 */
[----:B------:R-:W3:Y:S04]  /*1dc60*/  LDL.LU R58, [R1+0x6f8] ;  /* 0x0006f800013a7983 */ /* 0x000ee80000300800 */
[----:B------:R-:W3:Y:S04]  /*1dc70*/  LDL.LU R9, [R1+0x708] ;  /* 0x0007080001097983 */ /* 0x000ee80000300800 */
[----:B------:R-:W3:Y:S01]  /*1dc80*/  LDL.LU R6, [R1+0x710] ;  /* 0x0007100001067983 */ /* 0x000ee20000300800 */
[----:B0-----:R-:W-:-:S05]  /*1dc90*/  IMAD.WIDE R2, R59, 0x2, R28 ;  /* 0x000000023b027825 */ /* 0x001fca00078e021c */
[----:B------:R4:W-:Y:S04]  /*1dca0*/  STL.64 [R1+0x638], R2 ;  /* 0x0006380201007387 */ /* 0x0009e80000100a00 */
[----:B------:R-:W3:Y:S04]  /*1dcb0*/  LDL.LU R7, [R1+0x720] ;  /* 0x0007200001077983 */ /* 0x000ee80000300800 */
[----:B------:R-:W3:Y:S04]  /*1dcc0*/  LDL.LU R59, [R1+0x728] ;  /* 0x00072800013b7983 */ /* 0x000ee80000300800 */
[----:B------:R-:W3:Y:S04]  /*1dcd0*/  LDL.LU R4, [R1+0x738] ;  /* 0x0007380001047983 */ /* 0x000ee80000300800 */
[----:B------:R-:W3:Y:S01]  /*1dce0*/  LDL.LU R5, [R1+0x748] ;  /* 0x0007480001057983 */ /* 0x000ee20000300800 */
[----:B----4-:R-:W-:-:S05]  /*1dcf0*/  IMAD.WIDE R2, R56, 0x2, R28 ;  /* 0x0000000238027825 */ /* 0x010fca00078e021c */
        /* <DEDUP_REMOVED lines=8> */
[----:B------:R0:W-:Y:S04]  /*1dd80*/  STL.64 [R1+0x650], R20 ;  /* 0x0006501401007387 */ /* 0x0001e80000100a00 */
[----:B------:R1:W-:Y:S01]  /*1dd90*/  STL.64 [R1+0x658], R18 ;  /* 0x0006581201007387 */ /* 0x0003e20000100a00 */
[----:B0-----:R-:W-:-:S04]  /*1dda0*/  IMAD.WIDE R20, R16, 0x2, R28 ;  /* 0x0000000210147825 */ /* 0x001fc800078e021c */
[--C-:B-1----:R-:W-:Y:S02]  /*1ddb0*/  IMAD.WIDE R18, R60, 0x2, R28.reuse ;  /* 0x000000023c127825 */ /* 0x102fe400078e021c */
[----:B------:R-:W4:Y:S04]  /*1ddc0*/  LDL.LU R60, [R1+0x790] ;  /* 0x00079000013c7983 */ /* 0x000f280000300800 */
[----:B------:R0:W-:Y:S04]  /*1ddd0*/  STL.64 [R1+0x668], R20 ;  /* 0x0006681401007387 */ /* 0x0001e80000100a00 */
[----:B------:R2:W-:Y:S01]  /*1dde0*/  STL.64 [R1+0x670], R18 ;  /* 0x0006701201007387 */ /* 0x0005e20000100a00 */
[----:B0-----:R-:W-:-:S03]  /*1ddf0*/  IMAD.WIDE R20, R61, 0x2, R28 ;  /* 0x000000023d147825 */ /* 0x001fc600078e021c */
[----:B------:R-:W4:Y:S04]  /*1de00*/  LDL.LU R61, [R1+0x798] ;  /* 0x00079800013d7983 */ /* 0x000f280000300800 */
[----:B------:R0:W-:Y:S01]  /*1de10*/  STL.64 [R1+0x680], R20 ;  /* 0x0006801401007387 */ /* 0x0001e20000100a00 */
[----:B--2---:R-:W-:-:S03]  /*1de20*/  IMAD.WIDE R18, R57, 0x2, R28 ;  /* 0x0000000239127825 */ /* 0x004fc600078e021c */
[----:B------:R-:W2:Y:S04]  /*1de30*/  LDL.LU R57, [R1+0x7a8] ;  /* 0x0007a80001397983 */ /* 0x000ea80000300800 */
[----:B------:R1:W-:Y:S01]  /*1de40*/  STL.64 [R1+0x688], R18 ;  /* 0x0006881201007387 */ /* 0x0003e20000100a00 */
[----:B0-----:R-:W-:-:S05]  /*1de50*/  IMAD.WIDE R20, R17, 0x2, R28 ;  /* 0x0000000211147825 */ /* 0x001fca00078e021c */
[----:B------:R-:W-:Y:S01]  /*1de60*/  STL.64 [R1+0x698], R20 ;  /* 0x0006981401007387 */ /* 0x000fe20000100a00 */
[----:B-1----:R-:W-:-:S04]  /*1de70*/  IMAD.WIDE R18, R14, 0x2, R28 ;  /* 0x000000020e127825 */ /* 0x002fc800078e021c */
[--C-:B---3--:R-:W-:Y:S01]  /*1de80*/  IMAD.WIDE R16, R15, 0x2, R28.reuse ;  /* 0x000000020f107825 */ /* 0x108fe200078e021c */
        /* <DEDUP_REMOVED lines=11> */
[--C-:B------:R-:W-:Y:S02]  /*1df40*/  IMAD.WIDE R10, R58, 0x2, R28.reuse ;  /* 0x000000023a0a7825 */ /* 0x100fe400078e021c */
[----:B------:R-:W3:Y:S04]  /*1df50*/  LDL.LU R58, [R1+0x7b0] ;  /* 0x0007b000013a7983 */ /* 0x000ee80000300800 */
        /* <DEDUP_REMOVED lines=8> */
[----:B------:R-:W3:Y:S04]  /*1dfe0*/  LDL.LU R59, [R1+0x7c0] ;  /* 0x0007c000013b7983 */ /* 0x000ee80000300800 */
[----:B------:R0:W-:Y:S04]  /*1dff0*/  STL.64 [R1+0x720], R8 ;  /* 0x0007200801007387 */ /* 0x0001e80000100a00 */
[----:B------:R1:W-:Y:S01]  /*1e000*/  STL.64 [R1+0x728], R6 ;  /* 0x0007280601007387 */ /* 0x0003e20000100a00 */
[----:B0-----:R-:W-:-:S04]  /*1e010*/  IMAD.WIDE R8, R4, 0x2, R28 ;  /* 0x0000000204087825 */ /* 0x001fc800078e021c */
[--C-:B-1----:R-:W-:Y:S01]  /*1e020*/  IMAD.WIDE R6, R5, 0x2, R28.reuse ;  /* 0x0000000205067825 */ /* 0x102fe200078e021c */
[----:B------:R-:W-:Y:S04]  /*1e030*/  STL.64 [R1+0x738], R8 ;  /* 0x0007380801007387 */ /* 0x000fe80000100a00 */
[----:B------:R0:W-:Y:S01]  /*1e040*/  STL.64 [R1+0x748], R6 ;  /* 0x0007480601007387 */ /* 0x0001e20000100a00 */
[----:B----4-:R-:W-:-:S04]  /*1e050*/  IMAD.WIDE R4, R2, 0x2, R28 ;  /* 0x0000000202047825 */ /* 0x010fc800078e021c */
[--C-:B------:R-:W-:Y:S01]  /*1e060*/  IMAD.WIDE R2, R3, 0x2, R28.reuse ;  /* 0x0000000203027825 */ /* 0x100fe200078e021c */
[----:B------:R1:W-:Y:S03]  /*1e070*/  STL.64 [R1+0x750], R4 ;  /* 0x0007500401007387 */ /* 0x0003e60000100a00 */
[--C-:B0-----:R-:W-:Y:S01]  /*1e080*/  IMAD.WIDE R6, R54, 0x2, R28.reuse ;  /* 0x0000000236067825 */ /* 0x101fe200078e021c */
[----:B------:R0:W-:Y:S04]  /*1e090*/  STL.64 [R1+0x760], R2 ;  /* 0x0007600201007387 */ /* 0x0001e80000100a00 */
[----:B------:R-:W-:Y:S01]  /*1e0a0*/  STL.64 [R1+0x768], R6 ;  /* 0x0007680601007387 */ /* 0x000fe20000100a00 */
[----:B-1----:R-:W-:-:S03]  /*1e0b0*/  IMAD.WIDE R4, R55, 0x2, R28 ;  /* 0x0000000237047825 */ /* 0x002fc600078e021c */
[----:B------:R-:W4:Y:S01]  /*1e0c0*/  LDL.LU R18, [R1+0x7d0] ;  /* 0x0007d00001127983 */ /* 0x000f220000300800 */
[----:B0-----:R-:W-:-:S03]  /*1e0d0*/  IMAD.WIDE R2, R56, 0x2, R28 ;  /* 0x0000000238027825 */ /* 0x001fc600078e021c */
        /* <DEDUP_REMOVED lines=8> */
[----:B------:R-:W-:-:S03]  /*1e160*/  IMAD.WIDE R4, R61, 0x2, R28 ;  /* 0x000000023d047825 */ /* 0x000fc600078e021c */
[----:B------:R-:W4:Y:S04]  /*1e170*/  LDL.LU R61, [R1+0x808] ;  /* 0x00080800013d7983 */ /* 0x000f280000300800 */
[----:B------:R-:W-:Y:S04]  /*1e180*/  STL.64 [R1+0x798], R4 ;  /* 0x0007980401007387 */ /* 0x000fe80000100a00 */
[----:B------:R-:W4:Y:S04]  /*1e190*/  LDL.LU R17, [R1+0x818] ;  /* 0x0008180001117983 */ /* 0x000f280000300800 */
[----:B------:R-:W4:Y:S01]  /*1e1a0*/  LDL.LU R14, [R1+0x820] ;  /* 0x00082000010e7983 */ /* 0x000f220000300800 */
[----:B--2---:R-:W-:-:S05]  /*1e1b0*/  IMAD.WIDE R2, R57, 0x2, R28 ;  /* 0x0000000239027825 */ /* 0x004fca00078e021c */
[----:B------:R3:W-:Y:S04]  /*1e1c0*/  STL.64 [R1+0x7a8], R2 ;  /* 0x0007a80201007387 */ /* 0x0007e80000100a00 */
[----:B------:R-:W2:Y:S04]  /*1e1d0*/  LDL.LU R15, [R1+0x830] ;  /* 0x00083000010f7983 */ /* 0x000ea80000300800 */
[----:B------:R-:W2:Y:S04]  /*1e1e0*/  LDL.LU R12, [R1+0x840] ;  /* 0x00084000010c7983 */ /* 0x000ea80000300800 */
[----:B------:R-:W2:Y:S04]  /*1e1f0*/  LDL.LU R13, [R1+0x848] ;  /* 0x00084800010d7983 */ /* 0x000ea80000300800 */
[----:B------:R-:W2:Y:S04]  /*1e200*/  LDL.LU R10, [R1+0x858] ;  /* 0x00085800010a7983 */ /* 0x000ea80000300800 */
[----:B------:R-:W2:Y:S04]  /*1e210*/  LDL.LU R11, [R1+0x860] ;  /* 0x00086000010b7983 */ /* 0x000ea80000300800 */
[----:B------:R-:W2:Y:S04]  /*1e220*/  LDL.LU R8, [R1+0x870] ;  /* 0x0008700001087983 */ /* 0x000ea80000300800 */
[----:B------:R-:W2:Y:S04]  /*1e230*/  LDL.LU R57, [R1+0x878] ;  /* 0x0008780001397983 */ /* 0x000ea80000300800 */
[----:B------:R-:W2:Y:S04]  /*1e240*/  LDL.LU R9, [R1+0x888] ;  /* 0x0008880001097983 */ /* 0x000ea80000300800 */
[----:B------:R-:W2:Y:S01]  /*1e250*/  LDL.LU R6, [R1+0x890] ;  /* 0x0008900001067983 */ /* 0x000ea20000300800 */
[----:B---3--:R-:W-:-:S05]  /*1e260*/  IMAD.WIDE R2, R58, 0x2, R28 ;  /* 0x000000023a027825 */ /* 0x008fca00078e021c */
[----:B------:R0:W-:Y:S04]  /*1e270*/  STL.64 [R1+0x7b0], R2 ;  /* 0x0007b00201007387 */ /* 0x0001e80000100a00 */
[----:B------:R-:W3:Y:S04]  /*1e280*/  LDL.LU R7, [R1+0x8a0] ;  /* 0x0008a00001077983 */ /* 0x000ee80000300800 */
[----:B------:R-:W3:Y:S04]  /*1e290*/  LDL.LU R58, [R1+0x8a8] ;  /* 0x0008a800013a7983 */ /* 0x000ee80000300800 */
[----:B------:R-:W3:Y:S04]  /*1e2a0*/  LDL.LU R4, [R1+0x8b8] ;  /* 0x0008b80001047983 */ /* 0x000ee80000300800 */
[----:B------:R-:W3:Y:S01]  /*1e2b0*/  LDL.LU R5, [R1+0x8c0] ;  /* 0x0008c00001057983 */ /* 0x000ee20000300800 */
[----:B0-----:R-:W-:-:S05]  /*1e2c0*/  IMAD.WIDE R2, R59, 0x2, R28 ;  /* 0x000000023b027825 */ /* 0x001fca00078e021c */
[----:B------:R0:W-:Y:S04]  /*1e2d0*/  STL.64 [R1+0x7c0], R2 ;  /* 0x0007c00201007387 */ /* 0x0001e80000100a00 */
[----:B0-----:R-:W3:Y:S04]  /*1e2e0*/  LDL.LU R2, [R1+0x8d0] ;  /* 0x0008d00001027983 */ /* 0x001ee80000300800 */
[----:B------:R-:W3:Y:S04]  /*1e2f0*/  LDL.LU R3, [R1+0x8e0] ;  /* 0x0008e00001037983 */ /* 0x000ee80000300800 */
[----:B------:R-:W3:Y:S04]  /*1e300*/  LDL.LU R54, [R1+0x8e8] ;  /* 0x0008e80001367983 */ /* 0x000ee80000300800 */
[----:B------:R-:W3:Y:S04]  /*1e310*/  LDL.LU R55, [R1+0x8f8] ;  /* 0x0008f80001377983 */ /* 0x000ee80000300800 */
[----:B------:R-:W3:Y:S01]  /*1e320*/  LDL.LU R59, [R1+0x900] ;  /* 0x00090000013b7983 */ /* 0x000ee20000300800 */
[----:B----4-:R-:W-:-:S04]  /*1e330*/  IMAD.WIDE R20, R18, 0x2, R28 ;  /* 0x0000000212147825 */ /* 0x010fc800078e021c */
        /* <DEDUP_REMOVED lines=11> */
[----:B-1----:R-:W-:-:S03]  /*1e3f0*/  IMAD.WIDE R18, R61, 0x2, R28 ;  /* 0x000000023d127825 */ /* 0x002fc600078e021c */
[----:B------:R-:W4:Y:S04]  /*1e400*/  LDL.LU R61, [R1+0x928] ;  /* 0x00092800013d7983 */ /* 0x000f280000300800 */
[----:B------:R1:W-:Y:S01]  /*1e410*/  STL.64 [R1+0x808], R18 ;  /* 0x0008081201007387 */ /* 0x0003e20000100a00 */
[----:B0-----:R-:W-:-:S05]  /*1e420*/  IMAD.WIDE R20, R17, 0x2, R28 ;  /* 0x0000000211147825 */ /* 0x001fca00078e021c */
[----:B------:R-:W-:Y:S01]  /*1e430*/  STL.64 [R1+0x818], R20 ;  /* 0x0008181401007387 */ /* 0x000fe20000100a00 */
[----:B-1----:R-:W-:-:S05]  /*1e440*/  IMAD.WIDE R18, R14, 0x2, R28 ;  /* 0x000000020e127825 */ /* 0x002fca00078e021c */
[----:B------:R-:W-:Y:S01]  /*1e450*/  STL.64 [R1+0x820], R18 ;  /* 0x0008201201007387 */ /* 0x000fe20000100a00 */
[----:B--2---:R-:W-:-:S04]  /*1e460*/  IMAD.WIDE R16, R15, 0x2, R28 ;  /* 0x000000020f107825 */ /* 0x004fc800078e021c */
        /* <DEDUP_REMOVED lines=10> */
[--C-:B------:R-:W-:Y:S02]  /*1e510*/  IMAD.WIDE R10, R57, 0x2, R28.reuse ;  /* 0x00000002390a7825 */ /* 0x100fe400078e021c */
[----:B------:R-:W2:Y:S04]  /*1e520*/  LDL.LU R57, [R1+0x930] ;  /* 0x0009300001397983 */ /* 0x000ea80000300800 */
        /* <DEDUP_REMOVED lines=15> */
[----:B------:R-:W-:-:S04]  /*1e620*/  IMAD.WIDE R4, R2, 0x2, R28 ;  /* 0x0000000202047825 */ /* 0x000fc800078e021c */
[--C-:B------:R-:W-:Y:S01]  /*1e630*/  IMAD.WIDE R2, R3, 0x2, R28.reuse ;  /* 0x0000000203027825 */ /* 0x100fe200078e021c */
[----:B------:R1:W-:Y:S03]  /*1e640*/  STL.64 [R1+0x8d0], R4 ;  /* 0x0008d00401007387 */ /* 0x0003e60000100a00 */
[--C-:B0-----:R-:W-:Y:S01]  /*1e650*/  IMAD.WIDE R6, R54, 0x2, R28.reuse ;  /* 0x0000000236067825 */ /* 0x101fe200078e021c */
[----:B------:R0:W-:Y:S04]  /*1e660*/  STL.64 [R1+0x8e0], R2 ;  /* 0x0008e00201007387 */ /* 0x0001e80000100a00 */
[----:B------:R-:W-:Y:S01]  /*1e670*/  STL.64 [R1+0x8e8], R6 ;  /* 0x0008e80601007387 */ /* 0x000fe20000100a00 */
[----:B-1----:R-:W-:-:S03]  /*1e680*/  IMAD.WIDE R4, R55, 0x2, R28 ;  /* 0x0000000237047825 */ /* 0x002fc600078e021c */
[----:B------:R-:W3:Y:S01]  /*1e690*/  LDL.LU R18, [R1+0x95c] ;  /* 0x00095c0001127983 */ /* 0x000ee20000300800 */
[----:B0-----:R-:W-:-:S03]  /*1e6a0*/  IMAD.WIDE R2, R59, 0x2, R28 ;  /* 0x000000023b027825 */ /* 0x001fc600078e021c */
[----:B------:R-:W-:Y:S04]  /*1e6b0*/  STL.64 [R1+0x8f8], R4 ;  /* 0x0008f80401007387 */ /* 0x000fe80000100a00 */
[----:B------:R-:W3:Y:S04]  /*1e6c0*/  LDL.LU R19, [R1+0x968] ;  /* 0x0009680001137983 */ /* 0x000ee80000300800 */
[----:B------:R4:W-:Y:S04]  /*1e6d0*/  STL.64 [R1+0x900], R2 ;  /* 0x0009000201007387 */ /* 0x0009e80000100a00 */
[----:B------:R-:W3:Y:S04]  /*1e6e0*/  LDL.LU R16, [R1+0x978] ;  /* 0x0009780001107983 */ /* 0x000ee80000300800 */
[----:B------:R-:W3:Y:S01]  /*1e6f0*/  LDL.LU R59, [R1+0x980] ;  /* 0x00098000013b7983 */ /* 0x000ee20000300800 */
[----:B----4-:R-:W-:-:S03]  /*1e700*/  IMAD.WIDE R2, R56, 0x2, R28 ;  /* 0x0000000238027825 */ /* 0x010fc600078e021c */
[----:B------:R-:W4:Y:S04]  /*1e710*/  LDL.LU R56, [R1+0x990] ;  /* 0x0009900001387983 */ /* 0x000f280000300800 */
[----:B------:R0:W-:Y:S01]  /*1e720*/  STL.64 [R1+0x910], R2 ;  /* 0x0009100201007387 */ /* 0x0001e20000100a00 */
[----:B------:R-:W-:-:S03]  /*1e730*/  IMAD.WIDE R4, R60, 0x2, R28 ;  /* 0x000000023c047825 */ /* 0x000fc600078e021c */
[----:B------:R-:W4:Y:S04]  /*1e740*/  LDL.LU R60, [R1+0x998] ;  /* 0x00099800013c7983 */ /* 0x000f280000300800 */
[----:B------:R-:W-:Y:S04]  /*1e750*/  STL.64 [R1+0x918], R4 ;  /* 0x0009180401007387 */ /* 0x000fe80000100a00 */
[----:B------:R-:W4:Y:S04]  /*1e760*/  LDL.LU R17, [R1+0x9a8] ;  /* 0x0009a80001117983 */ /* 0x000f280000300800 */
[----:B------:R-:W4:Y:S01]  /*1e770*/  LDL.LU R14, [R1+0x9b0] ;  /* 0x0009b000010e7983 */ /* 0x000f220000300800 */
[----:B0-----:R-:W-:-:S05]  /*1e780*/  IMAD.WIDE R2, R61, 0x2, R28 ;  /* 0x000000023d027825 */ /* 0x001fca00078e021c */
        /* <DEDUP_REMOVED lines=10> */
[----:B--2---:R-:W-:-:S05]  /*1e830*/  IMAD.WIDE R2, R57, 0x2, R28 ;  /* 0x0000000239027825 */ /* 0x004fca00078e021c */
[----:B------:R3:W-:Y:S04]  /*1e840*/  STL.64 [R1+0x930], R2 ;  /* 0x0009300201007387 */ /* 0x0007e80000100a00 */
[----:B------:R-:W2:Y:S04]  /*1e850*/  LDL.LU R7, [R1+0xa30] ;  /* 0x000a300001077983 */ /* 0x000ea80000300800 */
[----:B------:R-:W2:Y:S04]  /*1e860*/  LDL.LU R57, [R1+0xa38] ;  /* 0x000a380001397983 */ /* 0x000ea80000300800 */
[----:B------:R-:W2:Y:S04]  /*1e870*/  LDL.LU R4, [R1+0xa48] ;  /* 0x000a480001047983 */ /* 0x000ea80000300800 */
[----:B------:R-:W2:Y:S01]  /*1e880*/  LDL.LU R5, [R1+0xa50] ;  /* 0x000a500001057983 */ /* 0x000ea20000300800 */
[----:B---3--:R-:W-:-:S05]  /*1e890*/  IMAD.WIDE R2, R58, 0x2, R28 ;  /* 0x000000023a027825 */ /* 0x008fca00078e021c */
[----:B------:R0:W-:Y:S04]  /*1e8a0*/  STL.64 [R1+0x940], R2 ;  /* 0x0009400201007387 */ /* 0x0001e80000100a00 */
[----:B0-----:R-:W3:Y:S04]  /*1e8b0*/  LDL.LU R2, [R1+0xa60] ;  /* 0x000a600001027983 */ /* 0x001ee80000300800 */
[----:B------:R-:W3:Y:S04]  /*1e8c0*/  LDL.LU R3, [R1+0xa70] ;  /* 0x000a700001037983 */ /* 0x000ee80000300800 */
[----:B------:R-:W3:Y:S04]  /*1e8d0*/  LDL.LU R54, [R1+0xa78] ;  /* 0x000a780001367983 */ /* 0x000ee80000300800 */
[----:B------:R-:W3:Y:S04]  /*1e8e0*/  LDL.LU R55, [R1+0xa88] ;  /* 0x000a880001377983 */ /* 0x000ee80000300800 */
[----:B------:R-:W3:Y:S01]  /*1e8f0*/  LDL.LU R58, [R1+0xa90] ;  /* 0x000a9000013a7983 */ /* 0x000ee20000300800 */
[----:B------:R-:W-:-:S04]  /*1e900*/  IMAD.WIDE R20, R18, 0x2, R28 ;  /* 0x0000000212147825 */ /* 0x000fc800078e021c */
[--C-:B------:R-:W-:Y:S01]  /*1e910*/  IMAD.WIDE R18, R19, 0x2, R28.reuse ;  /* 0x0000000213127825 */ /* 0x100fe200078e021c */
[----:B------:R-:W-:Y:S04]  /*1e920*/  STL.64 [R1+0x960], R20 ;  /* 0x0009601401007387 */ /* 0x000fe80000100a00 */
[----:B------:R0:W-:Y:S02]  /*1e930*/  STL.64 [R1+0x968], R18 ;  /* 0x0009681201007387 */ /* 0x0001e40000100a00 */
[--C-:B0-----:R-:W-:Y:S02]  /*1e940*/  IMAD.WIDE R18, R59, 0x2, R28.reuse ;  /* 0x000000023b127825 */ /* 0x101fe400078e021c */
[----:B------:R-:W3:Y:S02]  /*1e950*/  LDL.LU R59, [R1+0xaa0] ;  /* 0x000aa000013b7983 */ /* 0x000ee40000300800 */
[----:B------:R-:W-:-:S05]  /*1e960*/  IMAD.WIDE R20, R16, 0x2, R28 ;  /* 0x0000000210147825 */ /* 0x000fca00078e021c */
[----:B------:R4:W-:Y:S04]  /*1e970*/  STL.64 [R1+0x978], R20 ;  /* 0x0009781401007387 */ /* 0x0009e80000100a00 */
[----:B------:R0:W-:Y:S01]  /*1e980*/  STL.64 [R1+0x980], R18 ;  /* 0x0009801201007387 */ /* 0x0001e20000100a00 */
[----:B----4-:R-:W-:-:S03]  /*1e990*/  IMAD.WIDE R20, R56, 0x2, R28 ;  /* 0x0000000238147825 */ /* 0x010fc600078e021c */
[----:B------:R-:W4:Y:S04]  /*1e9a0*/  LDL.LU R56, [R1+0xaa8] ;  /* 0x000aa80001387983 */ /* 0x000f280000300800 */
[----:B------:R1:W-:Y:S01]  /*1e9b0*/  STL.64 [R1+0x990], R20 ;  /* 0x0009901401007387 */ /* 0x0003e20000100a00 */
[----:B0-----:R-:W-:-:S03]  /*1e9c0*/  IMAD.WIDE R18, R60, 0x2, R28 ;  /* 0x000000023c127825 */ /* 0x001fc600078e021c */
[----:B------:R-:W4:Y:S04]  /*1e9d0*/  LDL.LU R60, [R1+0x450] ;  /* 0x00045000013c7983 */ /* 0x000f280000300800 */
[----:B------:R0:W-:Y:S01]  /*1e9e0*/  STL.64 [R1+0x998], R18 ;  /* 0x0009981201007387 */ /* 0x0001e20000100a00 */
[----:B-1----:R-:W-:-:S05]  /*1e9f0*/  IMAD.WIDE R20, R17, 0x2, R28 ;  /* 0x0000000211147825 */ /* 0x002fca00078e021c */
        /* <DEDUP_REMOVED lines=14> */
[----:B------:R-:W4:Y:S01]  /*1eae0*/  LDL.LU R61, [R1+0x42c] ;  /* 0x00042c00013d7983 */ /* 0x000f220000300800 */
[----:B------:R-:W-:-:S05]  /*1eaf0*/  IMAD.WIDE R12, R8, 0x2, R28 ;  /* 0x00000002080c7825 */ /* 0x000fca00078e021c */
[----:B------:R0:W-:Y:S04]  /*1eb00*/  STL.64 [R1+0xa00], R12 ;  /* 0x000a000c01007387 */ /* 0x0001e80000100a00 */
[----:B------:R1:W-:Y:S01]  /*1eb10*/  STL.64 [R1+0xa08], R10 ;  /* 0x000a080a01007387 */ /* 0x0003e20000100a00 */
[----:B0-----:R-:W-:-:S04]  /*1eb20*/  IMAD.WIDE R12, R9, 0x2, R28 ;  /* 0x00000002090c7825 */ /* 0x001fc800078e021c */
[--C-:B-1----:R-:W-:Y:S01]  /*1eb30*/  IMAD.WIDE R10, R6, 0x2, R28.reuse ;  /* 0x00000002060a7825 */ /* 0x102fe200078e021c */
[----:B------:R-:W-:Y:S04]  /*1eb40*/  STL.64 [R1+0xa18], R12 ;  /* 0x000a180c01007387 */ /* 0x000fe80000100a00 */
[----:B------:R-:W-:Y:S01]  /*1eb50*/  STL.64 [R1+0xa20], R10 ;  /* 0x000a200a01007387 */ /* 0x000fe20000100a00 */
[----:B--2---:R-:W-:-:S04]  /*1eb60*/  IMAD.WIDE R8, R7, 0x2, R28 ;  /* 0x0000000207087825 */ /* 0x004fc800078e021c */
[--C-:B------:R-:W-:Y:S02]  /*1eb70*/  IMAD.WIDE R6, R57, 0x2, R28.reuse ;  /* 0x0000000239067825 */ /* 0x100fe400078e021c */
[----:B------:R-:W2:Y:S04]  /*1eb80*/  LDL.LU R57, [R1+0x428] ;  /* 0x0004280001397983 */ /* 0x000ea80000300800 */
[----:B------:R0:W-:Y:S04]  /*1eb90*/  STL.64 [R1+0xa30], R8 ;  /* 0x000a300801007387 */ /* 0x0001e80000100a00 */
[----:B------:R1:W-:Y:S01]  /*1eba0*/  STL.64 [R1+0xa38], R6 ;  /* 0x000a380601007387 */ /* 0x0003e20000100a00 */
[----:B0-----:R-:W-:-:S04]  /*1ebb0*/  IMAD.WIDE R8, R4, 0x2, R28 ;  /* 0x0000000204087825 */ /* 0x001fc800078e021c */
[--C-:B-1----:R-:W-:Y:S01]  /*1ebc0*/  IMAD.WIDE R6, R5, 0x2, R28.reuse ;  /* 0x0000000205067825 */ /* 0x102fe200078e021c */
[----:B------:R-:W-:Y:S04]  /*1ebd0*/  STL.64 [R1+0xa48], R8 ;  /* 0x000a480801007387 */ /* 0x000fe80000100a00 */
[----:B------:R0:W-:Y:S01]  /*1ebe0*/  STL.64 [R1+0xa50], R6 ;  /* 0x000a500601007387 */ /* 0x0001e20000100a00 */
[----:B---3--:R-:W-:-:S04]  /*1ebf0*/  IMAD.WIDE R4, R2, 0x2, R28 ;  /* 0x0000000202047825 */ /* 0x008fc800078e021c */
        /* <DEDUP_REMOVED lines=13> */
[----:B0-----:R-:W-:-:S03]  /*1ecd0*/  IMAD.WIDE R2, R59, 0x2, R28 ;  /* 0x000000023b027825 */ /* 0x001fc600078e021c */
[----:B------:R-:W3:Y:S04]  /*1ece0*/  LDL.LU R59, [R1+0x3b4] ;  /* 0x0003b400013b7983 */ /* 0x000ee80000300800 */
[----:B------:R0:W-:Y:S04]  /*1ecf0*/  STL.64 [R1+0xaa0], R2 ;  /* 0x000aa00201007387 */ /* 0x0001e80000100a00 */
[----:B------:R-:W3:Y:S01]  /*1ed00*/  LDL.LU R55, [R1+0x37c] ;  /* 0x00037c0001377983 */ /* 0x000ee20000300800 */
[----:B----4-:R-:W-:-:S05]  /*1ed10*/  IMAD.WIDE R4, R56, 0x2, R28 ;  /* 0x0000000238047825 */ /* 0x010fca00078e021c */
[----:B------:R-:W-:Y:S04]  /*1ed20*/  STL.64 [R1+0xaa8], R4 ;  /* 0x000aa80401007387 */ /* 0x000fe80000100a00 */
[----:B------:R-:W4:Y:S01]  /*1ed30*/  LDL.LU R17, [R1+0x378] ;  /* 0x0003780001117983 */ /* 0x000f220000300800 */
[----:B0-----:R-:W-:-:S03]  /*1ed40*/  IMAD.WIDE R2, R60, 0x2, R28 ;  /* 0x000000023c027825 */ /* 0x001fc600078e021c */
        /* <DEDUP_REMOVED lines=17> */
[----:B--2---:R-:W-:-:S05]  /*1ee60*/  IMAD.WIDE R2, R57, 0x2, R28 ;  /* 0x0000000239027825 */ /* 0x004fca00078e021c */
[----:B------:R0:W-:Y:S04]  /*1ee70*/  STL.64 [R1+0x428], R2 ;  /* 0x0004280201007387 */ /* 0x0001e80000100a00 */
[----:B0-----:R-:W2:Y:S04]  /*1ee80*/  LDL.LU R2, [R1+0x23c] ;  /* 0x00023c0001027983 */ /* 0x001ea80000300800 */
[----:B------:R-:W2:Y:S04]  /*1ee90*/  LDL.LU R3, [R1+0x238] ;  /* 0x0002380001037983 */ /* 0x000ea80000300800 */
[----:B------:R-:W2:Y:S04]  /*1eea0*/  LDL.LU R54, [R1+0x214] ;  /* 0x0002140001367983 */ /* 0x000ea80000300800 */
[----:B------:R-:W2:Y:S04]  /*1eeb0*/  LDL.LU R56, [R1+0x210] ;  /* 0x0002100001387983 */ /* 0x000ea80000300800 */
[----:B------:R-:W2:Y:S01]  /*1eec0*/  LDL.LU R57, [R1+0x1ec] ;  /* 0x0001ec0001397983 */ /* 0x000ea20000300800 */
[----:B---3--:R-:W-:-:S04]  /*1eed0*/  IMAD.WIDE R20, R18, 0x2, R28 ;  /* 0x0000000212147825 */ /* 0x008fc800078e021c */
[--C-:B------:R-:W-:Y:S01]  /*1eee0*/  IMAD.WIDE R18, R19, 0x2, R28.reuse ;  /* 0x0000000213127825 */ /* 0x100fe200078e021c */
[----:B------:R0:W-:Y:S04]  /*1eef0*/  STL.64 [R1+0xad0], R20 ;  /* 0x000ad01401007387 */ /* 0x0001e80000100a00 */
[----:B------:R1:W-:Y:S01]  /*1ef00*/  STL.64 [R1+0x400], R18 ;  /* 0x0004001201007387 */ /* 0x0003e20000100a00 */
[----:B0-----:R-:W-:-:S04]  /*1ef10*/  IMAD.WIDE R20, R16, 0x2, R28 ;  /* 0x0000000210147825 */ /* 0x001fc800078e021c */
[--C-:B-1----:R-:W-:Y:S02]  /*1ef20*/  IMAD.WIDE R18, R58, 0x2, R28.reuse ;  /* 0x000000023a127825 */ /* 0x102fe400078e021c */
[----:B------:R-:W3:Y:S04]  /*1ef30*/  LDL.LU R58, [R1+0x1e8] ;  /* 0x0001e800013a7983 */ /* 0x000ee80000300800 */
[----:B------:R0:W-:Y:S04]  /*1ef40*/  STL.64 [R1+0xae8], R20 ;  /* 0x000ae81401007387 */ /* 0x0001e80000100a00 */
[----:B------:R1:W-:Y:S01]  /*1ef50*/  STL.64 [R1+0x3d8], R18 ;  /* 0x0003d81201007387 */ /* 0x0003e20000100a00 */
[----:B0-----:R-:W-:-:S03]  /*1ef60*/  IMAD.WIDE R20, R59, 0x2, R28 ;  /* 0x000000023b147825 */ /* 0x001fc600078e021c */
[----:B------:R-:W3:Y:S04]  /*1ef70*/  LDL.LU R59, [R1+0x1c4] ;  /* 0x0001c400013b7983 */ /* 0x000ee80000300800 */
[----:B------:R4:W-:Y:S01]  /*1ef80*/  STL.64 [R1+0xaf8], R20 ;  /* 0x000af81401007387 */ /* 0x0009e20000100a00 */
[----:B-1----:R-:W-:-:S03]  /*1ef90*/  IMAD.WIDE R18, R55, 0x2, R28 ;  /* 0x0000000237127825 */ /* 0x002fc600078e021c */
[----:B------:R-:W3:Y:S04]  /*1efa0*/  LDL.LU R55, [R1+0x1c0] ;  /* 0x0001c00001377983 */ /* 0x000ee80000300800 */
[----:B------:R0:W-:Y:S01]  /*1efb0*/  STL.64 [R1+0xb08], R18 ;  /* 0x000b081201007387 */ /* 0x0001e20000100a00 */
[----:B----4-:R-:W-:-:S04]  /*1efc0*/  IMAD.WIDE R20, R17, 0x2, R28 ;  /* 0x0000000211147825 */ /* 0x010fc800078e021c */
[--C-:B0-----:R-:W-:Y:S01]  /*1efd0*/  IMAD.WIDE R18, R14, 0x2, R28.reuse ;  /* 0x000000020e127825 */ /* 0x101fe200078e021c */
        /* <DEDUP_REMOVED lines=11> */
[--C-:B----4-:R-:W-:Y:S01]  /*1f090*/  IMAD.WIDE R12, R8, 0x2, R28.reuse ;  /* 0x00000002080c7825 */ /* 0x110fe200078e021c */
        /* <DEDUP_REMOVED lines=15> */
[--C-:B------:R-:W-:Y:S01]  /*1f190*/  IMAD.WIDE R4, R5, 0x2, R28.reuse ;  /* 0x0000000205047825 */ /* 0x100fe200078e021c */
[----:B------:R-:W-:Y:S04]  /*1f1a0*/  STL.64 [R1+0xb98], R8 ;  /* 0x000b980801007387 */ /* 0x000fe80000100a00 */
[----:B------:R0:W-:Y:S01]  /*1f1b0*/  STL.64 [R1+0x260], R4 ;  /* 0x0002600401007387 */ /* 0x0001e20000100a00 */
[----:B--2---:R-:W-:-:S04]  /*1f1c0*/  IMAD.WIDE R6, R2, 0x2, R28 ;  /* 0x0000000202067825 */ /* 0x004fc800078e021c */
[--C-:B------:R-:W-:Y:S01]  /*1f1d0*/  IMAD.WIDE R2, R3, 0x2, R28.reuse ;  /* 0x0000000203027825 */ /* 0x100fe200078e021c */
[----:B------:R1:W-:Y:S03]  /*1f1e0*/  STL.64 [R1+0xba8], R6 ;  /* 0x000ba80601007387 */ /* 0x0003e60000100a00 */
[--C-:B0-----:R-:W-:Y:S01]  /*1f1f0*/  IMAD.WIDE R4, R54, 0x2, R28.reuse ;  /* 0x0000000236047825 */ /* 0x101fe200078e021c */
[----:B------:R0:W-:Y:S04]  /*1f200*/  STL.64 [R1+0x238], R2 ;  /* 0x0002380201007387 */ /* 0x0001e80000100a00 */
[----:B------:R2:W-:Y:S01]  /*1f210*/  STL.64 [R1+0xbc0], R4 ;  /* 0x000bc00401007387 */ /* 0x0005e20000100a00 */
[----:B-1----:R-:W-:-:S04]  /*1f220*/  IMAD.WIDE R6, R56, 0x2, R28 ;  /* 0x0000000238067825 */ /* 0x002fc800078e021c */
[--C-:B0-----:R-:W-:Y:S01]  /*1f230*/  IMAD.WIDE R2, R57, 0x2, R28.reuse ;  /* 0x0000000239027825 */ /* 0x101fe200078e021c */
[----:B--2---:R-:W2:Y:S04]  /*1f240*/  LDL.LU R4, [R1+0x174] ;  /* 0x0001740001047983 */ /* 0x004ea80000300800 */
[----:B------:R-:W-:Y:S04]  /*1f250*/  STL.64 [R1+0x210], R6 ;  /* 0x0002100601007387 */ /* 0x000fe80000100a00 */
[----:B------:R-:W2:Y:S04]  /*1f260*/  LDL.LU R5, [R1+0x170] ;  /* 0x0001700001057983 */ /* 0x000ea80000300800 */
[----:B------:R3:W-:Y:S04]  /*1f270*/  STL.64 [R1+0xbd0], R2 ;  /* 0x000bd00201007387 */ /* 0x0007e80000100a00 */
[----:B------:R-:W2:Y:S04]  /*1f280*/  LDL.LU R56, [R1+0x154] ;  /* 0x0001540001387983 */ /* 0x000ea80000300800 */
[----:B------:R-:W2:Y:S01]  /*1f290*/  LDL.LU R57, [R1+0x150] ;  /* 0x0001500001397983 */ /* 0x000ea20000300800 */
[----:B---3--:R-:W-:-:S03]  /*1f2a0*/  IMAD.WIDE R2, R58, 0x2, R28 ;  /* 0x000000023a027825 */ /* 0x008fc600078e021c */
[----:B------:R-:W3:Y:S04]  /*1f2b0*/  LDL.LU R58, [R1+0x14c] ;  /* 0x00014c00013a7983 */ /* 0x000ee80000300800 */
[----:B------:R0:W-:Y:S01]  /*1f2c0*/  STL.64 [R1+0x1e8], R2 ;  /* 0x0001e80201007387 */ /* 0x0001e20000100a00 */
[----:B------:R-:W-:-:S03]  /*1f2d0*/  IMAD.WIDE R6, R59, 0x2, R28 ;  /* 0x000000023b067825 */ /* 0x000fc600078e021c */
[----:B------:R-:W3:Y:S04]  /*1f2e0*/  LDL.LU R59, [R1+0x148] ;  /* 0x00014800013b7983 */ /* 0x000ee80000300800 */
[----:B------:R-:W-:Y:S01]  /*1f2f0*/  STL.64 [R1+0xbe8], R6 ;  /* 0x000be80601007387 */ /* 0x000fe20000100a00 */
[----:B0-----:R-:W-:-:S03]  /*1f300*/  IMAD.WIDE R2, R55, 0x2, R28 ;  /* 0x0000000237027825 */ /* 0x001fc600078e021c */
[----:B------:R-:W3:Y:S04]  /*1f310*/  LDL.LU R18, [R1+0x144] ;  /* 0x0001440001127983 */ /* 0x000ee80000300800 */
[----:B------:R-:W3:Y:S04]  /*1f320*/  LDL.LU R19, [R1+0x140] ;  /* 0x0001400001137983 */ /* 0x000ee80000300800 */
        /* <DEDUP_REMOVED lines=15> */
[----:B------:R-:W4:Y:S01]  /*1f420*/  LDL.LU R8, [R1+0x10c] ;  /* 0x00010c0001087983 */ /* 0x000f220000300800 */
[----:B------:R-:W-:-:S05]  /*1f430*/  IMAD.WIDE R6, R61, 0x2, R28 ;  /* 0x000000023d067825 */ /* 0x000fca00078e021c */
[----:B------:R0:W-:Y:S04]  /*1f440*/  STL.64 [R1+0x198], R6 ;  /* 0x0001980601007387 */ /* 0x0001e80000100a00 */
[----:B------:R-:W4:Y:S04]  /*1f450*/  LDL.LU R9, [R1+0x108] ;  /* 0x0001080001097983 */ /* 0x000f280000300800 */
[----:B0-----:R-:W4:Y:S04]  /*1f460*/  LDL.LU R6, [R1+0x104] ;  /* 0x0001040001067983 */ /* 0x001f280000300800 */
[----:B------:R-:W4:Y:S04]  /*1f470*/  LDL.LU R60, [R1+0x100] ;  /* 0x00010000013c7983 */ /* 0x000f280000300800 */
[----:B------:R-:W4:Y:S04]  /*1f480*/  LDL.LU R61, [R1+0xfc] ;  /* 0x0000fc00013d7983 */ /* 0x000f280000300800 */
[----:B------:R-:W4:Y:S01]  /*1f490*/  LDL.LU R7, [R1+0xf8] ;  /* 0x0000f80001077983 */ /* 0x000f220000300800 */
[----:B--2---:R-:W-:-:S05]  /*1f4a0*/  IMAD.WIDE R20, R4, 0x2, R28 ;  /* 0x0000000204147825 */ /* 0x004fca00078e021c */
[----:B------:R0:W-:Y:S01]  /*1f4b0*/  STL.64 [R1+0xc10], R20 ;  /* 0x000c101401007387 */ /* 0x0001e20000100a00 */
[----:B------:R-:W-:-:S05]  /*1f4c0*/  IMAD.WIDE R4, R5, 0x2, R28 ;  /* 0x0000000205047825 */ /* 0x000fca00078e021c */
[----:B------:R1:W-:Y:S01]  /*1f4d0*/  STL.64 [R1+0x170], R4 ;  /* 0x0001700401007387 */ /* 0x0003e20000100a00 */
[----:B0-----:R-:W-:-:S04]  /*1f4e0*/  IMAD.WIDE R20, R56, 0x2, R28 ;  /* 0x0000000238147825 */ /* 0x001fc800078e021c */
[--C-:B------:R-:W-:Y:S01]  /*1f4f0*/  IMAD.WIDE R56, R57, 0x2, R28.reuse ;  /* 0x0000000239387825 */ /* 0x100fe200078e021c */
[----:B-1----:R-:W2:Y:S04]  /*1f500*/  LDL.LU.64 R4, [R1+0xf0] ;  /* 0x0000f00001047983 */ /* 0x002ea80000300a00 */
[----:B------:R3:W-:Y:S04]  /*1f510*/  STL.64 [R1+0xc20], R20 ;  /* 0x000c201401007387 */ /* 0x0007e80000100a00 */
[----:B------:R0:W-:Y:S01]  /*1f520*/  STL.64 [R1+0x150], R56 ;  /* 0x0001503801007387 */ /* 0x0001e20000100a00 */
[----:B---3--:R-:W-:-:S03]  /*1f530*/  IMAD.WIDE R20, R58, 0x2, R28 ;  /* 0x000000023a147825 */ /* 0x008fc600078e021c */
[----:B0-----:R-:W3:Y:S04]  /*1f540*/  LDL.LU.64 R56, [R1] ;  /* 0x0000000001387983 */ /* 0x001ee80000300a00 */
[----:B------:R0:W-:Y:S02]  /*1f550*/  STL.64 [R1+0xc38], R20 ;  /* 0x000c381401007387 */ /* 0x0001e40000100a00 */
[--C-:B0-----:R-:W-:Y:S02]  /*1f560*/  IMAD.WIDE R20, R59, 0x2, R28.reuse ;  /* 0x000000023b147825 */ /* 0x101fe400078e021c */
[----:B------:R-:W2:Y:S04]  /*1f570*/  LDL.LU.64 R58, [R1+0xe8] ;  /* 0x0000e800013a7983 */ /* 0x000ea80000300a00 */
        /* <DEDUP_REMOVED lines=17> */
[----:B------:R0:W-:Y:S01]  /*1f690*/  STL.64 [R1+0xc88], R14 ;  /* 0x000c880e01007387 */ /* 0x0001e20000100a00 */
[----:B------:R-:W-:-:S04]  /*1f6a0*/  IMAD.WIDE R12, R13, 0x2, R28 ;  /* 0x000000020d0c7825 */ /* 0x000fc800078e021c */
[----:B0-----:R-:W-:-:S04]  /*1f6b0*/  IMAD.WIDE R14, R54, 0x2, R28 ;  /* 0x00000002360e7825 */ /* 0x001fc800078e021c */
[--C-:B------:R-:W-:Y:S01]  /*1f6c0*/  IMAD.WIDE R54, R55, 0x2, R28.reuse ;  /* 0x0000000237367825 */ /* 0x100fe200078e021c */
[----:B------:R0:W-:Y:S04]  /*1f6d0*/  STL.64 [R1+0x128], R14 ;  /* 0x0001280e01007387 */ /* 0x0001e80000100a00 */
[----:B0-----:R-:W2:Y:S04]  /*1f6e0*/  LDL.LU.64 R14, [R1+0x26a0] ;  /* 0x0026a000010e7983 */ /* 0x001ea80000300a00 */
[----:B------:R0:W-:Y:S04]  /*1f6f0*/  STL.64 [R1+0xc98], R54 ;  /* 0x000c983601007387 */ /* 0x0001e80000100a00 */
[----:B0-----:R-:W2:Y:S04]  /*1f700*/  LDL.LU.64 R54, [R1+0xd8] ;  /* 0x0000d80001367983 */ /* 0x001ea80000300a00 */
[----:B------:R0:W-:Y:S02]  /*1f710*/  STL.64 [R1+0x120], R12 ;  /* 0x0001200c01007387 */ /* 0x0001e40000100a00 */
[----:B0-----:R-:W-:-:S05]  /*1f720*/  IMAD.WIDE R12, R10, 0x2, R28 ;  /* 0x000000020a0c7825 */ /* 0x001fca00078e021c */
[----:B------:R0:W-:Y:S01]  /*1f730*/  STL.64 [R1+0xcb0], R12 ;  /* 0x000cb00c01007387 */ /* 0x0001e20000100a00 */
[----:B----4-:R-:W-:-:S04]  /*1f740*/  IMAD.WIDE R10, R11, 0x2, R28 ;  /* 0x000000020b0a7825 */ /* 0x010fc800078e021c */
[----:B0-----:R-:W-:-:S04]  /*1f750*/  IMAD.WIDE R12, R2, 0x2, R28 ;  /* 0x00000002020c7825 */ /* 0x001fc800078e021c */
[--C-:B------:R-:W-:Y:S01]  /*1f760*/  IMAD.WIDE R2, R3, 0x2, R28.reuse ;  /* 0x0000000203027825 */ /* 0x100fe200078e021c */
[----:B------:R0:W-:Y:S04]  /*1f770*/  STL.64 [R1+0x118], R12 ;  /* 0x0001180c01007387 */ /* 0x0001e80000100a00 */
[----:B0-----:R-:W4:Y:S04]  /*1f780*/  LDL.LU.64 R12, [R1+0x2698] ;  /* 0x00269800010c7983 */ /* 0x001f280000300a00 */
        /* <DEDUP_REMOVED lines=10> */
[----:B0-----:R-:W-:-:S04]  /*1f830*/  IMAD.WIDE R8, R60, 0x2, R28 ;  /* 0x000000023c087825 */ /* 0x001fc800078e021c */
[--C-:B------:R-:W-:Y:S01]  /*1f840*/  IMAD.WIDE R60, R61, 0x2, R28.reuse ;  /* 0x000000023d3c7825 */ /* 0x100fe200078e021c */
[----:B------:R0:W-:Y:S04]  /*1f850*/  STL.64 [R1+0x100], R8 ;  /* 0x0001000801007387 */ /* 0x0001e80000100a00 */
[----:B0-----:R-:W2:Y:S04]  /*1f860*/  LDL.LU.64 R8, [R1+0x2688] ;  /* 0x0026880001087983 */ /* 0x001ea80000300a00 */
[----:B------:R0:W-:Y:S04]  /*1f870*/  STL.64 [R1+0xd00], R60 ;  /* 0x000d003c01007387 */ /* 0x0001e80000100a00 */
[----:B0-----:R-:W2:Y:S01]  /*1f880*/  LDL.LU.64 R60, [R1+0x2680] ;  /* 0x00268000013c7983 */ /* 0x001ea20000300a00 */
[----:B------:R-:W-:-:S05]  /*1f890*/  IMAD.WIDE R6, R7, 0x2, R28 ;  /* 0x0000000207067825 */ /* 0x000fca00078e021c */
[----:B------:R2:W-:Y:S01]  /*1f8a0*/  STL.64 [R1+0xf8], R6 ;  /* 0x0000f80601007387 */ /* 0x0005e20000100a00 */
[----:B------:R-:W-:-:S04]  /*1f8b0*/  IMAD.WIDE R30, R33, 0x2, R28 ;  /* 0x00000002211e7825 */ /* 0x000fc800078e021c */
        /* <DEDUP_REMOVED lines=14> */
[----:B--2---:R-:W-:-:S05]  /*1f9a0*/  IMAD.WIDE R6, R60, 0x2, R28 ;  /* 0x000000023c067825 */ /* 0x004fca00078e021c */
[----:B------:R0:W-:Y:S02]  /*1f9b0*/  STL.64 [R1+0xd10], R6 ;  /* 0x000d100601007387 */ /* 0x0001e40000100a00 */
[--C-:B0-----:R-:W-:Y:S02]  /*1f9c0*/  IMAD.WIDE R6, R61, 0x2, R28.reuse ;  /* 0x000000023d067825 */ /* 0x101fe400078e021c */
[----:B------:R-:W2:Y:S02]  /*1f9d0*/  LDL.LU R61, [R1+0x2678] ;  /* 0x00267800013d7983 */ /* 0x000ea40000300800 */
[----:B------:R-:W-:Y:S02]  /*1f9e0*/  IMAD.WIDE R28, R0, 0x2, R28 ;  /* 0x00000002001c7825 */ /* 0x000fe400078e021c */
[----:B------:R0:W-:Y:S02]  /*1f9f0*/  STL.64 [R1+0x3b0], R6 ;  /* 0x0003b00601007387 */ /* 0x0001e40000100a00 */
[----:B------:R-:W-:-:S02]  /*1fa00*/  IMAD.MOV.U32 R0, RZ, RZ, R5 ;  /* 0x000000ffff007224 */ /* 0x000fc400078e0005 */
[----:B0-----:R-:W2:Y:S04]  /*1fa10*/  LDL.LU.64 R6, [R1+0xc0] ;  /* 0x0000c00001067983 */ /* 0x001ea80000300a00 */
[----:B------:R0:W-:Y:S04]  /*1fa20*/  STL [R1+0x2238], R4 ;  /* 0x0022380401007387 */ /* 0x0001e80000100800 */
[----:B0-----:R-:W2:Y:S04]  /*1fa30*/  LDL.LU.64 R4, [R1+0x2670] ;  /* 0x0026700001047983 */ /* 0x001ea80000300a00 */
[----:B---3--:R-:W-:Y:S04]  /*1fa40*/  STL [R1+0x2234], R56 ;  /* 0x0022343801007387 */ /* 0x008fe80000100800 */
[----:B------:R0:W-:Y:S02]  /*1fa50*/  STL [R1+0x2230], R0 ;  /* 0x0022300001007387 */ /* 0x0001e40000100800 */
[----:B0-----:R-:W-:-:S02]  /*1fa60*/  IMAD.MOV.U32 R0, RZ, RZ, R57 ;  /* 0x000000ffff007224 */ /* 0x001fc400078e0039 */
[----:B------:R-:W3:Y:S04]  /*1fa70*/  LDL.LU.64 R56, [R1+0x2668] ;  /* 0x0026680001387983 */ /* 0x000ee80000300a00 */
[----:B------:R-:W-:Y:S04]  /*1fa80*/  STL [R1+0x222c], R58 ;  /* 0x00222c3a01007387 */ /* 0x000fe80000100800 */
[----:B------:R0:W-:Y:S02]  /*1fa90*/  STL [R1+0x2228], R0 ;  /* 0x0022280001007387 */ /* 0x0001e40000100800 */
[----:B0-----:R-:W-:-:S02]  /*1faa0*/  IMAD.MOV.U32 R0, RZ, RZ, R59 ;  /* 0x000000ffff007224 */ /* 0x001fc400078e003b */
[----:B------:R-:W2:Y:S04]  /*1fab0*/  LDL.LU.64 R58, [R1+0x2660] ;  /* 0x00266000013a7983 */ /* 0x000ea80000300a00 */
[----:B--2---:R-:W-:Y:S04]  /*1fac0*/  STL [R1+0x2224], R58 ;  /* 0x0022243a01007387 */ /* 0x004fe80000100800 */
[----:B------:R-:W-:Y:S04]  /*1fad0*/  STL [R1+0x2220], R0 ;  /* 0x0022200001007387 */ /* 0x000fe80000100800 */
[----:B------:R0:W-:Y:S04]  /*1fae0*/  STL [R1+0x2218], R59 ;  /* 0x0022183b01007387 */ /* 0x0001e80000100800 */
[----:B0-----:R-:W2:Y:S02]  /*1faf0*/  LDL.LU.64 R58, [R1+0xe0] ;  /* 0x0000e000013a7983 */ /* 0x001ea40000300a00 */
[----:B--2---:R-:W-:-:S02]  /*1fb00*/  IMAD.MOV.U32 R0, RZ, RZ, R59 ;  /* 0x000000ffff007224 */ /* 0x004fc400078e003b */
[----:B------:R-:W-:Y:S04]  /*1fb10*/  STL [R1+0x221c], R58 ;  /* 0x00221c3a01007387 */ /* 0x000fe80000100800 */
[----:B---3--:R-:W-:Y:S04]  /*1fb20*/  STL [R1+0x2214], R56 ;  /* 0x0022143801007387 */ /* 0x008fe80000100800 */
[----:B------:R0:W-:Y:S04]  /*1fb30*/  STL [R1+0x2210], R0 ;  /* 0x0022100001007387 */ /* 0x0001e80000100800 */
[----:B------:R1:W-:Y:S01]  /*1fb40*/  STL [R1+0x2208], R57 ;  /* 0x0022083901007387 */ /* 0x0003e20000100800 */
[----:B0-----:R-:W-:-:S03]  /*1fb50*/  IMAD.MOV.U32 R0, RZ, RZ, R55 ;  /* 0x000000ffff007224 */ /* 0x001fc600078e0037 */
[----:B-1----:R-:W2:Y:S04]  /*1fb60*/  LDL.LU.64 R56, [R1+0xb0] ;  /* 0x0000b00001387983 */ /* 0x002ea80000300a00 */
[----:B------:R-:W3:Y:S04]  /*1fb70*/  LDL.LU.64 R58, [R1+0xa8] ;  /* 0x0000a800013a7983 */ /* 0x000ee80000300a00 */
[----:B------:R0:W-:Y:S04]  /*1fb80*/  STL [R1+0x220c], R54 ;  /* 0x00220c3601007387 */ /* 0x0001e80000100800 */
[----:B0-----:R-:W2:Y:S04]  /*1fb90*/  LDL.LU.64 R54, [R1+0x2658] ;  /* 0x0026580001367983 */ /* 0x001ea80000300a00 */
[----:B--2---:R-:W-:Y:S04]  /*1fba0*/  STL [R1+0x2204], R54 ;  /* 0x0022043601007387 */ /* 0x004fe80000100800 */
[----:B------:R0:W-:Y:S04]  /*1fbb0*/  STL [R1+0x2200], R0 ;  /* 0x0022000001007387 */ /* 0x0001e80000100800 */
[----:B------:R1:W-:Y:S01]  /*1fbc0*/  STL [R1+0x21f8], R55 ;  /* 0x0021f83701007387 */ /* 0x0003e20000100800 */
[----:B0-----:R-:W-:-:S03]  /*1fbd0*/  IMAD.MOV.U32 R0, RZ, RZ, R3 ;  /* 0x000000ffff007224 */ /* 0x001fc600078e0003 */
[----:B-1----:R-:W2:Y:S04]  /*1fbe0*/  LDL.LU.64 R54, [R1+0xc8] ;  /* 0x0000c80001367983 */ /* 0x002ea80000300a00 */
[----:B------:R0:W-:Y:S04]  /*1fbf0*/  STL [R1+0x21fc], R2 ;  /* 0x0021fc0201007387 */ /* 0x0001e80000100800 */
[----:B0-----:R-:W2:Y:S04]  /*1fc00*/  LDL.LU.64 R2, [R1+0x2650] ;  /* 0x0026500001027983 */ /* 0x001ea80000300a00 */
[----:B--2---:R-:W-:Y:S04]  /*1fc10*/  STL [R1+0x21f4], R2 ;  /* 0x0021f40201007387 */ /* 0x004fe80000100800 */
[----:B------:R0:W-:Y:S04]  /*1fc20*/  STL [R1+0x21f0], R0 ;  /* 0x0021f00001007387 */ /* 0x0001e80000100800 */
[----:B------:R1:W-:Y:S01]  /*1fc30*/  STL [R1+0x21e8], R3 ;  /* 0x0021e80301007387 */ /* 0x0003e20000100800 */
[----:B0-----:R-:W-:-:S03]  /*1fc40*/  IMAD.MOV.U32 R0, RZ, RZ, R55 ;  /* 0x000000ffff007224 */ /* 0x001fc600078e0037 */
[----:B-1----:R-:W2:Y:S04]  /*1fc50*/  LDL.LU.64 R2, [R1+0x98] ;  /* 0x0000980001027983 */ /* 0x002ea80000300a00 */
[----:B------:R-:W-:Y:S04]  /*1fc60*/  STL [R1+0x21ec], R54 ;  /* 0x0021ec3601007387 */ /* 0x000fe80000100800 */
[----:B------:R-:W-:Y:S04]  /*1fc70*/  STL [R1+0x21e4], R4 ;  /* 0x0021e40401007387 */ /* 0x000fe80000100800 */
[----:B------:R0:W-:Y:S04]  /*1fc80*/  STL [R1+0x21e0], R0 ;  /* 0x0021e00001007387 */ /* 0x0001e80000100800 */
[----:B------:R1:W-:Y:S01]  /*1fc90*/  STL [R1+0x21d8], R5 ;  /* 0x0021d80501007387 */ /* 0x0003e20000100800 */
[----:B0-----:R-:W-:-:S03]  /*1fca0*/  IMAD.MOV.U32 R0, RZ, RZ, R7 ;  /* 0x000000ffff007224 */ /* 0x001fc600078e0007 */
[----:B-1----:R-:W2:Y:S04]  /*1fcb0*/  LDL.LU.64 R4, [R1+0xa0] ;  /* 0x0000a00001047983 */ /* 0x002ea80000300a00 */
[----:B------:R-:W2:Y:S04]  /*1fcc0*/  LDL.LU.64 R54, [R1+0x90] ;  /* 0x0000900001367983 */ /* 0x000ea80000300a00 */
[----:B------:R0:W-:Y:S04]  /*1fcd0*/  STL [R1+0x21dc], R6 ;  /* 0x0021dc0601007387 */ /* 0x0001e80000100800 */
[----:B0-----:R-:W2:Y:S04]  /*1fce0*/  LDL.LU.64 R6, [R1+0x2648] ;  /* 0x0026480001067983 */ /* 0x001ea80000300a00 */
[----:B--2---:R-:W-:Y:S04]  /*1fcf0*/  STL [R1+0x21d4], R6 ;  /* 0x0021d40601007387 */ /* 0x004fe80000100800 */
[----:B------:R-:W-:Y:S04]  /*1fd00*/  STL [R1+0x21d0], R0 ;  /* 0x0021d00001007387 */ /* 0x000fe80000100800 */
[----:B------:R0:W-:Y:S04]  /*1fd10*/  STL [R1+0x21c8], R7 ;  /* 0x0021c80701007387 */ /* 0x0001e80000100800 */
[----:B0-----:R-:W2:Y:S02]  /*1fd20*/  LDL.LU.64 R6, [R1+0xb8] ;  /* 0x0000b80001067983 */ /* 0x001ea40000300a00 */
[----:B--2---:R-:W-:-:S02]  /*1fd30*/  IMAD.MOV.U32 R0, RZ, RZ, R7 ;  /* 0x000000ffff007224 */ /* 0x004fc400078e0007 */
[----:B------:R-:W-:Y:S04]  /*1fd40*/  STL [R1+0x21cc], R6 ;  /* 0x0021cc0601007387 */ /* 0x000fe80000100800 */
[----:B------:R-:W-:Y:S04]  /*1fd50*/  STL [R1+0x21c4], R8 ;  /* 0x0021c40801007387 */ /* 0x000fe80000100800 */
[----:B------:R-:W-:Y:S04]  /*1fd60*/  STL [R1+0x21c0], R0 ;  /* 0x0021c00001007387 */ /* 0x000fe80000100800 */
[----:B------:R0:W-:Y:S04]  /*1fd70*/  STL [R1+0x21b8], R9 ;  /* 0x0021b80901007387 */ /* 0x0001e80000100800 */
[----:B0-----:R-:W2:Y:S01]  /*1fd80*/  LDL.LU.64 R8, [R1+0x88] ;  /* 0x0000880001087983 */ /* 0x001ea20000300a00 */
[----:B------:R-:W-:-:S03]  /*1fd90*/  IMAD.MOV.U32 R0, RZ, RZ, R57 ;  /* 0x000000ffff007224 */ /* 0x000fc600078e0039 */
[----:B------:R-:W2:Y:S04]  /*1fda0*/  LDL.LU.64 R6, [R1+0x80] ;  /* 0x0000800001067983 */ /* 0x000ea80000300a00 */
[----:B------:R0:W-:Y:S04]  /*1fdb0*/  STL [R1+0x21bc], R56 ;  /* 0x0021bc3801007387 */ /* 0x0001e80000100800 */
[----:B------:R-:W-:Y:S04]  /*1fdc0*/  STL [R1+0x21b4], R10 ;  /* 0x0021b40a01007387 */ /* 0x000fe80000100800 */
[----:B------:R3:W-:Y:S04]  /*1fdd0*/  STL [R1+0x21b0], R0 ;  /* 0x0021b00001007387 */ /* 0x0007e80000100800 */
[----:B------:R-:W-:Y:S04]  /*1fde0*/  STL [R1+0x21a8], R11 ;  /* 0x0021a80b01007387 */ /* 0x000fe80000100800 */
[----:B0-----:R-:W2:Y:S01]  /*1fdf0*/  LDL.LU.64 R56, [R1+0x78] ;  /* 0x0000780001387983 */ /* 0x001ea20000300a00 */
[----:B---3--:R-:W-:-:S03]  /*1fe00*/  IMAD.MOV.U32 R0, RZ, RZ, R59 ;  /* 0x000000ffff007224 */ /* 0x008fc600078e003b */
[----:B------:R0:W-:Y:S04]  /*1fe10*/  STL [R1+0x21ac], R58 ;  /* 0x0021ac3a01007387 */ /* 0x0001e80000100800 */
[----:B----4-:R-:W-:Y:S04]  /*1fe20*/  STL [R1+0x21a4], R12 ;  /* 0x0021a40c01007387 */ /* 0x010fe80000100800 */
[----:B------:R1:W-:Y:S04]  /*1fe30*/  STL [R1+0x21a0], R0 ;  /* 0x0021a00001007387 */ /* 0x0003e80000100800 */
[----:B------:R-:W-:Y:S04]  /*1fe40*/  STL [R1+0x2198], R13 ;  /* 0x0021980d01007387 */ /* 0x000fe80000100800 */
[----:B0-----:R-:W3:Y:S01]  /*1fe50*/  LDL.LU.64 R58, [R1+0x70] ;  /* 0x00007000013a7983 */ /* 0x001ee20000300a00 */
[----:B-1----:R-:W-:-:S03]  /*1fe60*/  IMAD.MOV.U32 R0, RZ, RZ, R5 ;  /* 0x000000ffff007224 */ /* 0x002fc600078e0005 */
[----:B------:R0:W-:Y:S04]  /*1fe70*/  STL [R1+0x219c], R4 ;  /* 0x00219c0401007387 */ /* 0x0001e80000100800 */
[----:B------:R-:W-:Y:S04]  /*1fe80*/  STL [R1+0x2194], R14 ;  /* 0x0021940e01007387 */ /* 0x000fe80000100800 */
[----:B------:R1:W-:Y:S04]  /*1fe90*/  STL [R1+0x2190], R0 ;  /* 0x0021900001007387 */ /* 0x0003e80000100800 */
[----:B------:R-:W-:Y:S04]  /*1fea0*/  STL [R1+0x2188], R15 ;  /* 0x0021880f01007387 */ /* 0x000fe80000100800 */
[----:B0-----:R-:W4:Y:S01]  /*1feb0*/  LDL.LU.64 R4, [R1+0x68] ;  /* 0x0000680001047983 */ /* 0x001f220000300a00 */
        /* <DEDUP_REMOVED lines=12> */
[----:B--2---:R-:W-:-:S03]  /*1ff80*/  IMAD.MOV.U32 R0, RZ, RZ, R9 ;  /* 0x000000ffff007224 */ /* 0x004fc600078e0009 */
[----:B------:R0:W-:Y:S04]  /*1ff90*/  STL [R1+0x216c], R8 ;  /* 0x00216c0801007387 */ /* 0x0001e80000100800 */
[----:B------:R-:W-:Y:S04]  /*1ffa0*/  STL [R1+0x2164], R20 ;  /* 0x0021641401007387 */ /* 0x000fe80000100800 */
[----:B------:R1:W-:Y:S04]  /*1ffb0*/  STL [R1+0x2160], R0 ;  /* 0x0021600001007387 */ /* 0x0003e80000100800 */
[----:B0-----:R-:W2:Y:S04]  /*1ffc0*/  LDL.LU.64 R8, [R1+0x50] ;  /* 0x0000500001087983 */ /* 0x001ea80000300a00 */
[----:B------:R-:W-:Y:S01]  /*1ffd0*/  STL [R1+0x2158], R21 ;  /* 0x0021581501007387 */ /* 0x000fe20000100800 */
[----:B-1----:R-:W-:-:S03]  /*1ffe0*/  IMAD.MOV.U32 R0, RZ, RZ, R7 ;  /* 0x000000ffff007224 */ /* 0x002fc600078e0007 */
        /* <DEDUP_REMOVED lines=11> */
[----:B---3--:R-:W-:-:S03]  /*200a0*/  IMAD.MOV.U32 R0, RZ, RZ, R59 ;  /* 0x000000ffff007224 */ /* 0x008fc600078e003b */
[----:B------:R0:W-:Y:S04]  /*200b0*/  STL [R1+0x213c], R58 ;  /* 0x00213c3a01007387 */ /* 0x0001e80000100800 */
[----:B------:R-:W-:Y:S04]  /*200c0*/  STL [R1+0x2134], R26 ;  /* 0x0021341a01007387 */ /* 0x000fe80000100800 */
[----:B------:R4:W-:Y:S04]  /*200d0*/  STL [R1+0x2130], R0 ;  /* 0x0021300001007387 */ /* 0x0009e80000100800 */
[----:B0-----:R-:W3:Y:S04]  /*200e0*/  LDL.LU.64 R58, [R1+0x38] ;  /* 0x00003800013a7983 */ /* 0x001ee80000300a00 */
[----:B------:R-:W-:Y:S01]  /*200f0*/  STL [R1+0x2128], R27 ;  /* 0x0021281b01007387 */ /* 0x000fe20000100800 */
[----:B----4-:R-:W-:-:S03]  /*20100*/  IMAD.MOV.U32 R0, RZ, RZ, R5 ;  /* 0x000000ffff007224 */ /* 0x010fc600078e0005 */
[----:B------:R0:W-:Y:S04]  /*20110*/  STL [R1+0x212c], R4 ;  /* 0x00212c0401007387 */ /* 0x0001e80000100800 */
[----:B------:R-:W-:Y:S04]  /*20120*/  STL [R1+0x2124], R30 ;  /* 0x0021241e01007387 */ /* 0x000fe80000100800 */
[----:B------:R1:W-:Y:S04]  /*20130*/  STL [R1+0x2120], R0 ;  /* 0x0021200001007387 */ /* 0x0003e80000100800 */
[----:B0-----:R-:W4:Y:S04]  /*20140*/  LDL.LU.64 R4, [R1+0x30] ;  /* 0x0000300001047983 */ /* 0x001f280000300a00 */
[----:B------:R-:W-:Y:S01]  /*20150*/  STL [R1+0x2118], R31 ;  /* 0x0021181f01007387 */ /* 0x000fe20000100800 */
        /* <DEDUP_REMOVED lines=11> */
[----:B--2---:R-:W-:Y:S04]  /*20210*/  STL [R1+0x20fc], R8 ;  /* 0x0020fc0801007387 */ /* 0x004fe80000100800 */
[----:B0-----:R-:W2:Y:S01]  /*20220*/  LDL.LU.64 R54, [R1+0x20] ;  /* 0x0000200001367983 */ /* 0x001ea20000300a00 */
[----:B-1----:R-:W-:-:S03]  /*20230*/  IMAD.MOV.U32 R0, RZ, RZ, R9 ;  /* 0x000000ffff007224 */ /* 0x002fc600078e0009 */
[----:B------:R-:W-:Y:S04]  /*20240*/  STL [R1+0x20f4], R36 ;  /* 0x0020f42401007387 */ /* 0x000fe80000100800 */
[----:B------:R0:W-:Y:S04]  /*20250*/  STL [R1+0x20f0], R0 ;  /* 0x0020f00001007387 */ /* 0x0001e80000100800 */
[----:B------:R-:W-:Y:S04]  /*20260*/  STL [R1+0x20e8], R37 ;  /* 0x0020e82501007387 */ /* 0x000fe80000100800 */
[----:B------:R-:W-:Y:S01]  /*20270*/  STL [R1+0x20ec], R6 ;  /* 0x0020ec0601007387 */ /* 0x000fe20000100800 */
[----:B0-----:R-:W-:-:S03]  /*20280*/  IMAD.MOV.U32 R0, RZ, RZ, R7 ;  /* 0x000000ffff007224 */ /* 0x001fc600078e0007 */
[----:B------:R-:W2:Y:S04]  /*20290*/  LDL.LU.64 R8, [R1+0x18] ;  /* 0x0000180001087983 */ /* 0x000ea80000300a00 */
[----:B------:R0:W-:Y:S04]  /*202a0*/  STL [R1+0x20e0], R0 ;  /* 0x0020e00001007387 */ /* 0x0001e80000100800 */
[----:B------:R-:W-:Y:S04]  /*202b0*/  STL [R1+0x20e4], R38 ;  /* 0x0020e42601007387 */ /* 0x000fe80000100800 */
[----:B------:R-:W-:Y:S01]  /*202c0*/  STL [R1+0x20d8], R39 ;  /* 0x0020d82701007387 */ /* 0x000fe20000100800 */
[----:B0-----:R-:W-:-:S03]  /*202d0*/  IMAD.MOV.U32 R0, RZ, RZ, R57 ;  /* 0x000000ffff007224 */ /* 0x001fc600078e0039 */
        /* <DEDUP_REMOVED lines=9> */
[----:B------:R-:W-:Y:S04]  /*20370*/  STL [R1+0x20b8], R43 ;  /* 0x0020b82b01007387 */ /* 0x000fe80000100800 */
[----:B0-----:R-:W3:Y:S04]  /*20380*/  LDL.LU.64 R58, [R1+0x8] ;  /* 0x00000800013a7983 */ /* 0x001ee80000300a00 */
[----:B----4-:R-:W-:Y:S01]  /*20390*/  STL [R1+0x20bc], R4 ;  /* 0x0020bc0401007387 */ /* 0x010fe20000100800 */
[----:B-1----:R-:W-:-:S03]  /*203a0*/  IMAD.MOV.U32 R0, RZ, RZ, R5 ;  /* 0x000000ffff007224 */ /* 0x002fc600078e0005 */
[----:B------:R-:W4:Y:S04]  /*203b0*/  LDL.LU.64 R16, [R1+0x158] ;  /* 0x0001580001107983 */ /* 0x000f280000300a00 */
[----:B------:R0:W-:Y:S04]  /*203c0*/  STL [R1+0x20b0], R0 ;  /* 0x0020b00001007387 */ /* 0x0001e80000100800 */
[----:B------:R-:W-:Y:S04]  /*203d0*/  STL [R1+0x20b4], R44 ;  /* 0x0020b42c01007387 */ /* 0x000fe80000100800 */
[----:B------:R-:W-:Y:S04]  /*203e0*/  STL [R1+0x20a8], R45 ;  /* 0x0020a82d01007387 */ /* 0x000fe80000100800 */
[----:B------:R-:W4:Y:S04]  /*203f0*/  LDL.LU.64 R14, [R1+0x160] ;  /* 0x00016000010e7983 */ /* 0x000f280000300a00 */
[----:B------:R-:W-:Y:S04]  /*20400*/  STL [R1+0x20ac], R2 ;  /* 0x0020ac0201007387 */ /* 0x000fe80000100800 */
[----:B------:R-:W4:Y:S01]  /*20410*/  LDL.LU.64 R6, [R1+0x168] ;  /* 0x0001680001067983 */ /* 0x000f220000300a00 */
[----:B0-----:R-:W-:-:S05]  /*20420*/  IMAD.MOV.U32 R0, RZ, RZ, R3 ;  /* 0x000000ffff007224 */ /* 0x001fca00078e0003 */
[----:B------:R2:W-:Y:S04]  /*20430*/  STL [R1+0x20a0], R0 ;  /* 0x0020a00001007387 */ /* 0x0005e80000100800 */
[----:B------:R-:W-:Y:S04]  /*20440*/  STL [R1+0x20a4], R46 ;  /* 0x0020a42e01007387 */ /* 0x000fe80000100800 */
[----:B------:R-:W-:Y:S04]  /*20450*/  STL [R1+0x2098], R47 ;  /* 0x0020982f01007387 */ /* 0x000fe80000100800 */
[----:B------:R-:W4:Y:S01]  /*20460*/  LDL.LU.64 R4, [R1+0x178] ;  /* 0x0001780001047983 */ /* 0x000f220000300a00 */
[----:B--2---:R-:W-:-:S03]  /*20470*/  IMAD.MOV.U32 R0, RZ, RZ, R55 ;  /* 0x000000ffff007224 */ /* 0x004fc600078e0037 */
[----:B------:R0:W-:Y:S04]  /*20480*/  STL [R1+0x209c], R54 ;  /* 0x00209c3601007387 */ /* 0x0001e80000100800 */
[----:B------:R-:W2:Y:S04]  /*20490*/  LDL.LU.64 R2, [R1+0x180] ;  /* 0x0001800001027983 */ /* 0x000ea80000300a00 */
[----:B------:R1:W-:Y:S04]  /*204a0*/  STL [R1+0x2090], R0 ;  /* 0x0020900001007387 */ /* 0x0003e80000100800 */
[----:B------:R-:W-:Y:S04]  /*204b0*/  STL [R1+0x2094], R48 ;  /* 0x0020943001007387 */ /* 0x000fe80000100800 */
[----:B------:R-:W-:Y:S04]  /*204c0*/  STL [R1+0x2088], R49 ;  /* 0x0020883101007387 */ /* 0x000fe80000100800 */
[----:B0-----:R-:W2:Y:S01]  /*204d0*/  LDL.LU.64 R54, [R1+0x188] ;  /* 0x0001880001367983 */ /* 0x001ea20000300a00 */
[----:B-1----:R-:W-:-:S03]  /*204e0*/  IMAD.MOV.U32 R0, RZ, RZ, R9 ;  /* 0x000000ffff007224 */ /* 0x002fc600078e0009 */
[----:B------:R-:W-:Y:S04]  /*204f0*/  STL [R1+0x208c], R8 ;  /* 0x00208c0801007387 */ /* 0x000fe80000100800 */
[----:B------:R-:W2:Y:S04]  /*20500*/  LDL.LU.64 R12, [R1+0x190] ;  /* 0x00019000010c7983 */ /* 0x000ea80000300a00 */
[----:B------:R0:W-:Y:S04]  /*20510*/  STL [R1+0x2080], R0 ;  /* 0x0020800001007387 */ /* 0x0001e80000100800 */
[----:B------:R-:W-:Y:S04]  /*20520*/  STL [R1+0x2084], R50 ;  /* 0x0020843201007387 */ /* 0x000fe80000100800 */
[----:B------:R-:W-:Y:S04]  /*20530*/  STL [R1+0x2078], R51 ;  /* 0x0020783301007387 */ /* 0x000fe80000100800 */
[----:B------:R-:W2:Y:S01]  /*20540*/  LDL.LU.64 R10, [R1+0x1a0] ;  /* 0x0001a000010a7983 */ /* 0x000ea20000300a00 */
[----:B0-----:R-:W-:-:S03]  /*20550*/  IMAD.MOV.U32 R0, RZ, RZ, R57 ;  /* 0x000000ffff007224 */ /* 0x001fc600078e0039 */
[----:B------:R0:W-:Y:S04]  /*20560*/  STL [R1+0x207c], R56 ;  /* 0x00207c3801007387 */ /* 0x0001e80000100800 */
[----:B0-----:R-:W2:Y:S04]  /*20570*/  LDL.LU.64 R56, [R1+0x1a8] ;  /* 0x0001a80001387983 */ /* 0x001ea80000300a00 */
[----:B------:R3:W-:Y:S04]  /*20580*/  STL [R1+0x2070], R0 ;  /* 0x0020700001007387 */ /* 0x0007e80000100800 */
[----:B------:R-:W-:Y:S04]  /*20590*/  STL [R1+0x2074], R52 ;  /* 0x0020743401007387 */ /* 0x000fe80000100800 */
[----:B------:R-:W-:Y:S04]  /*205a0*/  STL [R1+0x2068], R53 ;  /* 0x0020683501007387 */ /* 0x000fe80000100800 */
[----:B------:R-:W2:Y:S01]  /*205b0*/  LDL.LU.64 R8, [R1+0x1b0] ;  /* 0x0001b00001087983 */ /* 0x000ea20000300a00 */
[----:B---3--:R-:W-:-:S03]  /*205c0*/  IMAD.MOV.U32 R0, RZ, RZ, R59 ;  /* 0x000000ffff007224 */ /* 0x008fc600078e003b */
[----:B------:R0:W-:Y:S04]  /*205d0*/  STL [R1+0x206c], R58 ;  /* 0x00206c3a01007387 */ /* 0x0001e80000100800 */
[----:B0-----:R-:W3:Y:S04]  /*205e0*/  LDL.LU.64 R58, [R1+0x1b8] ;  /* 0x0001b800013a7983 */ /* 0x001ee80000300a00 */
[----:B------:R0:W-:Y:S04]  /*205f0*/  STL [R1+0xe4c], R0 ;  /* 0x000e4c0001007387 */ /* 0x0001e80000100800 */
[----:B----4-:R1:W-:Y:S01]  /*20600*/  STL [R1+0xe54], R16 ;  /* 0x000e541001007387 */ /* 0x0103e20000100800 */
[----:B0-----:R-:W-:-:S03]  /*20610*/  IMAD.MOV.U32 R0, RZ, RZ, R17 ;  /* 0x000000ffff007224 */ /* 0x001fc600078e0011 */
[----:B-1----:R-:W4:Y:S04]  /*20620*/  LDL.LU.64 R16, [R1+0x1c8] ;  /* 0x0001c80001107983 */ /* 0x002f280000300a00 */
[----:B------:R0:W-:Y:S04]  /*20630*/  STL [R1+0xe50], R0 ;  /* 0x000e500001007387 */ /* 0x0001e80000100800 */
[----:B------:R1:W-:Y:S01]  /*20640*/  STL [R1+0xe5c], R14 ;  /* 0x000e5c0e01007387 */ /* 0x0003e20000100800 */
        /* <DEDUP_REMOVED lines=11> */
[----:B--2---:R1:W-:Y:S01]  /*20700*/  STL [R1+0xe74], R2 ;  /* 0x000e740201007387 */ /* 0x0043e20000100800 */
[----:B0-----:R-:W-:-:S03]  /*20710*/  IMAD.MOV.U32 R0, RZ, RZ, R3 ;  /* 0x000000ffff007224 */ /* 0x001fc600078e0003 */
[----:B-1----:R-:W2:Y:S04]  /*20720*/  LDL.LU.64 R2, [R1+0x1f0] ;  /* 0x0001f00001027983 */ /* 0x002ea80000300a00 */
[----:B------:R0:W-:Y:S04]  /*20730*/  STL [R1+0xe70], R0 ;  /* 0x000e700001007387 */ /* 0x0001e80000100800 */
[----:B------:R1:W-:Y:S01]  /*20740*/  STL [R1+0xe7c], R54 ;  /* 0x000e7c3601007387 */ /* 0x0003e20000100800 */
        /* <DEDUP_REMOVED lines=19> */
[----:B---3--:R1:W-:Y:S01]  /*20880*/  STL [R1+0xea4], R58 ;  /* 0x000ea43a01007387 */ /* 0x0083e20000100800 */
[----:B0-----:R-:W-:-:S03]  /*20890*/  IMAD.MOV.U32 R0, RZ, RZ, R59 ;  /* 0x000000ffff007224 */ /* 0x001fc600078e003b */
[----:B-1----:R-:W3:Y:S04]  /*208a0*/  LDL.LU.64 R58, [R1+0x228] ;  /* 0x00022800013a7983 */ /* 0x002ee80000300a00 */
        /* <DEDUP_REMOVED lines=1497> */
[----:B----4-:R1:W-:Y:S04]  /*26640*/  STL [R1+0x1a5c], R16 ;  /* 0x001a5c1001007387 */ /* 0x0103e80000100800 */
[----:B------:R-:W4:Y:S01]  /*26650*/  LDL.LU.64 R18, [R1+0xc10] ;  /* 0x000c100001127983 */ /* 0x000f220000300a00 */
[----:B0-----:R-:W-:-:S05]  /*26660*/  IMAD.MOV.U32 R0, RZ, RZ, R17 ;  /* 0x000000ffff007224 */ /* 0x001fca00078e0011 */
[----:B------:R0:W-:Y:S04]  /*26670*/  STL [R1+0x1a58], R0 ;  /* 0x001a580001007387 */ /* 0x0001e80000100800 */
[----:B------:R-:W-:Y:S04]  /*26680*/  STL [R1+0x1a64], R14 ;  /* 0x001a640e01007387 */ /* 0x000fe80000100800 */
[----:B-1----:R-:W4:Y:S01]  /*26690*/  LDL.LU.64 R16, [R1+0x1ac0] ;  /* 0x001ac00001107983 */ /* 0x002f220000300a00 */
[----:B0-----:R-:W-:-:S05]  /*266a0*/  IMAD.MOV.U32 R0, RZ, RZ, R15 ;  /* 0x000000ffff007224 */ /* 0x001fca00078e000f */
        /* <DEDUP_REMOVED lines=17> */
[----:B------:R-:W-:Y:S04]  /*267c0*/  STL [R1+0x1a8c], R12 ;  /* 0x001a8c0c01007387 */ /* 0x000fe80000100800 */
[----:B------:R-:W2:Y:S01]  /*267d0*/  LDL.LU.64 R14, [R1+0x150] ;  /* 0x00015000010e7983 */ /* 0x000ea20000300a00 */
[----:B0-----:R-:W-:-:S05]  /*267e0*/  IMAD.MOV.U32 R0, RZ, RZ, R13 ;  /* 0x000000ffff007224 */ /* 0x001fca00078e000d */
[----:B------:R0:W-:Y:S04]  /*267f0*/  STL [R1+0x1a88], R0 ;  /* 0x001a880001007387 */ /* 0x0001e80000100800 */
[----:B------:R-:W-:Y:S01]  /*26800*/  STL [R1+0x1a94], R10 ;  /* 0x001a940a01007387 */ /* 0x000fe20000100800 */
[----:B0-----:R-:W-:-:S03]  /*26810*/  IMAD.MOV.U32 R0, RZ, RZ, R11 ;  /* 0x000000ffff007224 */ /* 0x001fc600078e000b */
[----:B------:R-:W2:Y:S04]  /*26820*/  LDL.LU.64 R12, [R1+0x1af0] ;  /* 0x001af000010c7983 */ /* 0x000ea80000300a00 */
[----:B------:R0:W-:Y:S02]  /*26830*/  STL [R1+0x1a90], R0 ;  /* 0x001a900001007387 */ /* 0x0001e40000100800 */
[----:B0-----:R-:W-:Y:S02]  /*26840*/  IMAD.MOV.U32 R0, RZ, RZ, R57 ;  /* 0x000000ffff007224 */ /* 0x001fe400078e0039 */
[----:B------:R-:W-:Y:S04]  /*26850*/  STL [R1+0x1a9c], R56 ;  /* 0x001a9c3801007387 */ /* 0x000fe80000100800 */
[----:B------:R-:W2:Y:S04]  /*26860*/  LDL.LU.64 R10, [R1+0xc38] ;  /* 0x000c3800010a7983 */ /* 0x000ea80000300a00 */
[----:B------:R0:W-:Y:S04]  /*26870*/  STL [R1+0x1a98], R0 ;  /* 0x001a980001007387 */ /* 0x0001e80000100800 */
[----:B------:R1:W-:Y:S01]  /*26880*/  STL [R1+0x1aa4], R8 ;  /* 0x001aa40801007387 */ /* 0x0003e20000100800 */
[----:B0-----:R-:W-:-:S03]  /*26890*/  IMAD.MOV.U32 R0, RZ, RZ, R9 ;  /* 0x000000ffff007224 */ /* 0x001fc600078e0009 */
[----:B------:R-:W2:Y:S04]  /*268a0*/  LDL.LU.64 R56, [R1+0x1b00] ;  /* 0x001b000001387983 */ /* 0x000ea80000300a00 */
[----:B---3--:R-:W-:Y:S04]  /*268b0*/  STL [R1+0x1aac], R58 ;  /* 0x001aac3a01007387 */ /* 0x008fe80000100800 */
[----:B------:R0:W-:Y:S04]  /*268c0*/  STL [R1+0x1aa0], R0 ;  /* 0x001aa00001007387 */ /* 0x0001e80000100800 */
[----:B-1----:R-:W3:Y:S01]  /*268d0*/  LDL.LU.64 R8, [R1+0x148] ;  /* 0x0001480001087983 */ /* 0x002ee20000300a00 */
[----:B0-----:R-:W-:-:S03]  /*268e0*/  IMAD.MOV.U32 R0, RZ, RZ, R59 ;  /* 0x000000ffff007224 */ /* 0x001fc600078e003b */
[----:B----4-:R-:W-:Y:S04]  /*268f0*/  STL [R1+0x1ab4], R18 ;  /* 0x001ab41201007387 */ /* 0x010fe80000100800 */
[----:B------:R0:W-:Y:S04]  /*26900*/  STL [R1+0x1aa8], R0 ;  /* 0x001aa80001007387 */ /* 0x0001e80000100800 */
[----:B------:R-:W4:Y:S01]  /*26910*/  LDL.LU.64 R58, [R1+0x1b10] ;  /* 0x001b1000013a7983 */ /* 0x000f220000300a00 */
[----:B0-----:R-:W-:-:S03]  /*26920*/  IMAD.MOV.U32 R0, RZ, RZ, R19 ;  /* 0x000000ffff007224 */ /* 0x001fc600078e0013 */
[----:B------:R-:W-:Y:S04]  /*26930*/  STL [R1+0x1abc], R16 ;  /* 0x001abc1001007387 */ /* 0x000fe80000100800 */
[----:B------:R0:W-:Y:S02]  /*26940*/  STL [R1+0x1ab0], R0 ;  /* 0x001ab00001007387 */ /* 0x0001e40000100800 */
[----:B0-----:R-:W-:Y:S02]  /*26950*/  IMAD.MOV.U32 R0, RZ, RZ, R17 ;  /* 0x000000ffff007224 */ /* 0x001fe400078e0011 */
[----:B------:R-:W4:Y:S04]  /*26960*/  LDL.LU.64 R16, [R1+0xc48] ;  /* 0x000c480001107983 */ /* 0x000f280000300a00 */
        /* <DEDUP_REMOVED lines=8> */
[----:B------:R2:W-:Y:S02]  /*269f0*/  STL [R1+0x1ac8], R0 ;  /* 0x001ac80001007387 */ /* 0x0005e40000100800 */
[----:B--2---:R-:W-:Y:S02]  /*26a00*/  IMAD.MOV.U32 R0, RZ, RZ, R3 ;  /* 0x000000ffff007224 */ /* 0x004fe400078e0003 */
[----:B------:R0:W-:Y:S04]  /*26a10*/  STL [R1+0x1ad4], R2 ;  /* 0x001ad40201007387 */ /* 0x0001e80000100800 */
[----:B0-----:R-:W2:Y:S04]  /*26a20*/  LDL.LU.64 R2, [R1+0x1b30] ;  /* 0x001b300001027983 */ /* 0x001ea80000300a00 */
        /* <DEDUP_REMOVED lines=15> */
[----:B------:R-:W-:Y:S04]  /*26b20*/  STL [R1+0x1afc], R56 ;  /* 0x001afc3801007387 */ /* 0x000fe80000100800 */
[----:B------:R0:W-:Y:S04]  /*26b30*/  STL [R1+0x1af0], R0 ;  /* 0x001af00001007387 */ /* 0x0001e80000100800 */
[----:B-1----:R-:W2:Y:S01]  /*26b40*/  LDL.LU.64 R10, [R1+0x1b50] ;  /* 0x001b5000010a7983 */ /* 0x002ea20000300a00 */
[----:B0-----:R-:W-:-:S03]  /*26b50*/  IMAD.MOV.U32 R0, RZ, RZ, R57 ;  /* 0x000000ffff007224 */ /* 0x001fc600078e0039 */
[----:B---3--:R-:W-:Y:S04]  /*26b60*/  STL [R1+0x1b04], R8 ;  /* 0x001b040801007387 */ /* 0x008fe80000100800 */
[----:B------:R0:W-:Y:S04]  /*26b70*/  STL [R1+0x1af8], R0 ;  /* 0x001af80001007387 */ /* 0x0001e80000100800 */
[----:B------:R-:W3:Y:S01]  /*26b80*/  LDL.LU.64 R56, [R1+0xc70] ;  /* 0x000c700001387983 */ /* 0x000ee20000300a00 */
[----:B0-----:R-:W-:-:S03]  /*26b90*/  IMAD.MOV.U32 R0, RZ, RZ, R9 ;  /* 0x000000ffff007224 */ /* 0x001fc600078e0009 */
[----:B----4-:R-:W-:Y:S04]  /*26ba0*/  STL [R1+0x1b0c], R58 ;  /* 0x001b0c3a01007387 */ /* 0x010fe80000100800 */
[----:B------:R0:W-:Y:S04]  /*26bb0*/  STL [R1+0x1b00], R0 ;  /* 0x001b000001007387 */ /* 0x0001e80000100800 */
[----:B------:R-:W4:Y:S01]  /*26bc0*/  LDL.LU.64 R8, [R1+0x1b60] ;  /* 0x001b600001087983 */ /* 0x000f220000300a00 */
[----:B0-----:R-:W-:-:S03]  /*26bd0*/  IMAD.MOV.U32 R0, RZ, RZ, R59 ;  /* 0x000000ffff007224 */ /* 0x001fc600078e003b */
[----:B------:R-:W4:Y:S04]  /*26be0*/  LDL.LU.64 R58, [R1+0x130] ;  /* 0x00013000013a7983 */ /* 0x000f280000300a00 */
[----:B------:R0:W-:Y:S04]  /*26bf0*/  STL [R1+0x1b08], R0 ;  /* 0x001b080001007387 */ /* 0x0001e80000100800 */
[----:B------:R-:W-:Y:S04]  /*26c00*/  STL [R1+0x1b14], R16 ;  /* 0x001b141001007387 */ /* 0x000fe80000100800 */
[----:B------:R-:W4:Y:S01]  /*26c10*/  LDL.LU.64 R18, [R1+0x1b70] ;  /* 0x001b700001127983 */ /* 0x000f220000300a00 */
        /* <DEDUP_REMOVED lines=14> */
[----:B------:R1:W-:Y:S04]  /*26d00*/  STL [R1+0x1b34], R54 ;  /* 0x001b343601007387 */ /* 0x0003e80000100800 */
[----:B------:R-:W2:Y:S01]  /*26d10*/  LDL.LU.64 R16, [R1+0x1b90] ;  /* 0x001b900001107983 */ /* 0x000ea20000300a00 */
[----:B0-----:R-:W-:-:S03]  /*26d20*/  IMAD.MOV.U32 R0, RZ, RZ, R55 ;  /* 0x000000ffff007224 */ /* 0x001fc600078e0037 */
[----:B------:R-:W-:Y:S04]  /*26d30*/  STL [R1+0x1b3c], R14 ;  /* 0x001b3c0e01007387 */ /* 0x000fe80000100800 */
[----:B------:R0:W-:Y:S04]  /*26d40*/  STL [R1+0x1b30], R0 ;  /* 0x001b300001007387 */ /* 0x0001e80000100800 */
[----:B-1----:R-:W2:Y:S01]  /*26d50*/  LDL.LU.64 R54, [R1+0xc98] ;  /* 0x000c980001367983 */ /* 0x002ea20000300a00 */
[----:B0-----:R-:W-:-:S03]  /*26d60*/  IMAD.MOV.U32 R0, RZ, RZ, R15 ;  /* 0x000000ffff007224 */ /* 0x001fc600078e000f */
[----:B------:R-:W-:Y:S04]  /*26d70*/  STL [R1+0x1b44], R12 ;  /* 0x001b440c01007387 */ /* 0x000fe80000100800 */
[----:B------:R0:W-:Y:S04]  /*26d80*/  STL [R1+0x1b38], R0 ;  /* 0x001b380001007387 */ /* 0x0001e80000100800 */
[----:B------:R-:W2:Y:S01]  /*26d90*/  LDL.LU.64 R14, [R1+0x1ba0] ;  /* 0x001ba000010e7983 */ /* 0x000ea20000300a00 */
[----:B0-----:R-:W-:-:S03]  /*26da0*/  IMAD.MOV.U32 R0, RZ, RZ, R13 ;  /* 0x000000ffff007224 */ /* 0x001fc600078e000d */
[----:B------:R-:W2:Y:S04]  /*26db0*/  LDL.LU.64 R12, [R1+0x120] ;  /* 0x00012000010c7983 */ /* 0x000ea80000300a00 */
        /* <DEDUP_REMOVED lines=11> */
[----:B------:R-:W-:Y:S04]  /*26e70*/  STL [R1+0x1b64], R58 ;  /* 0x001b643a01007387 */ /* 0x000fe80000100800 */
[----:B------:R0:W-:Y:S04]  /*26e80*/  STL [R1+0x1b58], R0 ;  /* 0x001b580001007387 */ /* 0x0001e80000100800 */
[----:B-1----:R-:W4:Y:S01]  /*26e90*/  LDL.LU.64 R8, [R1+0x1bc0] ;  /* 0x001bc00001087983 */ /* 0x002f220000300a00 */
[----:B0-----:R-:W-:-:S03]  /*26ea0*/  IMAD.MOV.U32 R0, RZ, RZ, R59 ;  /* 0x000000ffff007224 */ /* 0x001fc600078e003b */
[----:B------:R-:W-:Y:S04]  /*26eb0*/  STL [R1+0x1b6c], R18 ;  /* 0x001b6c1201007387 */ /* 0x000fe80000100800 */
        /* <DEDUP_REMOVED lines=11> */
[----:B------:R2:W-:Y:S02]  /*26f70*/  STL [R1+0x1b78], R0 ;  /* 0x001b780001007387 */ /* 0x0005e40000100800 */
[----:B--2---:R-:W-:Y:S02]  /*26f80*/  IMAD.MOV.U32 R0, RZ, RZ, R3 ;  /* 0x000000ffff007224 */ /* 0x004fe400078e0003 */
[----:B------:R0:W-:Y:S04]  /*26f90*/  STL [R1+0x1b84], R2 ;  /* 0x001b840201007387 */ /* 0x0001e80000100800 */
[----:B------:R-:W-:Y:S04]  /*26fa0*/  STL [R1+0x1b8c], R16 ;  /* 0x001b8c1001007387 */ /* 0x000fe80000100800 */
[----:B------:R1:W-:Y:S04]  /*26fb0*/  STL [R1+0x1b80], R0 ;  /* 0x001b800001007387 */ /* 0x0003e80000100800 */
[----:B0-----:R-:W2:Y:S01]  /*26fc0*/  LDL.LU.64 R2, [R1+0x1be0] ;  /* 0x001be00001027983 */ /* 0x001ea20000300a00 */
[----:B-1----:R-:W-:-:S03]  /*26fd0*/  IMAD.MOV.U32 R0, RZ, RZ, R17 ;  /* 0x000000ffff007224 */ /* 0x002fc600078e0011 */
[----:B------:R-:W-:Y:S04]  /*26fe0*/  STL [R1+0x1b94], R54 ;  /* 0x001b943601007387 */ /* 0x000fe80000100800 */
[----:B------:R0:W-:Y:S02]  /*26ff0*/  STL [R1+0x1b88], R0 ;  /* 0x001b880001007387 */ /* 0x0001e40000100800 */
[----:B0-----:R-:W-:Y:S02]  /*27000*/  IMAD.MOV.U32 R0, RZ, RZ, R55 ;  /* 0x000000ffff007224 */ /* 0x001fe400078e0037 */
[----:B------:R-:W2:Y:S04]  /*27010*/  LDL.LU.64 R54, [R1+0x110] ;  /* 0x0001100001367983 */ /* 0x000ea80000300a00 */
[----:B------:R0:W-:Y:S04]  /*27020*/  STL [R1+0x1b90], R0 ;  /* 0x001b900001007387 */ /* 0x0001e80000100800 */
[----:B------:R-:W-:Y:S01]  /*27030*/  STL [R1+0x1b9c], R14 ;  /* 0x001b9c0e01007387 */ /* 0x000fe20000100800 */
[----:B0-----:R-:W-:-:S03]  /*27040*/  IMAD.MOV.U32 R0, RZ, RZ, R15 ;  /* 0x000000ffff007224 */ /* 0x001fc600078e000f */
[----:B------:R-:W-:Y:S04]  /*27050*/  STL [R1+0x1ba4], R12 ;  /* 0x001ba40c01007387 */ /* 0x000fe80000100800 */
[----:B------:R0:W-:Y:S04]  /*27060*/  STL [R1+0x1b98], R0 ;  /* 0x001b980001007387 */ /* 0x0001e80000100800 */
[----:B------:R-:W2:Y:S01]  /*27070*/  LDL.LU.64 R24, [R1+0x1bf0] ;  /* 0x001bf00001187983 */ /* 0x000ea20000300a00 */
[----:B0-----:R-:W-:-:S05]  /*27080*/  IMAD.MOV.U32 R0, RZ, RZ, R13 ;  /* 0x000000ffff007224 */ /* 0x001fca00078e000d */
[----:B------:R0:W-:Y:S04]  /*27090*/  STL [R1+0x1ba0], R0 ;  /* 0x001ba00001007387 */ /* 0x0001e80000100800 */
[----:B------:R-:W-:Y:S04]  /*270a0*/  STL [R1+0x1bac], R10 ;  /* 0x001bac0a01007387 */ /* 0x000fe80000100800 */
[----:B------:R-:W2:Y:S01]  /*270b0*/  LDL.LU.64 R22, [R1+0xcd8] ;  /* 0x000cd80001167983 */ /* 0x000ea20000300a00 */
[----:B0-----:R-:W-:-:S05]  /*270c0*/  IMAD.MOV.U32 R0, RZ, RZ, R11 ;  /* 0x000000ffff007224 */ /* 0x001fca00078e000b */
[----:B------:R0:W-:Y:S04]  /*270d0*/  STL [R1+0x1ba8], R0 ;  /* 0x001ba80001007387 */ /* 0x0001e80000100800 */
[----:B---3--:R1:W-:Y:S04]  /*270e0*/  STL [R1+0x1bb4], R56 ;  /* 0x001bb43801007387 */ /* 0x0083e80000100800 */
[----:B------:R-:W3:Y:S01]  /*270f0*/  LDL.LU.64 R20, [R1+0x1c00] ;  /* 0x001c000001147983 */ /* 0x000ee20000300a00 */
[----:B0-----:R-:W-:-:S03]  /*27100*/  IMAD.MOV.U32 R0, RZ, RZ, R57 ;  /* 0x000000ffff007224 */ /* 0x001fc600078e0039 */
[----:B-1----:R-:W3:Y:S04]  /*27110*/  LDL.LU.64 R56, [R1+0x108] ;  /* 0x0001080001387983 */ /* 0x002ee80000300a00 */
[----:B------:R0:W-:Y:S04]  /*27120*/  STL [R1+0x1bb0], R0 ;  /* 0x001bb00001007387 */ /* 0x0001e80000100800 */
[----:B----4-:R-:W-:Y:S01]  /*27130*/  STL [R1+0x1bbc], R8 ;  /* 0x001bbc0801007387 */ /* 0x010fe20000100800 */
[----:B0-----:R-:W-:-:S03]  /*27140*/  IMAD.MOV.U32 R0, RZ, RZ, R9 ;  /* 0x000000ffff007224 */ /* 0x001fc600078e0009 */
[----:B------:R-:W4:Y:S04]  /*27150*/  LDL.LU.64 R18, [R1+0x1c10] ;  /* 0x001c100001127983 */ /* 0x000f280000300a00 */
[----:B------:R-:W-:Y:S04]  /*27160*/  STL [R1+0x1bc4], R58 ;  /* 0x001bc43a01007387 */ /* 0x000fe80000100800 */
[----:B------:R0:W-:Y:S04]  /*27170*/  STL [R1+0x1bb8], R0 ;  /* 0x001bb80001007387 */ /* 0x0001e80000100800 */
[----:B------:R-:W4:Y:S01]  /*27180*/  LDL.LU.64 R16, [R1+0xce8] ;  /* 0x000ce80001107983 */ /* 0x000f220000300a00 */
[----:B0-----:R-:W-:-:S03]  /*27190*/  IMAD.MOV.U32 R0, RZ, RZ, R59 ;  /* 0x000000ffff007224 */ /* 0x001fc600078e003b */
[----:B------:R-:W4:Y:S04]  /*271a0*/  LDL.LU.64 R58, [R1+0x1c20] ;  /* 0x001c2000013a7983 */ /* 0x000f280000300a00 */
[----:B------:R0:W-:Y:S04]  /*271b0*/  STL [R1+0x1bc0], R0 ;  /* 0x001bc00001007387 */ /* 0x0001e80000100800 */
[----:B------:R-:W-:Y:S04]  /*271c0*/  STL [R1+0x1bcc], R6 ;  /* 0x001bcc0601007387 */ /* 0x000fe80000100800 */
[----:B------:R-:W4:Y:S01]  /*271d0*/  LDL.LU.64 R14, [R1+0x100] ;  /* 0x00010000010e7983 */ /* 0x000f220000300a00 */
[----:B0-----:R-:W-:-:S03]  /*271e0*/  IMAD.MOV.U32 R0, RZ, RZ, R7 ;  /* 0x000000ffff007224 */ /* 0x001fc600078e0007 */
[----:B------:R-:W-:Y:S04]  /*271f0*/  STL [R1+0x1bd4], R4 ;  /* 0x001bd40401007387 */ /* 0x000fe80000100800 */
[----:B------:R0:W-:Y:S04]  /*27200*/  STL [R1+0x1bc8], R0 ;  /* 0x001bc80001007387 */ /* 0x0001e80000100800 */
[----:B------:R-:W4:Y:S04]  /*27210*/  LDL.LU.64 R12, [R1+0x1c30] ;  /* 0x001c3000010c7983 */ /* 0x000f280000300a00 */
[----:B------:R-:W4:Y:S01]  /*27220*/  LDL.LU.64 R10, [R1+0xd00] ;  /* 0x000d0000010a7983 */ /* 0x000f220000300a00 */
[----:B0-----:R-:W-:-:S05]  /*27230*/  IMAD.MOV.U32 R0, RZ, RZ, R5 ;  /* 0x000000ffff007224 */ /* 0x001fca00078e0005 */
[----:B------:R2:W-:Y:S02]  /*27240*/  STL [R1+0x1bd0], R0 ;  /* 0x001bd00001007387 */ /* 0x0005e40000100800 */
[----:B--2---:R-:W-:Y:S02]  /*27250*/  IMAD.MOV.U32 R0, RZ, RZ, R3 ;  /* 0x000000ffff007224 */ /* 0x004fe400078e0003 */
[----:B------:R-:W-:Y:S04]  /*27260*/  STL [R1+0x1bdc], R2 ;  /* 0x001bdc0201007387 */ /* 0x000fe80000100800 */
[----:B------:R-:W2:Y:S04]  /*27270*/  LDL.LU.64 R8, [R1+0x1c40] ;  /* 0x001c400001087983 */ /* 0x000ea80000300a00 */
[----:B------:R-:W2:Y:S04]  /*27280*/  LDL.LU.64 R6, [R1+0xf8] ;  /* 0x0000f80001067983 */ /* 0x000ea80000300a00 */
[----:B------:R0:W-:Y:S02]  /*27290*/  STL [R1+0x1bd8], R0 ;  /* 0x001bd80001007387 */ /* 0x0001e40000100800 */
[----:B0-----:R-:W-:-:S02]  /*272a0*/  IMAD.MOV.U32 R0, RZ, RZ, R55 ;  /* 0x000000ffff007224 */ /* 0x001fc400078e0037 */
[----:B------:R-:W-:Y:S04]  /*272b0*/  STL [R1+0x1be4], R54 ;  /* 0x001be43601007387 */ /* 0x000fe80000100800 */
[----:B------:R-:W2:Y:S04]  /*272c0*/  LDL.LU.64 R4, [R1+0x1c50] ;  /* 0x001c500001047983 */ /* 0x000ea80000300a00 */
[----:B------:R-:W2:Y:S04]  /*272d0*/  LDL.LU R60, [R1+0xe48] ;  /* 0x000e4800013c7983 */ /* 0x000ea80000300800 */
[----:B------:R-:W2:Y:S04]  /*272e0*/  LDL.LU.64 R2, [R1+0xd10] ;  /* 0x000d100001027983 */ /* 0x000ea80000300a00 */
[----:B------:R0:W-:Y:S04]  /*272f0*/  STL [R1+0x1be0], R0 ;  /* 0x001be00001007387 */ /* 0x0001e80000100800 */
[----:B------:R-:W-:Y:S01]  /*27300*/  STL [R1+0x1bec], R24 ;  /* 0x001bec1801007387 */ /* 0x000fe20000100800 */
[----:B0-----:R-:W-:-:S03]  /*27310*/  IMAD.MOV.U32 R0, RZ, RZ, R25 ;  /* 0x000000ffff007224 */ /* 0x001fc600078e0019 */
[----:B------:R-:W2:Y:S04]  /*27320*/  LDL.LU.64 R54, [R1+0x1c60] ;  /* 0x001c600001367983 */ /* 0x000ea80000300a00 */
[----:B------:R-:W-:Y:S04]  /*27330*/  STL [R1+0x1bf4], R22 ;  /* 0x001bf41601007387 */ /* 0x000fe80000100800 */
[----:B------:R0:W-:Y:S02]  /*27340*/  STL [R1+0x1be8], R0 ;  /* 0x001be80001007387 */ /* 0x0001e40000100800 */
[----:B0-----:R-:W-:-:S02]  /*27350*/  IMAD.MOV.U32 R0, RZ, RZ, R23 ;  /* 0x000000ffff007224 */ /* 0x001fc400078e0017 */
[----:B---3--:R-:W-:Y:S04]  /*27360*/  STL [R1+0x1bfc], R20 ;  /* 0x001bfc1401007387 */ /* 0x008fe80000100800 */
[----:B------:R0:W-:Y:S04]  /*27370*/  STL [R1+0x1bf0], R0 ;  /* 0x001bf00001007387 */ /* 0x0001e80000100800 */
[----:B------:R-:W-:Y:S01]  /*27380*/  STL [R1+0x1c04], R56 ;  /* 0x001c043801007387 */ /* 0x000fe20000100800 */
[----:B0-----:R-:W-:-:S05]  /*27390*/  IMAD.MOV.U32 R0, RZ, RZ, R21 ;  /* 0x000000ffff007224 */ /* 0x001fca00078e0015 */
[----:B------:R0:W-:Y:S04]  /*273a0*/  STL [R1+0x1bf8], R0 ;  /* 0x001bf80001007387 */ /* 0x0001e80000100800 */
[----:B----4-:R-:W-:Y:S01]  /*273b0*/  STL [R1+0x1c0c], R18 ;  /* 0x001c0c1201007387 */ /* 0x010fe20000100800 */
[----:B0-----:R-:W-:-:S05]  /*273c0*/  IMAD.MOV.U32 R0, RZ, RZ, R57 ;  /* 0x000000ffff007224 */ /* 0x001fca00078e0039 */
[----:B------:R0:W-:Y:S04]  /*273d0*/  STL [R1+0x1c00], R0 ;  /* 0x001c000001007387 */ /* 0x0001e80000100800 */
[----:B------:R-:W3:Y:S01]  /*273e0*/  LDL.LU.64 R56, [R1+0x1c70] ;  /* 0x001c700001387983 */ /* 0x000ee20000300a00 */
[----:B0-----:R-:W-:-:S03]  /*273f0*/  IMAD.MOV.U32 R0, RZ, RZ, R19 ;  /* 0x000000ffff007224 */ /* 0x001fc600078e0013 */
[----:B------:R-:W-:Y:S04]  /*27400*/  STL [R1+0x1c14], R16 ;  /* 0x001c141001007387 */ /* 0x000fe80000100800 */
[----:B------:R0:W-:Y:S04]  /*27410*/  STL [R1+0x1c08], R0 ;  /* 0x001c080001007387 */ /* 0x0001e80000100800 */
[----:B------:R-:W-:Y:S01]  /*27420*/  STL [R1+0x1c1c], R58 ;  /* 0x001c1c3a01007387 */ /* 0x000fe20000100800 */
[----:B0-----:R-:W-:-:S05]  /*27430*/  IMAD.MOV.U32 R0, RZ, RZ, R17 ;  /* 0x000000ffff007224 */ /* 0x001fca00078e0011 */
[----:B------:R0:W-:Y:S02]  /*27440*/  STL [R1+0x1c10], R0 ;  /* 0x001c100001007387 */ /* 0x0001e40000100800 */
[----:B0-----:R-:W-:Y:S02]  /*27450*/  IMAD.MOV.U32 R0, RZ, RZ, R59 ;  /* 0x000000ffff007224 */ /* 0x001fe400078e003b */
[----:B------:R-:W-:Y:S04]  /*27460*/  STL [R1+0x1c24], R14 ;  /* 0x001c240e01007387 */ /* 0x000fe80000100800 */
[----:B------:R0:W-:Y:S04]  /*27470*/  STL [R1+0x1c18], R0 ;  /* 0x001c180001007387 */ /* 0x0001e80000100800 */
[----:B------:R-:W4:Y:S01]  /*27480*/  LDL.LU.64 R58, [R1+0x3b0] ;  /* 0x0003b000013a7983 */ /* 0x000f220000300a00 */
[----:B0-----:R-:W-:-:S03]  /*27490*/  IMAD.MOV.U32 R0, RZ, RZ, R15 ;  /* 0x000000ffff007224 */ /* 0x001fc600078e000f */
[----:B------:R-:W-:Y:S04]  /*274a0*/  STL [R1+0x1c2c], R12 ;  /* 0x001c2c0c01007387 */ /* 0x000fe80000100800 */
[----:B------:R0:W-:Y:S04]  /*274b0*/  STL [R1+0x1c20], R0 ;  /* 0x001c200001007387 */ /* 0x0001e80000100800 */
[----:B------:R-:W-:Y:S01]  /*274c0*/  STL [R1+0x1c34], R10 ;  /* 0x001c340a01007387 */ /* 0x000fe20000100800 */
[----:B0-----:R-:W-:-:S05]  /*274d0*/  IMAD.MOV.U32 R0, RZ, RZ, R13 ;  /* 0x000000ffff007224 */ /* 0x001fca00078e000d */
[----:B------:R0:W-:Y:S02]  /*274e0*/  STL [R1+0x1c28], R0 ;  /* 0x001c280001007387 */ /* 0x0001e40000100800 */
[----:B0-----:R-:W-:Y:S02]  /*274f0*/  IMAD.MOV.U32 R0, RZ, RZ, R11 ;  /* 0x000000ffff007224 */ /* 0x001fe400078e000b */
[----:B--2---:R-:W-:Y:S04]  /*27500*/  STL [R1+0x1c3c], R8 ;  /* 0x001c3c0801007387 */ /* 0x004fe80000100800 */
[----:B------:R0:W-:Y:S04]  /*27510*/  STL [R1+0x1c30], R0 ;  /* 0x001c300001007387 */ /* 0x0001e80000100800 */
[----:B------:R-:W-:Y:S01]  /*27520*/  STL [R1+0x1c44], R6 ;  /* 0x001c440601007387 */ /* 0x000fe20000100800 */
[----:B0-----:R-:W-:-:S05]  /*27530*/  IMAD.MOV.U32 R0, RZ, RZ, R9 ;  /* 0x000000ffff007224 */ /* 0x001fca00078e0009 */
[----:B------:R0:W-:Y:S02]  /*27540*/  STL [R1+0x1c38], R0 ;  /* 0x001c380001007387 */ /* 0x0001e40000100800 */
[----:B0-----:R-:W-:Y:S02]  /*27550*/  IMAD.MOV.U32 R0, RZ, RZ, R7 ;  /* 0x000000ffff007224 */ /* 0x001fe400078e0007 */
[----:B------:R0:W-:Y:S04]  /*27560*/  STL [R1+0x1c4c], R4 ;  /* 0x001c4c0401007387 */ /* 0x0001e80000100800 */
[----:B------:R1:W-:Y:S01]  /*27570*/  STL [R1+0x1c40], R0 ;  /* 0x001c400001007387 */ /* 0x0003e20000100800 */
[----:B0-----:R-:W-:-:S05]  /*27580*/  IMAD.MOV.U32 R4, RZ, RZ, R5 ;  /* 0x000000ffff047224 */ /* 0x001fca00078e0005 */
[----:B------:R-:W-:Y:S01]  /*27590*/  STL [R1+0x1c48], R4 ;  /* 0x001c480401007387 */ /* 0x000fe20000100800 */
[----:B-1----:R-:W-:-:S03]  /*275a0*/  IMAD R0, R60, c[0x0][0x184], RZ ;  /* 0x000061003c007a24 */ /* 0x002fc600078e02ff */
[----:B------:R0:W-:Y:S04]  /*275b0*/  STL [R1+0x1c54], R2 ;  /* 0x001c540201007387 */ /* 0x0001e80000100800 */
[----:B------:R-:W-:Y:S01]  /*275c0*/  STL [R1+0x1c5c], R54 ;  /* 0x001c5c3601007387 */ /* 0x000fe20000100800 */
[----:B------:R-:W-:Y:S01]  /*275d0*/  LEA R12, P1, R0, c[0x0][0x160], 0x1 ;  /* 0x00005800000c7a11 */ /* 0x000fe200078208ff */
[----:B0-----:R-:W-:Y:S02]  /*275e0*/  IMAD.MOV.U32 R2, RZ, RZ, R3 ;  /* 0x000000ffff027224 */ /* 0x001fe400078e0003 */
[----:B------:R-:W-:-:S03]  /*275f0*/  IMAD.MOV.U32 R3, RZ, RZ, R55 ;  /* 0x000000ffff037224 */ /* 0x000fc600078e0037 */
[----:B------:R0:W-:Y:S01]  /*27600*/  STL [R1+0x1c50], R2 ;  /* 0x001c500201007387 */ /* 0x0001e20000100800 */
[----:B------:R-:W-:Y:S01]  /*27610*/  IMAD.MOV.U32 R8, RZ, RZ, c[0x0][0x188] ;  /* 0x00006200ff087624 */ /* 0x000fe200078e00ff */
[----:B------:R-:W-:Y:S01]  /*27620*/  LEA.HI.X.SX32 R13, R0, c[0x0][0x164], 0x1, P1 ;  /* 0x00005900000d7a11 */ /* 0x000fe200008f0eff */
[----:B0-----:R-:W-:Y:S02]  /*27630*/  IMAD R2, R61, c[0x0][0x184], RZ ;  /* 0x000061003d027a24 */ /* 0x001fe400078e02ff */
[----:B------:R0:W5:Y:S01]  /*27640*/  LDL.LU R61, [R1+0x2644] ;  /* 0x00264400013d7983 */ /* 0x0001620000300800 */
[----:B------:R-:W-:Y:S02]  /*27650*/  IMAD R4, R8, 0x3f, RZ ;  /* 0x0000003f08047824 */ /* 0x000fe400078e02ff */
[C---:B------:R-:W-:Y:S01]  /*27660*/  LEA R10, P0, R2.reuse, c[0x0][0x160], 0x1 ;  /* 0x00005800020a7a11 */ /* 0x040fe200078008ff */
[----:B------:R1:W-:Y:S03]  /*27670*/  STL [R1+0x1c58], R3 ;  /* 0x001c580301007387 */ /* 0x0003e60000100800 */
[----:B------:R-:W-:Y:S01]  /*27680*/  LEA.HI.X.SX32 R11, R2, c[0x0][0x164], 0x1, P0 ;  /* 0x00005900020b7a11 */ /* 0x000fe200000f0eff */
[----:B------:R-:W-:Y:S04]  /*27690*/  STL [R1+0x1c64], R28 ;  /* 0x001c641c01007387 */ /* 0x000fe80000100800 */
[----:B------:R-:W-:Y:S01]  /*276a0*/  STL [R1+0x1c60], R29 ;  /* 0x001c601d01007387 */ /* 0x000fe20000100800 */
[----:B-1----:R-:W-:-:S04]  /*276b0*/  IMAD.WIDE R2, R4, 0x2, R12 ;  /* 0x0000000204027825 */ /* 0x002fc800078e020c */
[----:B------:R-:W-:-:S04]  /*276c0*/  IMAD.WIDE R4, R4, 0x2, R10 ;  /* 0x0000000204047825 */ /* 0x000fc800078e020a */
[----:B---3--:R-:W-:Y:S01]  /*276d0*/  IMAD.MOV.U32 R0, RZ, RZ, R57 ;  /* 0x000000ffff007224 */ /* 0x008fe200078e0039 */
[----:B------:R-:W-:Y:S04]  /*276e0*/  STL [R1+0x1c6c], R56 ;  /* 0x001c6c3801007387 */ /* 0x000fe80000100800 */
[----:B------:R-:W-:Y:S04]  /*276f0*/  STL.64 [R1+0x940], R12 ;  /* 0x0009400c01007387 */ /* 0x000fe80000100a00 */
[----:B------:R1:W-:Y:S02]  /*27700*/  STL [R1+0x1c68], R0 ;  /* 0x001c680001007387 */ /* 0x0003e40000100800 */
[----:B-1----:R-:W-:-:S02]  /*27710*/  IMAD R0, R8, 0x3e, RZ ;  /* 0x0000003e08007824 */ /* 0x002fc400078e02ff */
[----:B----4-:R-:W-:Y:S01]  /*27720*/  IMAD.MOV.U32 R6, RZ, RZ, R59 ;  /* 0x000000ffff067224 */ /* 0x010fe200078e003b */
[----:B------:R-:W-:Y:S04]  /*27730*/  STL [R1+0x1c74], R58 ;  /* 0x001c743a01007387 */ /* 0x000fe80000100800 */
[----:B------:R-:W-:Y:S04]  /*27740*/  STL.64 [R1+0x948], R10 ;  /* 0x0009480a01007387 */ /* 0x000fe80000100a00 */
[----:B------:R-:W-:Y:S04]  /*27750*/  STL [R1+0x1c7c], R2 ;  /* 0x001c7c0201007387 */ /* 0x000fe80000100800 */
[----:B------:R1:W-:Y:S04]  /*27760*/  STL [R1+0x1c70], R6 ;  /* 0x001c700601007387 */ /* 0x0003e80000100800 */
[----:B------:R2:W-:Y:S04]  /*27770*/  STL [R1+0x1c78], R3 ;  /* 0x001c780301007387 */ /* 0x0005e80000100800 */
[----:B------:R-:W-:Y:S01]  /*27780*/  STL [R1+0x1c84], R4 ;  /* 0x001c840401007387 */ /* 0x000fe20000100800 */
[----:B-1----:R-:W-:-:S02]  /*27790*/  IMAD R6, R8, 0x3d, RZ ;  /* 0x0000003d08067824 */ /* 0x002fc400078e02ff */
[C---:B--2---:R-:W-:Y:S01]  /*277a0*/  IMAD.WIDE R2, R0.reuse, 0x2, R12 ;  /* 0x0000000200027825 */ /* 0x044fe200078e020c */
[----:B------:R1:W-:Y:S04]  /*277b0*/  STL [R1+0x1c80], R5 ;  /* 0x001c800501007387 */ /* 0x0003e80000100800 */
[----:B------:R-:W-:Y:S04]  /*277c0*/  STL [R1+0x1c8c], R2 ;  /* 0x001c8c0201007387 */ /* 0x000fe80000100800 */
[----:B------:R2:W-:Y:S01]  /*277d0*/  STL [R1+0x1c88], R3 ;  /* 0x001c880301007387 */ /* 0x0005e20000100800 */
[----:B-1----:R-:W-:-:S04]  /*277e0*/  IMAD.WIDE R4, R0, 0x2, R10 ;  /* 0x0000000200047825 */ /* 0x002fc800078e020a */
[----:B------:R-:W-:Y:S01]  /*277f0*/  IMAD R0, R8, 0x3c, RZ ;  /* 0x0000003c08007824 */ /* 0x000fe200078e02ff */
[----:B------:R-:W-:Y:S01]  /*27800*/  STL [R1+0x1c94], R4 ;  /* 0x001c940401007387 */ /* 0x000fe20000100800 */
[----:B--2---:R-:W-:-:S03]  /*27810*/  IMAD.WIDE R2, R6, 0x2, R12 ;  /* 0x0000000206027825 */ /* 0x004fc600078e020c */
[----:B------:R1:W-:Y:S01]  /*27820*/  STL [R1+0x1c90], R5 ;  /* 0x001c900501007387 */ /* 0x0003e20000100800 */
[----:B------:R-:W-:-:S03]  /*27830*/  IMAD.WIDE R6, R6, 0x2, R10 ;  /* 0x0000000206067825 */ /* 0x000fc600078e020a */
[----:B------:R-:W-:Y:S04]  /*27840*/  STL [R1+0x1c9c], R2 ;  /* 0x001c9c0201007387 */ /* 0x000fe80000100800 */
[----:B------:R2:W-:Y:S04]  /*27850*/  STL [R1+0x1c98], R3 ;  /* 0x001c980301007387 */ /* 0x0005e80000100800 */
[----:B------:R3:W-:Y:S01]  /*27860*/  STL [R1+0x1ca4], R6 ;  /* 0x001ca40601007387 */ /* 0x0007e20000100800 */
[----:B-1----:R-:W-:-:S04]  /*27870*/  IMAD.WIDE R4, R0, 0x2, R10 ;  /* 0x0000000200047825 */ /* 0x002fc800078e020a */
[----:B--2---:R-:W-:Y:S01]  /*27880*/  IMAD.WIDE R2, R0, 0x2, R12 ;  /* 0x0000000200027825 */ /* 0x004fe200078e020c */
[----:B------:R-:W-:Y:S03]  /*27890*/  STL [R1+0x1ca0], R7 ;  /* 0x001ca00701007387 */ /* 0x000fe60000100800 */
[C---:B---3--:R-:W-:Y:S01]  /*278a0*/  IMAD R6, R8.reuse, 0x3b, RZ ;  /* 0x0000003b08067824 */ /* 0x048fe200078e02ff */
[----:B------:R-:W-:Y:S04]  /*278b0*/  STL [R1+0x1cac], R2 ;  /* 0x001cac0201007387 */ /* 0x000fe80000100800 */
[----:B------:R1:W-:Y:S01]  /*278c0*/  STL [R1+0x1ca8], R3 ;  /* 0x001ca80301007387 */ /* 0x0003e20000100800 */
[----:B------:R-:W-:-:S03]  /*278d0*/  IMAD R0, R8, 0x3a, RZ ;  /* 0x0000003a08007824 */ /* 0x000fc600078e02ff */
[----:B------:R-:W-:Y:S01]  /*278e0*/  STL [R1+0x1cb4], R4 ;  /* 0x001cb40401007387 */ /* 0x000fe20000100800 */
[----:B-1----:R-:W-:-:S03]  /*278f0*/  IMAD.WIDE R2, R6, 0x2, R12 ;  /* 0x0000000206027825 */ /* 0x002fc600078e020c */
        /* <DEDUP_REMOVED lines=179> */
[----:B------:R-:W-:-:S03]  /*28430*/  IMAD.SHL.U32 R0, R8, 0x20, RZ ;  /* 0x0000002008007824 */ /* 0x000fc600078e00ff */
        /* <DEDUP_REMOVED lines=202> */
[----:B------:R-:W3:Y:S01]  /*290e0*/  S2R R59, SR_TID.X ;  /* 0x00000000003b7919 */ /* 0x000ee20000002100 */
[----:B-1----:R-:W-:-:S03]  /*290f0*/  IMAD.WIDE R4, R0, 0x2, R10 ;  /* 0x0000000200047825 */ /* 0x002fc600078e020a */
[----:B------:R1:W-:Y:S01]  /*29100*/  STL [R1+0x2024], R6 ;  /* 0x0020240601007387 */ /* 0x0003e20000100800 */
[----:B--2---:R-:W-:-:S03]  /*29110*/  IMAD.WIDE R2, R0, 0x2, R12 ;  /* 0x0000000200027825 */ /* 0x004fc600078e020c */
[----:B------:R-:W-:Y:S04]  /*29120*/  STL [R1+0x2020], R7 ;  /* 0x0020200701007387 */ /* 0x000fe80000100800 */
[----:B------:R-:W-:Y:S01]  /*29130*/  STL [R1+0x202c], R2 ;  /* 0x00202c0201007387 */ /* 0x000fe20000100800 */
[----:B-1----:R-:W-:-:S03]  /*29140*/  IMAD R6, R8, 0x3, RZ ;  /* 0x0000000308067824 */ /* 0x002fc600078e02ff */
[----:B------:R1:W-:Y:S01]  /*29150*/  STL [R1+0x2028], R3 ;  /* 0x0020280301007387 */ /* 0x0003e20000100800 */
[----:B------:R-:W-:-:S03]  /*29160*/  IMAD.SHL.U32 R0, R8, 0x2, RZ ;  /* 0x0000000208007824 */ /* 0x000fc600078e00ff */
[----:B------:R-:W-:Y:S01]  /*29170*/  STL [R1+0x2034], R4 ;  /* 0x0020340401007387 */ /* 0x000fe20000100800 */
[----:B-1----:R-:W-:-:S03]  /*29180*/  IMAD.WIDE R2, R6, 0x2, R12 ;  /* 0x0000000206027825 */ /* 0x002fc600078e020c */
[----:B------:R1:W-:Y:S01]  /*29190*/  STL [R1+0x2030], R5 ;  /* 0x0020300501007387 */ /* 0x0003e20000100800 */
[----:B------:R-:W-:-:S03]  /*291a0*/  IMAD.WIDE R6, R6, 0x2, R10 ;  /* 0x0000000206067825 */ /* 0x000fc600078e020a */
[----:B------:R-:W-:Y:S04]  /*291b0*/  STL [R1+0x203c], R2 ;  /* 0x00203c0201007387 */ /* 0x000fe80000100800 */
[----:B------:R2:W-:Y:S01]  /*291c0*/  STL [R1+0x2038], R3 ;  /* 0x0020380301007387 */ /* 0x0005e20000100800 */
[----:B-1----:R-:W-:-:S03]  /*291d0*/  IMAD.WIDE R4, R0, 0x2, R10 ;  /* 0x0000000200047825 */ /* 0x002fc600078e020a */
[----:B------:R-:W-:Y:S01]  /*291e0*/  STL [R1+0x2044], R6 ;  /* 0x0020440601007387 */ /* 0x000fe20000100800 */
[----:B--2---:R-:W-:-:S03]  /*291f0*/  IMAD.WIDE R2, R0, 0x2, R12 ;  /* 0x0000000200027825 */ /* 0x004fc600078e020c */
[----:B------:R1:W-:Y:S04]  /*29200*/  STL [R1+0x2040], R7 ;  /* 0x0020400701007387 */ /* 0x0003e80000100800 */
[----:B------:R-:W-:Y:S04]  /*29210*/  STL [R1+0x204c], R2 ;  /* 0x00204c0201007387 */ /* 0x000fe80000100800 */
[----:B------:R2:W-:Y:S01]  /*29220*/  STL [R1+0x2048], R3 ;  /* 0x0020480301007387 */ /* 0x0005e20000100800 */
[----:B-1----:R-:W-:-:S03]  /*29230*/  IMAD.WIDE R6, R8, 0x2, R12 ;  /* 0x0000000208067825 */ /* 0x002fc600078e020c */
[----:B------:R3:W-:Y:S04]  /*29240*/  STL [R1+0x2054], R4 ;  /* 0x0020540401007387 */ /* 0x0007e80000100800 */
[----:B------:R-:W-:Y:S01]  /*29250*/  STL [R1+0x2050], R5 ;  /* 0x0020500501007387 */ /* 0x000fe20000100800 */
[----:B--2---:R-:W-:-:S03]  /*29260*/  IMAD.WIDE R2, R8, 0x2, R10 ;  /* 0x0000000208027825 */ /* 0x004fc600078e020a */
[----:B------:R-:W-:Y:S04]  /*29270*/  STL [R1+0x205c], R6 ;  /* 0x00205c0601007387 */ /* 0x000fe80000100800 */
[----:B------:R-:W-:Y:S01]  /*29280*/  STL [R1+0x2058], R7 ;  /* 0x0020580701007387 */ /* 0x000fe20000100800 */
[----:B---3--:R-:W-:-:S03]  /*29290*/  IMAD.SHL.U32 R4, R59, 0x40, RZ ;  /* 0x000000403b047824 */ /* 0x008fc600078e00ff */
[----:B------:R1:W-:Y:S04]  /*292a0*/  STL [R1+0x2064], R2 ;  /* 0x0020640201007387 */ /* 0x0003e80000100800 */
[----:B------:R0:W-:Y:S04]  /*292b0*/  STL [R1+0x2060], R3 ;  /* 0x0020600301007387 */ /* 0x0001e80000100800 */
[----:B------:R0:W-:Y:S04]  /*292c0*/  STL [R1+0xe3c], RZ ;  /* 0x000e3cff01007387 */ /* 0x0001e80000100800 */
[----:B------:R0:W-:Y:S04]  /*292d0*/  STL [R1+0x930], RZ ;  /* 0x000930ff01007387 */ /* 0x0001e80000100800 */
[----:B------:R0:W-:Y:S04]  /*292e0*/  STL [R1+0x2244], R4 ;  /* 0x0022440401007387 */ /* 0x0001e80000100800 */
        /* <DEDUP_REMOVED lines=394> */
[----:B------:R-:W-:Y:S01]  /*2ab90*/  LOP3.LUT R60, R59, 0x1f, RZ, 0xc0, !PT ;  /* 0x0000001f3b3c7812 */ /* 0x000fe200078ec0ff */
[----:B------:R-:W-:-:S04]  /*2aba0*/  IMAD.SHL.U32 R8, R8, 0x40, RZ ;  /* 0x0000004008087824 */ /* 0x000fc800078e00ff */
[----:B------:R-:W-:Y:S02]  /*2abb0*/  IMAD.SHL.U32 R0, R60, 0x2, RZ ;  /* 0x000000023c007824 */ /* 0x000fe400078e00ff */
[----:B------:R-:W-:Y:S01]  /*2abc0*/  IMAD.MOV.U32 R60, RZ, RZ, c[0x0][0x18c] ;  /* 0x00006300ff3c7624 */ /* 0x000fe200078e00ff */
[----:B-1----:R-:W-:-:S03]  /*2abd0*/  SHF.R.S32.HI R2, RZ, 0x1f, R8 ;  /* 0x0000001fff027819 */ /* 0x002fc60000011408 */
[----:B------:R-:W-:Y:S02]  /*2abe0*/  IMAD.SHL.U32 R60, R60, 0x40, RZ ;  /* 0x000000403c3c7824 */ /* 0x000fe400078e00ff */
[----:B0-----:R-:W2:Y:S04]  /*2abf0*/  LDL.LU R58, [R1+0x2240] ;  /* 0x00224000013a7983 */ /* 0x001ea80000300800 */
[----:B------:R-:W3:Y:S01]  /*2ac00*/  LDL R59, [R1+0x223c] ;  /* 0x00223c00013b7983 */ /* 0x000ee20000100800 */
[C---:B------:R-:W-:Y:S02]  /*2ac10*/  LOP3.LUT R6, R0.reuse, 0x20, RZ, 0x3c, !PT ;  /* 0x0000002000067812 */ /* 0x040fe400078e3cff */
[----:B------:R-:W-:Y:S02]  /*2ac20*/  SHF.R.S32.HI R3, RZ, 0x1f, R60 ;  /* 0x0000001fff037819 */ /* 0x000fe4000001143c */
[----:B------:R-:W-:Y:S02]  /*2ac30*/  LOP3.LUT R7, R0, 0x10, RZ, 0x3c, !PT ;  /* 0x0000001000077812 */ /* 0x000fe400078e3cff */
[C---:B------:R-:W-:Y:S01]  /*2ac40*/  SHF.L.U64.HI R3, R60.reuse, 0x1, R3 ;  /* 0x000000013c037819 */ /* 0x040fe20000010203 */
[----:B------:R-:W-:Y:S01]  /*2ac50*/  IMAD.SHL.U32 R60, R60, 0x2, RZ ;  /* 0x000000023c3c7824 */ /* 0x000fe200078e00ff */
[----:B------:R-:W-:-:S02]  /*2ac60*/  SHF.L.U64.HI R2, R8, 0x1, R2 ;  /* 0x0000000108027819 */ /* 0x000fc40000010202 */
[----:B-----5:R-:W-:Y:S02]  /*2ac70*/  LOP3.LUT R7, R61, 0x40, RZ, 0x3c, !PT ;  /* 0x000000403d077812 */ /* 0x020fe400078e3cff */
[----:B--2---:R-:W-:Y:S02]  /*2ac80*/  SHF.R.S32.HI R5, RZ, 0x6, R58 ;  /* 0x00000006ff057819 */ /* 0x004fe4000001143a */
[----:B---3--:R-:W-:-:S03]  /*2ac90*/  LOP3.LUT R4, R59, 0x400, R4, 0xf8, !PT ;  /* 0x000004003b047812 */ /* 0x008fc600078ef804 */
[----:B------:R0:W-:Y:S01]  /*2aca0*/  STL [R1+0x2240], R5 ;  /* 0x0022400501007387 */ /* 0x0001e20000100800 */
[----:B------:R-:W-:-:S03]  /*2acb0*/  LOP3.LUT R6, R4, 0x20, RZ, 0x3c, !PT ;  /* 0x0000002004067812 */ /* 0x000fc600078e3cff */
[----:B------:R-:W-:Y:S04]  /*2acc0*/  STL [R1+0x31c], RZ ;  /* 0x00031cff01007387 */ /* 0x000fe80000100800 */
[----:B------:R-:W-:Y:S01]  /*2acd0*/  STL [R1+0x300], RZ ;  /* 0x000300ff01007387 */ /* 0x000fe20000100800 */
[----:B0-----:R-:W-:-:S03]  /*2ace0*/  LOP3.LUT R5, R0, 0x30, RZ, 0x3c, !PT ;  /* 0x0000003000057812 */ /* 0x001fc600078e3cff */
[----:B------:R-:W-:Y:S01]  /*2acf0*/  STL [R1+0x304], RZ ;  /* 0x000304ff01007387 */ /* 0x000fe20000100800 */
[----:B------:R-:W-:-:S03]  /*2ad00*/  LOP3.LUT R5, R4, 0x40, RZ, 0x3c, !PT ;  /* 0x0000004004057812 */ /* 0x000fc600078e3cff */
[----:B------:R0:W-:Y:S04]  /*2ad10*/  STL [R1+0xe38], R4 ;  /* 0x000e380401007387 */ /* 0x0001e80000100800 */
[----:B------:R1:W-:Y:S04]  /*2ad20*/  STL [R1+0x308], RZ ;  /* 0x000308ff01007387 */ /* 0x0003e80000100800 */
[----:B------:R1:W-:Y:S01]  /*2ad30*/  STL [R1+0x30c], RZ ;  /* 0x00030cff01007387 */ /* 0x0003e20000100800 */
[----:B0-----:R-:W-:-:S03]  /*2ad40*/  LOP3.LUT R4, R4, 0x60, RZ, 0x3c, !PT ;  /* 0x0000006004047812 */ /* 0x001fc600078e3cff */
        /* <DEDUP_REMOVED lines=112> */
[----:B------:R1:W-:Y:S04]  /*2b450*/  STL [R1+0xe48], R6 ;  /* 0x000e480601007387 */ /* 0x0003e80000100800 */
[----:B------:R1:W-:Y:S04]  /*2b460*/  STL [R1+0xe40], R4 ;  /* 0x000e400401007387 */ /* 0x0003e80000100800 */
[----:B------:R1:W-:Y:S02]  /*2b470*/  STL [R1+0xe44], R5 ;  /* 0x000e440501007387 */ /* 0x0003e40000100800 */
.L_x_3:
[----:B01----:R-:W2:Y:S04]  /*2b480*/  LDL.64 R4, [R1+0x948] ;  /* 0x0009480001047983 */ /* 0x003ea80000100a00 */
[----:B--2---:R0:W-:Y:S04]  /*2b490*/  STL [R1+0x47f8], R5 ;  /* 0x0047f80501007387 */ /* 0x0041e80000100800 */
[----:B0-----:R-:W2:Y:S01]  /*2b4a0*/  LDL R5, [R1+0xe3c] ;  /* 0x000e3c0001057983 */ /* 0x001ea20000100800 */
[----:B------:R-:W-:-:S03]  /*2b4b0*/  IMAD.MOV.U32 R6, RZ, RZ, -0x40 ;  /* 0xffffffc0ff067424 */ /* 0x000fc600078e00ff */
[----:B------:R-:W-:Y:S04]  /*2b4c0*/  STL [R1+0x46fc], R60 ;  /* 0x0046fc3c01007387 */ /* 0x000fe80000100800 */
        /* <DEDUP_REMOVED lines=30> */
[----:B------:R0:W-:Y:S04]  /*2b6b0*/  STL [R1+0x47f4], R60 ;  /* 0x0047f43c01007387 */ /* 0x0001e80000100800 */
[----:B-----5:R-:W-:Y:S04]  /*2b6c0*/  STL [R1+0x46f8], R25 ;  /* 0x0046f81901007387 */ /* 0x020fe80000100800 */
        /* <DEDUP_REMOVED lines=41> */
[----:B------:R-:W-:Y:S01]  /*2b960*/  STL [R1+0x46cc], R8 ;  /* 0x0046cc0801007387 */ /* 0x000fe20000100800 */
[----:B--2---:R-:W-:-:S03]  /*2b970*/  IMAD R6, R5, R6, c[0x0][0x180] ;  /* 0x0000600005067624 */ /* 0x004fc600078e0206 */
        /* <DEDUP_REMOVED lines=420> */
[----:B------:R-:W2:Y:S01]  /*2d3c0*/  LDL.LU R5, [R1+0x47f8] ;  /* 0x0047f80001057983 */ /* 0x000ea20000300800 */
[----:B------:R-:W-:-:S02]  /*2d3d0*/  ISETP.GT.AND P0, PT, R6, RZ, PT ;  /* 0x000000ff0600720c */ /* 0x000fc40003f04270 */
[----:B0-----:R-:W-:Y:S02]  /*2d3e0*/  PRMT R60, RZ, 0x7610, R60 ;  /* 0x00007610ff3c7816 */ /* 0x001fe4000000003c */
[----:B-1----:R-:W-:Y:S02]  /*2d3f0*/  PRMT R25, RZ, 0x7610, R25 ;  /* 0x00007610ff197816 */ /* 0x002fe40000000019 */
[C---:B------:R-:W-:Y:S02]  /*2d400*/  ISETP.GT.AND P1, PT, R6.reuse, 0x1, PT ;  /* 0x000000010600780c */ /* 0x040fe40003f24270 */
[----:B------:R-:W-:-:S05]  /*2d410*/  ISETP.GT.AND P2, PT, R6, 0x2, PT ;  /* 0x000000020600780c */ /* 0x000fca0003f44270 */
[----:B--2---:R-:W2:Y:S04]  /*2d420*/  @P0 LDG.E.U16 R60, [R4.64] ;  /* 0x00000004043c0981 */ /* 0x004ea8000c1e1500 */
[----:B--2---:R0:W-:Y:S04]  /*2d430*/  STL [R1+0xa60], R60 ;  /* 0x000a603c01007387 */ /* 0x0041e80000100800 */
[----:B0-----:R-:W2:Y:S04]  /*2d440*/  LDL.LU R60, [R1+0x47f4] ;  /* 0x0047f400013c7983 */ /* 0x001ea80000300800 */
[----:B------:R-:W3:Y:S01]  /*2d450*/  LDL.64 R4, [R1+0x940] ;  /* 0x0009400001047983 */ /* 0x000ee20000100a00 */
[----:B--2---:R-:W-:-:S03]  /*2d460*/  PRMT R60, RZ, 0x7610, R60 ;  /* 0x00007610ff3c7816 */ /* 0x004fc6000000003c */
[----:B---3--:R-:W2:Y:S04]  /*2d470*/  @P0 LDG.E.U16 R25, [R4.64] ;  /* 0x0000000404190981 */ /* 0x008ea8000c1e1500 */
[----:B--2---:R0:W-:Y:S04]  /*2d480*/  STL [R1+0xa5c], R25 ;  /* 0x000a5c1901007387 */ /* 0x0041e80000100800 */
[----:B0-----:R-:W2:Y:S04]  /*2d490*/  LDL.LU R25, [R1+0x47f0] ;  /* 0x0047f00001197983 */ /* 0x001ea80000300800 */
[----:B------:R-:W3:Y:S04]  /*2d4a0*/  LDL R4, [R1+0x2060] ;  /* 0x0020600001047983 */ /* 0x000ee80000100800 */
[----:B------:R-:W3:Y:S01]  /*2d4b0*/  LDL R5, [R1+0x2064] ;  /* 0x0020640001057983 */ /* 0x000ee20000100800 */
[----:B--2---:R-:W-:-:S02]  /*2d4c0*/  PRMT R25, RZ, 0x7610, R25 ;  /* 0x00007610ff197816 */ /* 0x004fc40000000019 */
[----:B---3--:R-:W-:-:S04]  /*2d4d0*/  @P1 LOP3.LUT R5, R5, R4, RZ, 0x3c, !PT ;  /* 0x0000000405051212 */ /* 0x008fc800078e3cff */
[----:B------:R-:W-:-:S04]  /*2d4e0*/  @P1 LOP3.LUT R4, R5, R4, RZ, 0x3c, !PT ;  /* 0x0000000405041212 */ /* 0x000fc800078e3cff */
[----:B------:R-:W-:-:S05]  /*2d4f0*/  @P1 LOP3.LUT R5, R5, R4, RZ, 0x3c, !PT ;  /* 0x0000000405051212 */ /* 0x000fca00078e3cff */
[----:B------:R-:W2:Y:S04]  /*2d500*/  @P1 LDG.E.U16 R60, [R4.64] ;  /* 0x00000004043c1981 */ /* 0x000ea8000c1e1500 */
[----:B--2---:R0:W-:Y:S04]  /*2d510*/  STL [R1+0xa58], R60 ;  /* 0x000a583c01007387 */ /* 0x0041e80000100800 */
[----:B0-----:R-:W2:Y:S04]  /*2d520*/  LDL.LU R60, [R1+0x47ec] ;  /* 0x0047ec00013c7983 */ /* 0x001ea80000300800 */
[----:B------:R-:W3:Y:S04]  /*2d530*/  LDL R4, [R1+0x2058] ;  /* 0x0020580001047983 */ /* 0x000ee80000100800 */
[----:B------:R-:W3:Y:S01]  /*2d540*/  LDL R5, [R1+0x205c] ;  /* 0x00205c0001057983 */ /* 0x000ee20000100800 */
[----:B------:R-:W-:-:S02]  /*2d550*/  ISETP.GT.AND P0, PT, R6, 0x3, PT ;  /* 0x000000030600780c */ /* 0x000fc40003f04270 */
[----:B--2---:R-:W-:Y:S02]  /*2d560*/  PRMT R60, RZ, 0x7610, R60 ;  /* 0x00007610ff3c7816 */ /* 0x004fe4000000003c */
        /* <DEDUP_REMOVED lines=559> */
[----:B------:R-:W-:-:S02]  /*2f860*/  PRMT R22, RZ, 0x7610, R22 ;  /* 0x00007610ff167816 */ /* 0x000fc40000000016 */
[----:B------:R-:W-:Y:S02]  /*2f870*/  PRMT R29, RZ, 0x7610, R29 ;  /* 0x00007610ff1d7816 */ /* 0x000fe4000000001d */
[----:B------:R-:W-:Y:S02]  /*2f880*/  ISETP.GT.AND P0, PT, R6, 0x21, PT ;  /* 0x000000210600780c */ /* 0x000fe40003f04270 */
        /* <DEDUP_REMOVED lines=8> */
[----:B------:R-:W3:Y:S02]  /*2f910*/  LDL R5, [R1+0x1e7c] ;  /* 0x001e7c0001057983 */ /* 0x000ee40000100800 */
[----:B---3--:R-:W-:-:S04]  /*2f920*/  @P1 LOP3.LUT R5, R5, R4, RZ, 0x3c, !PT ;  /* 0x0000000405051212 */ /* 0x008fc800078e3cff */
[----:B------:R-:W-:-:S04]  /*2f930*/  @P1 LOP3.LUT R4, R5, R4, RZ, 0x3c, !PT ;  /* 0x0000000405041212 */ /* 0x000fc800078e3cff */
[----:B------:R-:W-:-:S05]  /*2f940*/  @P1 LOP3.LUT R5, R5, R4, RZ, 0x3c, !PT ;  /* 0x0000000405051212 */ /* 0x000fca00078e3cff */
[----:B------:R-:W3:Y:S04]  /*2f950*/  @P1 LDG.E.U16 R25, [R4.64] ;  /* 0x0000000404191981 */ /* 0x000ee8000c1e1500 */
[----:B---3--:R0:W-:Y:S04]  /*2f960*/  STL [R1+0x204], R25 ;  /* 0x0002041901007387 */ /* 0x0081e80000100800 */
[----:B0-----:R-:W3:Y:S04]  /*2f970*/  LDL.LU R25, [R1+0x46f8] ;  /* 0x0046f80001197983 */ /* 0x001ee80000300800 */
[----:B------:R-:W4:Y:S04]  /*2f980*/  LDL R4, [R1+0x1e70] ;  /* 0x001e700001047983 */ /* 0x000f280000100800 */
[----:B------:R-:W4:Y:S01]  /*2f990*/  LDL R5, [R1+0x1e74] ;  /* 0x001e740001057983 */ /* 0x000f220000100800 */
[----:B------:R-:W-:-:S02]  /*2f9a0*/  PRMT R0, RZ, 0x7610, R0 ;  /* 0x00007610ff007816 */ /* 0x000fc40000000000 */
[----:B------:R-:W-:Y:S02]  /*2f9b0*/  PRMT R9, RZ, 0x7610, R9 ;  /* 0x00007610ff097816 */ /* 0x000fe40000000009 */
[----:B------:R-:W-:Y:S02]  /*2f9c0*/  ISETP.GT.AND P1, PT, R6, 0x22, PT ;  /* 0x000000220600780c */ /* 0x000fe40003f24270 */
[----:B----4-:R-:W-:-:S04]  /*2f9d0*/  @P2 LOP3.LUT R5, R5, R4, RZ, 0x3c, !PT ;  /* 0x0000000405052212 */ /* 0x010fc800078e3cff */
[----:B------:R-:W-:-:S04]  /*2f9e0*/  @P2 LOP3.LUT R4, R5, R4, RZ, 0x3c, !PT ;  /* 0x0000000405042212 */ /* 0x000fc800078e3cff */
[----:B------:R-:W-:-:S05]  /*2f9f0*/  @P2 LOP3.LUT R5, R5, R4, RZ, 0x3c, !PT ;  /* 0x0000000405052212 */ /* 0x000fca00078e3cff */
[----:B------:R-:W4:Y:S04]  /*2fa00*/  @P2 LDG.E.U16 R22, [R4.64] ;  /* 0x0000000404162981 */ /* 0x000f28000c1e1500 */
[----:B----4-:R0:W-:Y:S04]  /*2fa10*/  STL [R1+0x200], R22 ;  /* 0x0002001601007387 */ /* 0x0101e80000100800 */
[----:B0-----:R-:W4:Y:S04]  /*2fa20*/  LDL.LU R22, [R1+0x46f4] ;  /* 0x0046f40001167983 */ /* 0x001f280000300800 */
[----:B------:R-:W2:Y:S04]  /*2fa30*/  LDL R4, [R1+0x1e68] ;  /* 0x001e680001047983 */ /* 0x000ea80000100800 */
[----:B------:R-:W2:Y:S02]  /*2fa40*/  LDL R5, [R1+0x1e6c] ;  /* 0x001e6c0001057983 */ /* 0x000ea40000100800 */
[----:B--2---:R-:W-:-:S04]  /*2fa50*/  @P2 LOP3.LUT R5, R5, R4, RZ, 0x3c, !PT ;  /* 0x0000000405052212 */ /* 0x004fc800078e3cff */
[----:B------:R-:W-:-:S04]  /*2fa60*/  @P2 LOP3.LUT R4, R5, R4, RZ, 0x3c, !PT ;  /* 0x0000000405042212 */ /* 0x000fc800078e3cff */
[----:B------:R-:W-:-:S05]  /*2fa70*/  @P2 LOP3.LUT R5, R5, R4, RZ, 0x3c, !PT ;  /* 0x0000000405052212 */ /* 0x000fca00078e3cff */
[----:B------:R-:W2:Y:S04]  /*2fa80*/  @P2 LDG.E.U16 R29, [R4.64] ;  /* 0x00000004041d2981 */ /* 0x000ea8000c1e1500 */
[----:B--2---:R0:W-:Y:S04]  /*2fa90*/  STL [R1+0x13c], R29 ;  /* 0x00013c1d01007387 */ /* 0x0041e80000100800 */
[----:B0-----:R-:W2:Y:S04]  /*2faa0*/  LDL.LU R29, [R1+0x46f0] ;  /* 0x0046f000011d7983 */ /* 0x001ea80000300800 */
        /* <DEDUP_REMOVED lines=9> */
[----:B------:R-:W2:Y:S01]  /*2fb40*/  LDL R5, [R1+0x1e5c] ;  /* 0x001e5c0001057983 */ /* 0x000ea20000100800 */
[----:B------:R-:W-:-:S02]  /*2fb50*/  PRMT R10, RZ, 0x7610, R10 ;  /* 0x00007610ff0a7816 */ /* 0x000fc4000000000a */
[----:B------:R-:W-:Y:S02]  /*2fb60*/  PRMT R28, RZ, 0x7610, R28 ;  /* 0x00007610ff1c7816 */ /* 0x000fe4000000001c */
[----:B------:R-:W-:Y:S02]  /*2fb70*/  ISETP.GT.AND P2, PT, R6, 0x23, PT ;  /* 0x000000230600780c */ /* 0x000fe40003f44270 */
        /* <DEDUP_REMOVED lines=421> */
[----:B------:R0:W2:Y:S04]  /*315d0*/  @P1 LDG.E.U16 R60, [R4.64] ;  /* 0x00000004043c1981 */ /* 0x0000a8000c1e1500 */
[----:B0-----:R-:W3:Y:S04]  /*315e0*/  LDL R4, [R1+0x1cf0] ;  /* 0x001cf00001047983 */ /* 0x001ee80000100800 */
[----:B------:R-:W3:Y:S04]  /*315f0*/  LDL R5, [R1+0x1cf4] ;  /* 0x001cf40001057983 */ /* 0x000ee80000100800 */
[----:B--2---:R0:W-:Y:S04]  /*31600*/  STL [R1+0x84], R60 ;  /* 0x0000843c01007387 */ /* 0x0041e80000100800 */
[----:B0-----:R-:W2:Y:S01]  /*31610*/  LDL R60, [R1+0x1ccc] ;  /* 0x001ccc00013c7983 */ /* 0x001ea20000100800 */
[----:B------:R-:W-:-:S02]  /*31620*/  PRMT R47, RZ, 0x7610, R47 ;  /* 0x00007610ff2f7816 */ /* 0x000fc4000000002f */
[----:B------:R-:W-:Y:S02]  /*31630*/  PRMT R49, RZ, 0x7610, R49 ;  /* 0x00007610ff317816 */ /* 0x000fe40000000031 */
[-C--:B---3--:R-:W-:Y:S02]  /*31640*/  @P2 LOP3.LUT R5, R5, R4.reuse, RZ, 0x3c, !PT ;  /* 0x0000000405052212 */ /* 0x088fe400078e3cff */
[----:B------:R-:W-:Y:S02]  /*31650*/  ISETP.GT.AND P1, PT, R6, 0x3a, PT ;  /* 0x0000003a0600780c */ /* 0x000fe40003f24270 */
[----:B------:R-:W-:-:S04]  /*31660*/  @P2 LOP3.LUT R4, R5, R4, RZ, 0x3c, !PT ;  /* 0x0000000405042212 */ /* 0x000fc800078e3cff */
[----:B------:R-:W-:-:S05]  /*31670*/  @P2 LOP3.LUT R5, R5, R4, RZ, 0x3c, !PT ;  /* 0x0000000405052212 */ /* 0x000fca00078e3cff */
[----:B------:R-:W3:Y:S04]  /*31680*/  @P2 LDG.E.U16 R43, [R4.64] ;  /* 0x00000004042b2981 */ /* 0x000ee8000c1e1500 */
[----:B---3--:R0:W-:Y:S04]  /*31690*/  STL [R1+0x80], R43 ;  /* 0x0000802b01007387 */ /* 0x0081e80000100800 */
[----:B0-----:R-:W3:Y:S04]  /*316a0*/  LDL.LU R43, [R1+0x4638] ;  /* 0x00463800012b7983 */ /* 0x001ee80000300800 */
        /* <DEDUP_REMOVED lines=28> */
[----:B------:R-:W-:Y:S02]  /*31870*/  ISETP.GT.AND P0, PT, R6, 0x3b, PT ;  /* 0x0000003b0600780c */ /* 0x000fe40003f04270 */
[----:B--2---:R-:W-:-:S04]  /*31880*/  @P1 LOP3.LUT R5, R5, R4, RZ, 0x3c, !PT ;  /* 0x0000000405051212 */ /* 0x004fc800078e3cff */
[----:B------:R-:W-:-:S04]  /*31890*/  @P1 LOP3.LUT R4, R5, R4, RZ, 0x3c, !PT ;  /* 0x0000000405041212 */ /* 0x000fc800078e3cff */
[----:B------:R-:W-:-:S05]  /*318a0*/  @P1 LOP3.LUT R5, R5, R4, RZ, 0x3c, !PT ;  /* 0x0000000405051212 */ /* 0x000fca00078e3cff */
[----:B------:R0:W2:Y:S04]  /*318b0*/  @P1 LDG.E.U16 R25, [R4.64] ;  /* 0x0000000404191981 */ /* 0x0000a8000c1e1500 */
[----:B0-----:R-:W3:Y:S01]  /*318c0*/  LDL R5, [R1+0x1cc8] ;  /* 0x001cc80001057983 */ /* 0x001ee20000100800 */
[----:B------:R-:W-:-:S03]  /*318d0*/  @P1 IMAD.MOV.U32 R4, RZ, RZ, R60 ;  /* 0x000000ffff041224 */ /* 0x000fc600078e003c */
[----:B--2---:R0:W-:Y:S04]  /*318e0*/  STL [R1+0x70], R25 ;  /* 0x0000701901007387 */ /* 0x0041e80000100800 */
[----:B---3--:R1:W2:Y:S01]  /*318f0*/  @P1 LDG.E.U16 R3, [R4.64] ;  /* 0x0000000404031981 */ /* 0x0082a2000c1e1500 */
[----:B------:R-:W-:-:S03]  /*31900*/  PRMT R50, RZ, 0x7610, R50 ;  /* 0x00007610ff327816 */ /* 0x000fc60000000032 */
[----:B------:R-:W3:Y:S04]  /*31910*/  S2R R60, SR_TID.X ;  /* 0x00000000003c7919 */ /* 0x000ee80000002100 */
[----:B0-----:R-:W2:Y:S04]  /*31920*/  LDL R25, [R1+0x1cbc] ;  /* 0x001cbc0001197983 */ /* 0x001ea80000100800 */
[----:B-1----:R-:W2:Y:S04]  /*31930*/  LDL R4, [R1+0x1cc0] ;  /* 0x001cc00001047983 */ /* 0x002ea80000100800 */
[----:B------:R-:W2:Y:S02]  /*31940*/  LDL R5, [R1+0x1cc4] ;  /* 0x001cc40001057983 */ /* 0x000ea40000100800 */
[----:B--2---:R-:W-:-:S04]  /*31950*/  @P0 LOP3.LUT R5, R5, R4, RZ, 0x3c, !PT ;  /* 0x0000000405050212 */ /* 0x004fc800078e3cff */
[----:B------:R-:W-:-:S04]  /*31960*/  @P0 LOP3.LUT R4, R5, R4, RZ, 0x3c, !PT ;  /* 0x0000000405040212 */ /* 0x000fc800078e3cff */
[----:B------:R-:W-:-:S05]  /*31970*/  @P0 LOP3.LUT R5, R5, R4, RZ, 0x3c, !PT ;  /* 0x0000000405050212 */ /* 0x000fca00078e3cff */
[----:B------:R-:W2:Y:S04]  /*31980*/  @P0 LDG.E.U16 R50, [R4.64] ;  /* 0x0000000404320981 */ /* 0x000ea8000c1e1500 */
[----:B------:R0:W-:Y:S04]  /*31990*/  STL [R1+0x6c], R3 ;  /* 0x00006c0301007387 */ /* 0x0001e80000100800 */
[----:B0-----:R-:W0:Y:S01]  /*319a0*/  S2R R3, SR_TID.X ;  /* 0x0000000000037919 */ /* 0x001e220000002100 */
[----:B---3--:R-:W-:-:S04]  /*319b0*/  LOP3.LUT R60, R60, 0x1f, RZ, 0xc0, !PT ;  /* 0x0000001f3c3c7812 */ /* 0x008fc800078ec0ff */
[----:B------:R-:W-:Y:S02]  /*319c0*/  LOP3.LUT R60, R60, 0x20, RZ, 0xfc, !PT ;  /* 0x000000203c3c7812 */ /* 0x000fe400078efcff */
[----:B------:R-:W-:Y:S02]  /*319d0*/  ISETP.GT.AND P1, PT, R6, 0x3c, PT ;  /* 0x0000003c0600780c */ /* 0x000fe40003f24270 */
[----:B------:R-:W-:Y:S02]  /*319e0*/  ISETP.GE.AND P6, PT, R60, R6, PT ;  /* 0x000000063c00720c */ /* 0x000fe40003fc6270 */
[C---:B------:R-:W-:Y:S01]  /*319f0*/  ISETP.GT.AND P2, PT, R6.reuse, 0x3d, PT ;  /* 0x0000003d0600780c */ /* 0x040fe20003f44270 */
[----:B------:R-:W3:Y:S01]  /*31a00*/  LDL.LU R60, [R1+0x1ca0] ;  /* 0x001ca000013c7983 */ /* 0x000ee20000300800 */
[C---:B------:R-:W-:Y:S02]  /*31a10*/  ISETP.GT.AND P3, PT, R6.reuse, 0x3e, PT ;  /* 0x0000003e0600780c */ /* 0x040fe40003f64270 */
[----:B------:R-:W-:-:S02]  /*31a20*/  ISETP.GT.AND P4, PT, R6, 0x3f, PT ;  /* 0x0000003f0600780c */ /* 0x000fc40003f84270 */
[----:B0-----:R-:W-:-:S04]  /*31a30*/  LOP3.LUT R3, R3, 0x1f, RZ, 0xc0, !PT ;  /* 0x0000001f03037812 */ /* 0x001fc800078ec0ff */
[----:B------:R-:W-:Y:S02]  /*31a40*/  ISETP.GE.AND P5, PT, R3, R6, PT ;  /* 0x000000060300720c */ /* 0x000fe40003fa6270 */
[----:B------:R-:W3:Y:S04]  /*31a50*/  LDL R6, [R1+0x1ca4] ;  /* 0x001ca40001067983 */ /* 0x000ee80000100800 */
[----:B------:R-:W3:Y:S04]  /*31a60*/  LDL.LU R3, [R1+0x1c80] ;  /* 0x001c800001037983 */ /* 0x000ee80000300800 */
[----:B--2---:R0:W-:Y:S04]  /*31a70*/  STL [R1+0x68], R50 ;  /* 0x0000683201007387 */ /* 0x0041e80000100800 */
[----:B0-----:R-:W2:Y:S04]  /*31a80*/  LDL.LU R50, [R1+0x4628] ;  /* 0x0046280001327983 */ /* 0x001ea80000300800 */
[----:B------:R-:W2:Y:S01]  /*31a90*/  LDL R5, [R1+0x1cb8] ;  /* 0x001cb80001057983 */ /* 0x000ea20000100800 */
[----:B------:R-:W-:Y:S01]  /*31aa0*/  PRMT R51, RZ, 0x7610, R51 ;  /* 0x00007610ff337816 */ /* 0x000fe20000000033 */
[----:B------:R-:W-:-:S02]  /*31ab0*/  @P0 IMAD.MOV.U32 R4, RZ, RZ, R25 ;  /* 0x000000ffff040224 */ /* 0x000fc400078e0019 */
[----:B------:R-:W3:Y:S04]  /*31ac0*/  LDL R25, [R1+0x1c9c] ;  /* 0x001c9c0001197983 */ /* 0x000ee80000100800 */
[----:B--2---:R-:W2:Y:S04]  /*31ad0*/  @P0 LDG.E.U16 R51, [R4.64] ;  /* 0x0000000404330981 */ /* 0x004ea8000c1e1500 */
[----:B--2---:R0:W-:Y:S04]  /*31ae0*/  STL [R1+0x64], R51 ;  /* 0x0000643301007387 */ /* 0x0041e80000100800 */
[----:B0-----:R-:W2:Y:S04]  /*31af0*/  LDL.LU R51, [R1+0x4624] ;  /* 0x0046240001337983 */ /* 0x001ea80000300800 */
[----:B------:R-:W2:Y:S04]  /*31b00*/  LDL R4, [R1+0x1cb0] ;  /* 0x001cb00001047983 */ /* 0x000ea80000100800 */
[----:B------:R-:W2:Y:S01]  /*31b10*/  LDL R5, [R1+0x1cb4] ;  /* 0x001cb40001057983 */ /* 0x000ea20000100800 */
[----:B----4-:R-:W-:-:S02]  /*31b20*/  PRMT R22, RZ, 0x7610, R22 ;  /* 0x00007610ff167816 */ /* 0x010fc40000000016 */
[----:B--2---:R-:W-:-:S04]  /*31b30*/  @P1 LOP3.LUT R5, R5, R4, RZ, 0x3c, !PT ;  /* 0x0000000405051212 */ /* 0x004fc800078e3cff */
[----:B------:R-:W-:-:S04]  /*31b40*/  @P1 LOP3.LUT R4, R5, R4, RZ, 0x3c, !PT ;  /* 0x0000000405041212 */ /* 0x000fc800078e3cff */
[----:B------:R-:W-:-:S05]  /*31b50*/  @P1 LOP3.LUT R5, R5, R4, RZ, 0x3c, !PT ;  /* 0x0000000405051212 */ /* 0x000fca00078e3cff */
[----:B------:R0:W2:Y:S04]  /*31b60*/  @P1 LDG.E.U16 R22, [R4.64] ;  /* 0x0000000404161981 */ /* 0x0000a8000c1e1500 */
[----:B0-----:R-:W4:Y:S04]  /*31b70*/  LDL R4, [R1+0x1ca8] ;  /* 0x001ca80001047983 */ /* 0x001f280000100800 */
[----:B------:R-:W4:Y:S01]  /*31b80*/  LDL R5, [R1+0x1cac] ;  /* 0x001cac0001057983 */ /* 0x000f220000100800 */
[----:B------:R-:W-:Y:S02]  /*31b90*/  PRMT R29, RZ, 0x7610, R29 ;  /* 0x00007610ff1d7816 */ /* 0x000fe4000000001d */
[----:B------:R-:W-:-:S02]  /*31ba0*/  PRMT R0, RZ, 0x7610, R0 ;  /* 0x00007610ff007816 */ /* 0x000fc40000000000 */
[----:B----4-:R-:W-:-:S04]  /*31bb0*/  @P1 LOP3.LUT R5, R5, R4, RZ, 0x3c, !PT ;  /* 0x0000000405051212 */ /* 0x010fc800078e3cff */
[----:B------:R-:W-:-:S04]  /*31bc0*/  @P1 LOP3.LUT R4, R5, R4, RZ, 0x3c, !PT ;  /* 0x0000000405041212 */ /* 0x000fc800078e3cff */
[----:B------:R-:W-:-:S05]  /*31bd0*/  @P1 LOP3.LUT R5, R5, R4, RZ, 0x3c, !PT ;  /* 0x0000000405051212 */ /* 0x000fca00078e3cff */
[----:B------:R3:W4:Y:S02]  /*31be0*/  @P1 LDG.E.U16 R29, [R4.64] ;  /* 0x00000004041d1981 */ /* 0x000724000c1e1500 */
[----:B---3--:R-:W-:Y:S02]  /*31bf0*/  @P2 IMAD.MOV.U32 R4, RZ, RZ, R6 ;  /* 0x000000ffff042224 */ /* 0x008fe400078e0006 */
[----:B------:R-:W-:-:S05]  /*31c00*/  @P2 IMAD.MOV.U32 R5, RZ, RZ, R60 ;  /* 0x000000ffff052224 */ /* 0x000fca00078e003c */
[----:B------:R-:W3:Y:S04]  /*31c10*/  @P2 LDG.E.U16 R0, [R4.64] ;  /* 0x0000000404002981 */ /* 0x000ee8000c1e1500 */
[----:B--2---:R0:W-:Y:S04]  /*31c20*/  STL [R1+0x60], R22 ;  /* 0x0000601601007387 */ /* 0x0041e80000100800 */
[----:B0-----:R-:W2:Y:S04]  /*31c30*/  LDL R22, [R1+0x1c94] ;  /* 0x001c940001167983 */ /* 0x001ea80000100800 */
[----:B----4-:R0:W-:Y:S04]  /*31c40*/  STL [R1+0x5c], R29 ;  /* 0x00005c1d01007387 */ /* 0x0101e80000100800 */
[----:B------:R-:W4:Y:S04]  /*31c50*/  LDL R6, [R1+0x1c84] ;  /* 0x001c840001067983 */ /* 0x000f280000100800 */
[----:B0-----:R-:W2:Y:S04]  /*31c60*/  LDL R29, [R1+0x1c88] ;  /* 0x001c8800011d7983 */ /* 0x001ea80000100800 */
[----:B------:R0:W-:Y:S04]  /*31c70*/  STL [R1+0x2674], R60 ;  /* 0x0026743c01007387 */ /* 0x0001e80000100800 */
[----:B0-----:R-:W2:Y:S04]  /*31c80*/  LDL.LU R60, [R1+0x1c8c] ;  /* 0x001c8c00013c7983 */ /* 0x001ea80000300800 */
[----:B---3--:R-:W-:Y:S04]  /*31c90*/  STL [R1+0x58], R0 ;  /* 0x0000580001007387 */ /* 0x008fe80000100800 */
[----:B------:R-:W3:Y:S01]  /*31ca0*/  LDL R5, [R1+0x1c98] ;  /* 0x001c980001057983 */ /* 0x000ee20000100800 */
[----:B------:R-:W-:Y:S01]  /*31cb0*/  PRMT R9, RZ, 0x7610, R9 ;  /* 0x00007610ff097816 */ /* 0x000fe20000000009 */
[----:B------:R-:W-:Y:S01]  /*31cc0*/  @P2 IMAD.MOV.U32 R4, RZ, RZ, R25 ;  /* 0x000000ffff042224 */ /* 0x000fe200078e0019 */
[----:B------:R-:W-:Y:S01]  /*31cd0*/  PRMT R10, RZ, 0x7610, R10 ;  /* 0x00007610ff0a7816 */ /* 0x000fe2000000000a */
[----:B------:R-:W2:Y:S04]  /*31ce0*/  LDL R25, [R1+0x1c78] ;  /* 0x001c780001197983 */ /* 0x000ea80000100800 */
[----:B---3--:R0:W3:Y:S04]  /*31cf0*/  @P2 LDG.E.U16 R9, [R4.64] ;  /* 0x0000000404092981 */ /* 0x0080e8000c1e1500 */
[----:B0-----:R-:W3:Y:S01]  /*31d00*/  LDL R5, [R1+0x1c90] ;  /* 0x001c900001057983 */ /* 0x001ee20000100800 */
[----:B--2---:R-:W-:Y:S01]  /*31d10*/  @P3 IMAD.MOV.U32 R4, RZ, RZ, R22 ;  /* 0x000000ffff043224 */ /* 0x004fe200078e0016 */
[----:B------:R-:W-:-:S02]  /*31d20*/  PRMT R28, RZ, 0x7610, R28 ;  /* 0x00007610ff1c7816 */ /* 0x000fc4000000001c */
[----:B------:R-:W-:Y:S02]  /*31d30*/  PRMT R26, RZ, 0x7610, R26 ;  /* 0x00007610ff1a7816 */ /* 0x000fe4000000001a */
[----:B---3--:R0:W2:Y:S02]  /*31d40*/  @P3 LDG.E.U16 R10, [R4.64] ;  /* 0x00000004040a3981 */ /* 0x0080a4000c1e1500 */
[----:B0-----:R-:W-:Y:S02]  /*31d50*/  @P3 IMAD.MOV.U32 R4, RZ, RZ, R60 ;  /* 0x000000ffff043224 */ /* 0x001fe400078e003c */
[----:B------:R-:W-:-:S05]  /*31d60*/  @P3 IMAD.MOV.U32 R5, RZ, RZ, R29 ;  /* 0x000000ffff053224 */ /* 0x000fca00078e001d */
[----:B------:R4:W3:Y:S04]  /*31d70*/  @P3 LDG.E.U16 R28, [R4.64] ;  /* 0x00000004041c3981 */ /* 0x0008e8000c1e1500 */
[----:B------:R0:W-:Y:S04]  /*31d80*/  STL [R1+0x54], R9 ;  /* 0x0000540901007387 */ /* 0x0001e80000100800 */
[----:B------:R-:W3:Y:S01]  /*31d90*/  LDL R22, [R1+0x1c70] ;  /* 0x001c700001167983 */ /* 0x000ee20000100800 */
[----:B----4-:R-:W-:Y:S02]  /*31da0*/  @P4 IMAD.MOV.U32 R4, RZ, RZ, R6 ;  /* 0x000000ffff044224 */ /* 0x010fe400078e0006 */
[----:B------:R-:W-:Y:S01]  /*31db0*/  @P4 IMAD.MOV.U32 R5, RZ, RZ, R3 ;  /* 0x000000ffff054224 */ /* 0x000fe200078e0003 */
[----:B0-----:R-:W4:Y:S04]  /*31dc0*/  LDL R9, [R1+0x1c7c] ;  /* 0x001c7c0001097983 */ /* 0x001f280000100800 */
[----:B------:R4:W3:Y:S04]  /*31dd0*/  @P4 LDG.E.U16 R26, [R4.64] ;  /* 0x00000004041a4981 */ /* 0x0008e8000c1e1500 */
[----:B--2---:R0:W-:Y:S04]  /*31de0*/  STL [R1+0x50], R10 ;  /* 0x0000500a01007387 */ /* 0x0041e80000100800 */
[----:B0-----:R-:W2:Y:S04]  /*31df0*/  LDL R10, [R1+0x1c74] ;  /* 0x001c7400010a7983 */ /* 0x001ea80000100800 */
[----:B------:R-:W-:Y:S04]  /*31e00*/  STL [R1+0x2678], R60 ;  /* 0x0026783c01007387 */ /* 0x000fe80000100800 */
[----:B------:R-:W2:Y:S04]  /*31e10*/  LDL R6, [R1+0x1c68] ;  /* 0x001c680001067983 */ /* 0x000ea80000100800 */
[----:B------:R0:W-:Y:S04]  /*31e20*/  STL [R1+0x2670], R3 ;  /* 0x0026700301007387 */ /* 0x0001e80000100800 */
[----:B0-----:R-:W2:Y:S01]  /*31e30*/  LDL.LU R3, [R1+0x1c6c] ;  /* 0x001c6c0001037983 */ /* 0x001ea20000300800 */
[----:B----4-:R-:W-:-:S03]  /*31e40*/  @P4 IMAD.MOV.U32 R4, RZ, RZ, R9 ;  /* 0x000000ffff044224 */ /* 0x010fc600078e0009 */
[----:B---3--:R0:W-:Y:S04]  /*31e50*/  STL [R1+0x48], R26 ;  /* 0x0000481a01007387 */ /* 0x0081e80000100800 */
[----:B------:R-:W3:Y:S04]  /*31e60*/  LDL R9, [R1+0x1c34] ;  /* 0x001c340001097983 */ /* 0x000ee80000100800 */
[----:B0-----:R-:W4:Y:S01]  /*31e70*/  LDL R26, [R1+0x1c30] ;  /* 0x001c3000011a7983 */ /* 0x001f220000100800 */
[----:B------:R-:W-:Y:S01]  /*31e80*/  PRMT R24, RZ, 0x7610, R24 ;  /* 0x00007610ff187816 */ /* 0x000fe20000000018 */
[----:B------:R-:W-:Y:S01]  /*31e90*/  @P4 IMAD.MOV.U32 R5, RZ, RZ, R25 ;  /* 0x000000ffff054224 */ /* 0x000fe200078e0019 */
[----:B------:R-:W-:Y:S01]  /*31ea0*/  PRMT R7, RZ, 0x7610, R7 ;  /* 0x00007610ff077816 */ /* 0x000fe20000000007 */
[----:B------:R-:W4:Y:S04]  /*31eb0*/  LDL R25, [R1+0x1c28] ;  /* 0x001c280001197983 */ /* 0x000f280000100800 */
[----:B------:R0:W4:Y:S01]  /*31ec0*/  @P4 LDG.E.U16 R24, [R4.64] ;  /* 0x0000000404184981 */ /* 0x000122000c1e1500 */
[----:B------:R-:W-:Y:S01]  /*31ed0*/  PRMT R27, RZ, 0x7610, R27 ;  /* 0x00007610ff1b7816 */ /* 0x000fe2000000001b */
[----:B0-----:R-:W-:Y:S01]  /*31ee0*/  @!P5 IMAD.MOV.U32 R5, RZ, RZ, R22 ;  /* 0x000000ffff05d224 */ /* 0x001fe200078e0016 */
[----:B------:R-:W-:Y:S01]  /*31ef0*/  PRMT R8, RZ, 0x7610, R8 ;  /* 0x00007610ff087816 */ /* 0x000fe20000000008 */
[----:B------:R-:W-:Y:S01]  /*31f00*/  BAR.SYNC.DEFER_BLOCKING 0x0 ;  /* 0x0000000000007b1d */ /* 0x000fe20000010000 */
[----:B--2---:R-:W-:-:S05]  /*31f10*/  @!P5 IMAD.MOV.U32 R4, RZ, RZ, R10 ;  /* 0x000000ffff04d224 */ /* 0x004fca00078e000a */
[----:B------:R-:W2:Y:S04]  /*31f20*/  LDL R10, [R1+0x1c2c] ;  /* 0x001c2c00010a7983 */ /* 0x000ea80000100800 */
[----:B------:R0:W2:Y:S02]  /*31f30*/  @!P5 LDG.E.U16 R7, [R4.64] ;  /* 0x000000040407d981 */ /* 0x0000a4000c1e1500 */
[----:B0-----:R-:W-:Y:S02]  /*31f40*/  @!P6 IMAD.MOV.U32 R5, RZ, RZ, R6 ;  /* 0x000000ffff05e224 */ /* 0x001fe400078e0006 */
[----:B------:R-:W-:-:S05]  /*31f50*/  @!P6 IMAD.MOV.U32 R4, RZ, RZ, R3 ;  /* 0x000000ffff04e224 */ /* 0x000fca00078e0003 */
[----:B------:R3:W2:Y:S02]  /*31f60*/  @!P6 LDG.E.U16 R27, [R4.64] ;  /* 0x00000004041be981 */ /* 0x0006a4000c1e1500 */
[----:B---3--:R-:W-:Y:S02]  /*31f70*/  @!P5 IMAD.MOV.U32 R4, RZ, RZ, R9 ;  /* 0x000000ffff04d224 */ /* 0x008fe400078e0009 */
[----:B----4-:R-:W-:-:S05]  /*31f80*/  @!P5 IMAD.MOV.U32 R5, RZ, RZ, R26 ;  /* 0x000000ffff05d224 */ /* 0x010fca00078e001a */
[----:B------:R-:W3:Y:S04]  /*31f90*/  @!P5 LDG.E.U16 R8, [R4.64] ;  /* 0x000000040408d981 */ /* 0x000ee8000c1e1500 */
[----:B------:R0:W-:Y:S04]  /*31fa0*/  STL [R1+0x44], R24 ;  /* 0x0000441801007387 */ /* 0x0001e80000100800 */
[----:B------:R-:W4:Y:S04]  /*31fb0*/  LDL R22, [R1+0x1bf4] ;  /* 0x001bf40001167983 */ /* 0x000f280000100800 */
[----:B0-----:R-:W4:Y:S04]  /*31fc0*/  LDL R24, [R1+0x1bf0] ;  /* 0x001bf00001187983 */ /* 0x001f280000100800 */
[----:B--2---:R0:W-:Y:S04]  /*31fd0*/  STL [R1+0x40], R7 ;  /* 0x0000400701007387 */ /* 0x0041e80000100800 */
[----:B------:R-:W2:Y:S04]  /*31fe0*/  LDL R6, [R1+0x1bec] ;  /* 0x001bec0001067983 */ /* 0x000ea80000100800 */
[----:B0-----:R-:W2:Y:S04]  /*31ff0*/  LDL R7, [R1+0x1be8] ;  /* 0x001be80001077983 */ /* 0x001ea80000100800 */
[----:B------:R-:W-:Y:S04]  /*32000*/  STL [R1+0x267c], R3 ;  /* 0x00267c0301007387 */ /* 0x000fe80000100800 */
[----:B------:R-:W-:Y:S04]  /*32010*/  STL [R1+0x4c], R28 ;  /* 0x00004c1c01007387 */ /* 0x000fe80000100800 */
[----:B------:R-:W2:Y:S04]  /*32020*/  LDL R9, [R1+0x1bb0] ;  /* 0x001bb00001097983 */ /* 0x000ea80000100800 */
[----:B---3--:R0:W-:Y:S04]  /*32030*/  STL [R1+0x38], R8 ;  /* 0x0000380801007387 */ /* 0x0081e80000100800 */
[----:B0-----:R-:W3:Y:S01]  /*32040*/  LDL R8, [R1+0x1bb4] ;  /* 0x001bb40001087983 */ /* 0x001ee20000100800 */
[----:B------:R-:W-:Y:S01]  /*32050*/  PRMT R11, RZ, 0x7610, R11 ;  /* 0x00007610ff0b7816 */ /* 0x000fe2000000000b */
[----:B------:R-:W-:-:S02]  /*32060*/  @!P6 IMAD.MOV.U32 R4, RZ, RZ, R10 ;  /* 0x000000ffff04e224 */ /* 0x000fc400078e000a */
[----:B------:R-:W-:Y:S01]  /*32070*/  @!P6 IMAD.MOV.U32 R5, RZ, RZ, R25 ;  /* 0x000000ffff05e224 */ /* 0x000fe200078e0019 */
[----:B------:R-:W-:Y:S01]  /*32080*/  PRMT R21, RZ, 0x7610, R21 ;  /* 0x00007610ff157816 */ /* 0x000fe20000000015 */
[----:B------:R-:W3:Y:S04]  /*32090*/  LDL R10, [R1+0x1bac] ;  /* 0x001bac00010a7983 */ /* 0x000ee80000100800 */
[----:B------:R4:W3:Y:S02]  /*320a0*/  @!P6 LDG.E.U16 R11, [R4.64] ;  /* 0x00000004040be981 */ /* 0x0008e4000c1e1500 */
[----:B----4-:R-:W-:Y:S02]  /*320b0*/  @!P5 IMAD.MOV.U32 R4, RZ, RZ, R22 ;  /* 0x000000ffff04d224 */ /* 0x010fe400078e0016 */
[----:B------:R-:W-:-:S05]  /*320c0*/  @!P5 IMAD.MOV.U32 R5, RZ, RZ, R24 ;  /* 0x000000ffff05d224 */ /* 0x000fca00078e0018 */
[----:B------:R2:W4:Y:S01]  /*320d0*/  @!P5 LDG.E.U16 R21, [R4.64] ;  /* 0x000000040415d981 */ /* 0x000522000c1e1500 */
[----:B------:R-:W-:Y:S02]  /*320e0*/  PRMT R17, RZ, 0x7610, R17 ;  /* 0x00007610ff117816 */ /* 0x000fe40000000011 */
[----:B------:R-:W-:Y:S01]  /*320f0*/  PRMT R15, RZ, 0x7610, R15 ;  /* 0x00007610ff0f7816 */ /* 0x000fe2000000000f */
[----:B--2---:R-:W-:Y:S02]  /*32100*/  @!P6 IMAD.MOV.U32 R4, RZ, RZ, R6 ;  /* 0x000000ffff04e224 */ /* 0x004fe400078e0006 */
[----:B------:R-:W-:-:S05]  /*32110*/  @!P6 IMAD.MOV.U32 R5, RZ, RZ, R7 ;  /* 0x000000ffff05e224 */ /* 0x000fca00078e0007 */
[----:B------:R0:W2:Y:S02]  /*32120*/  @!P6 LDG.E.U16 R17, [R4.64] ;  /* 0x000000040411e981 */ /* 0x0000a4000c1e1500 */
[----:B0-----:R-:W-:Y:S02]  /*32130*/  @!P5 IMAD.MOV.U32 R5, RZ, RZ, R9 ;  /* 0x000000ffff05d224 */ /* 0x001fe400078e0009 */
[----:B---3--:R-:W-:-:S05]  /*32140*/  @!P5 IMAD.MOV.U32 R4, RZ, RZ, R8 ;  /* 0x000000ffff04d224 */ /* 0x008fca00078e0008 */
[----:B------:R-:W3:Y:S04]  /*32150*/  @!P5 LDG.E.U16 R15, [R4.64] ;  /* 0x00000004040fd981 */ /* 0x000ee8000c1e1500 */
[----:B------:R0:W-:Y:S04]  /*32160*/  STL [R1+0x34], R11 ;  /* 0x0000340b01007387 */ /* 0x0001e80000100800 */
[----:B------:R-:W3:Y:S04]  /*32170*/  LDL R22, [R1+0x1b70] ;  /* 0x001b700001167983 */ /* 0x000ee80000100800 */
[----:B0-----:R-:W3:Y:S04]  /*32180*/  LDL R11, [R1+0x1ba8] ;  /* 0x001ba800010b7983 */ /* 0x001ee80000100800 */
[----:B----4-:R0:W-:Y:S04]  /*32190*/  STL [R1+0x30], R21 ;  /* 0x0000301501007387 */ /* 0x0101e80000100800 */
[----:B------:R-:W4:Y:S04]  /*321a0*/  LDL R7, [R1+0x1b68] ;  /* 0x001b680001077983 */ /* 0x000f280000100800 */
[----:B------:R-:W4:Y:S04]  /*321b0*/  LDL R6, [R1+0x1b6c] ;  /* 0x001b6c0001067983 */ /* 0x000f280000100800 */
[----:B0-----:R-:W4:Y:S04]  /*321c0*/  LDL R21, [R1+0x1b74] ;  /* 0x001b740001157983 */ /* 0x001f280000100800 */
[----:B------:R-:W4:Y:S04]  /*321d0*/  LDL R9, [R1+0x1b30] ;  /* 0x001b300001097983 */ /* 0x000f280000100800 */
[----:B------:R-:W4:Y:S04]  /*321e0*/  LDL R8, [R1+0x1b34] ;  /* 0x001b340001087983 */ /* 0x000f280000100800 */
[----:B--2---:R0:W-:Y:S04]  /*321f0*/  STL [R1+0x2c], R17 ;  /* 0x00002c1101007387 */ /* 0x0041e80000100800 */
[----:B------:R-:W-:Y:S04]  /*32200*/  STL [R1+0x3c], R27 ;  /* 0x00003c1b01007387 */ /* 0x000fe80000100800 */
[----:B0-----:R-:W2:Y:S04]  /*32210*/  LDL R17, [R1+0x1b28] ;  /* 0x001b280001117983 */ /* 0x001ea80000100800 */
[----:B---3--:R0:W-:Y:S04]  /*32220*/  STL [R1+0x28], R15 ;  /* 0x0000280f01007387 */ /* 0x0081e80000100800 */
[----:B0-----:R-:W3:Y:S01]  /*32230*/  LDL R15, [R1+0x1b2c] ;  /* 0x001b2c00010f7983 */ /* 0x001ee20000100800 */
[----:B------:R-:W-:Y:S01]  /*32240*/  PRMT R23, RZ, 0x7610, R23 ;  /* 0x00007610ff177816 */ /* 0x000fe20000000017 */
[----:B------:R-:W-:Y:S01]  /*32250*/  @!P6 IMAD.MOV.U32 R4, RZ, RZ, R10 ;  /* 0x000000ffff04e224 */ /* 0x000fe200078e000a */
[----:B------:R-:W-:Y:S01]  /*32260*/  PRMT R20, RZ, 0x7610, R20 ;  /* 0x00007610ff147816 */ /* 0x000fe20000000014 */
[----:B------:R-:W3:Y:S01]  /*32270*/  LDL R10, [R1+0x1af4] ;  /* 0x001af400010a7983 */ /* 0x000ee20000100800 */
[----:B------:R-:W-:Y:S01]  /*32280*/  @!P6 IMAD.MOV.U32 R5, RZ, RZ, R11 ;  /* 0x000000ffff05e224 */ /* 0x000fe200078e000b */
[----:B------:R-:W-:-:S02]  /*32290*/  PRMT R19, RZ, 0x7610, R19 ;  /* 0x00007610ff137816 */ /* 0x000fc40000000013 */
[----:B------:R-:W-:Y:S01]  /*322a0*/  PRMT R18, RZ, 0x7610, R18 ;  /* 0x00007610ff127816 */ /* 0x000fe20000000012 */
[----:B------:R-:W3:Y:S04]  /*322b0*/  LDL R11, [R1+0x1af0] ;  /* 0x001af000010b7983 */ /* 0x000ee80000100800 */
[----:B------:R0:W3:Y:S02]  /*322c0*/  @!P6 LDG.E.U16 R23, [R4.64] ;  /* 0x000000040417e981 */ /* 0x0000e4000c1e1500 */
[----:B0-----:R-:W-:Y:S02]  /*322d0*/  @!P5 IMAD.MOV.U32 R5, RZ, RZ, R22 ;  /* 0x000000ffff05d224 */ /* 0x001fe400078e0016 */
[----:B----4-:R-:W-:-:S05]  /*322e0*/  @!P5 IMAD.MOV.U32 R4, RZ, RZ, R21 ;  /* 0x000000ffff04d224 */ /* 0x010fca00078e0015 */
[----:B------:R0:W4:Y:S02]  /*322f0*/  @!P5 LDG.E.U16 R20, [R4.64] ;  /* 0x000000040414d981 */ /* 0x000124000c1e1500 */
[----:B0-----:R-:W-:Y:S02]  /*32300*/  @!P6 IMAD.MOV.U32 R4, RZ, RZ, R6 ;  /* 0x000000ffff04e224 */ /* 0x001fe400078e0006 */
[----:B------:R-:W-:Y:S01]  /*32310*/  @!P6 IMAD.MOV.U32 R5, RZ, RZ, R7 ;  /* 0x000000ffff05e224 */ /* 0x000fe200078e0007 */
[----:B------:R-:W-:Y:S01]  /*32320*/  PRMT R12, RZ, 0x7610, R12 ;  /* 0x00007610ff0c7816 */ /* 0x000fe2000000000c */
[----:B------:R-:W4:Y:S04]  /*32330*/  LDL R7, [R1+0x1ae8] ;  /* 0x001ae80001077983 */ /* 0x000f280000100800 */
[----:B------:R0:W4:Y:S04]  /*32340*/  @!P6 LDG.E.U16 R19, [R4.64] ;  /* 0x000000040413e981 */ /* 0x000128000c1e1500 */
[----:B------:R-:W4:Y:S01]  /*32350*/  LDL R6, [R1+0x1aec] ;  /* 0x001aec0001067983 */ /* 0x000f220000100800 */
[----:B0-----:R-:W-:-:S02]  /*32360*/  @!P5 IMAD.MOV.U32 R4, RZ, RZ, R8 ;  /* 0x000000ffff04d224 */ /* 0x001fc400078e0008 */
[----:B------:R-:W-:Y:S01]  /*32370*/  @!P5 IMAD.MOV.U32 R5, RZ, RZ, R9 ;  /* 0x000000ffff05d224 */ /* 0x000fe200078e0009 */
[----:B------:R-:W4:Y:S04]  /*32380*/  LDL R8, [R1+0x1ab4] ;  /* 0x001ab40001087983 */ /* 0x000f280000100800 */
[----:B------:R2:W4:Y:S04]  /*32390*/  @!P5 LDG.E.U16 R18, [R4.64] ;  /* 0x000000040412d981 */ /* 0x000528000c1e1500 */
[----:B------:R-:W4:Y:S01]  /*323a0*/  LDL R9, [R1+0x1ab0] ;  /* 0x001ab00001097983 */ /* 0x000f220000100800 */
[----:B--2---:R-:W-:-:S02]  /*323b0*/  @!P6 IMAD.MOV.U32 R5, RZ, RZ, R17 ;  /* 0x000000ffff05e224 */ /* 0x004fc400078e0011 */
[----:B---3--:R-:W-:-:S05]  /*323c0*/  @!P6 IMAD.MOV.U32 R4, RZ, RZ, R15 ;  /* 0x000000ffff04e224 */ /* 0x008fca00078e000f */
[----:B------:R0:W2:Y:S01]  /*323d0*/  @!P6 LDG.E.U16 R12, [R4.64] ;  /* 0x00000004040ce981 */ /* 0x0000a2000c1e1500 */
[----:B------:R-:W-:Y:S01]  /*323e0*/  PRMT R14, RZ, 0x7610, R14 ;  /* 0x00007610ff0e7816 */ /* 0x000fe2000000000e */
[----:B0-----:R-:W-:Y:S02]  /*323f0*/  @!P5 IMAD.MOV.U32 R4, RZ, RZ, R10 ;  /* 0x000000ffff04d224 */ /* 0x001fe400078e000a */
[----:B------:R-:W-:Y:S01]  /*32400*/  @!P5 IMAD.MOV.U32 R5, RZ, RZ, R11 ;  /* 0x000000ffff05d224 */ /* 0x000fe200078e000b */
[----:B------:R-:W-:-:S04]  /*32410*/  PRMT R13, RZ, 0x7610, R13 ;  /* 0x00007610ff0d7816 */ /* 0x000fc8000000000d */
[----:B------:R4:W3:Y:S02]  /*32420*/  @!P5 LDG.E.U16 R14, [R4.64] ;  /* 0x00000004040ed981 */ /* 0x0008e4000c1e1500 */
[----:B----4-:R-:W-:Y:S02]  /*32430*/  @!P6 IMAD.MOV.U32 R5, RZ, RZ, R7 ;  /* 0x000000ffff05e224 */ /* 0x010fe400078e0007 */
[----:B------:R-:W-:-:S05]  /*32440*/  @!P6 IMAD.MOV.U32 R4, RZ, RZ, R6 ;  /* 0x000000ffff04e224 */ /* 0x000fca00078e0006 */
[----:B------:R0:W4:Y:S04]  /*32450*/  @!P6 LDG.E.U16 R13, [R4.64] ;  /* 0x00000004040de981 */ /* 0x000128000c1e1500 */
[----:B--2---:R1:W-:Y:S04]  /*32460*/  STL [R1+0x14], R12 ;  /* 0x0000140c01007387 */ /* 0x0043e80000100800 */
[----:B------:R-:W2:Y:S04]  /*32470*/  LDL R10, [R1+0x1aac] ;  /* 0x001aac00010a7983 */ /* 0x000ea80000100800 */
[----:B------:R-:W2:Y:S04]  /*32480*/  LDL R11, [R1+0x1a74] ;  /* 0x001a7400010b7983 */ /* 0x000ea80000100800 */
[----:B-1----:R-:W2:Y:S04]  /*32490*/  LDL R12, [R1+0x1aa8] ;  /* 0x001aa800010c7983 */ /* 0x002ea80000100800 */
[----:B------:R-:W2:Y:S04]  /*324a0*/  LDL R15, [R1+0x1a70] ;  /* 0x001a7000010f7983 */ /* 0x000ea80000100800 */
[----:B------:R-:W2:Y:S04]  /*324b0*/  LDL R7, [R1+0x1a68] ;  /* 0x001a680001077983 */ /* 0x000ea80000100800 */
[----:B------:R-:W2:Y:S01]  /*324c0*/  LDL R6, [R1+0x1a6c] ;  /* 0x001a6c0001067983 */ /* 0x000ea20000100800 */
[----:B------:R-:W-:Y:S01]  /*324d0*/  PRMT R16, RZ, 0x7610, R16 ;  /* 0x00007610ff107816 */ /* 0x000fe20000000010 */
[----:B0-----:R-:W-:-:S02]  /*324e0*/  @!P5 IMAD.MOV.U32 R4, RZ, RZ, R8 ;  /* 0x000000ffff04d224 */ /* 0x001fc400078e0008 */
[----:B------:R-:W-:Y:S01]  /*324f0*/  @!P5 IMAD.MOV.U32 R5, RZ, RZ, R9 ;  /* 0x000000ffff05d224 */ /* 0x000fe200078e0009 */
[----:B------:R-:W-:-:S04]  /*32500*/  PRMT R2, RZ, 0x7610, R2 ;  /* 0x00007610ff027816 */ /* 0x000fc80000000002 */
[----:B------:R2:W2:Y:S01]  /*32510*/  @!P5 LDG.E.U16 R16, [R4.64] ;  /* 0x000000040410d981 */ /* 0x0004a2000c1e1500 */
[----:B------:R-:W-:Y:S02]  /*32520*/  PRMT R61, RZ, 0x7610, R61 ;  /* 0x00007610ff3d7816 */ /* 0x000fe4000000003d */
[----:B------:R-:W-:Y:S01]  /*32530*/  PRMT R59, RZ, 0x7610, R59 ;  /* 0x00007610ff3b7816 */ /* 0x000fe2000000003b */
[----:B------:R-:W-:Y:S04]  /*32540*/  STL [R1+0x24], R23 ;  /* 0x0000241701007387 */ /* 0x000fe80000100800 */
[----:B---3--:R0:W-:Y:S04]  /*32550*/  STL [R1+0x10], R14 ;  /* 0x0000100e01007387 */ /* 0x0081e80000100800 */
[----:B0-----:R-:W3:Y:S04]  /*32560*/  LDL R14, [R1+0x1a30] ;  /* 0x001a3000010e7983 */ /* 0x001ee80000100800 */
[----:B----4-:R0:W-:Y:S04]  /*32570*/  STL [R1+0xc], R13 ;  /* 0x00000c0d01007387 */ /* 0x0101e80000100800 */
[----:B------:R-:W-:Y:S04]  /*32580*/  STL [R1+0x20], R20 ;  /* 0x0000201401007387 */ /* 0x000fe80000100800 */
[----:B------:R-:W4:Y:S04]  /*32590*/  LDL R9, [R1+0x1a28] ;  /* 0x001a280001097983 */ /* 0x000f280000100800 */
[----:B0-----:R-:W4:Y:S04]  /*325a0*/  LDL R13, [R1+0x1a34] ;  /* 0x001a3400010d7983 */ /* 0x001f280000100800 */
[----:B------:R-:W4:Y:S04]  /*325b0*/  LDL R8, [R1+0x1a2c] ;  /* 0x001a2c0001087983 */ /* 0x000f280000100800 */
[----:B------:R-:W-:Y:S01]  /*325c0*/  STL [R1+0x1c], R19 ;  /* 0x00001c1301007387 */ /* 0x000fe20000100800 */
[----:B--2---:R-:W-:-:S03]  /*325d0*/  @!P6 IMAD.MOV.U32 R4, RZ, RZ, R10 ;  /* 0x000000ffff04e224 */ /* 0x004fc600078e000a */
[----:B------:R-:W2:Y:S01]  /*325e0*/  LDL R10, [R1+0x19f4] ;  /* 0x0019f400010a7983 */ /* 0x000ea20000100800 */
[----:B------:R-:W-:-:S03]  /*325f0*/  @!P6 IMAD.MOV.U32 R5, RZ, RZ, R12 ;  /* 0x000000ffff05e224 */ /* 0x000fc600078e000c */
[----:B------:R-:W2:Y:S04]  /*32600*/  LDL R12, [R1+0x19f0] ;  /* 0x0019f000010c7983 */ /* 0x000ea80000100800 */
[----:B------:R0:W2:Y:S02]  /*32610*/  @!P6 LDG.E.U16 R2, [R4.64] ;  /* 0x000000040402e981 */ /* 0x0000a4000c1e1500 */
[----:B0-----:R-:W-:Y:S02]  /*32620*/  @!P5 IMAD.MOV.U32 R4, RZ, RZ, R11 ;  /* 0x000000ffff04d224 */ /* 0x001fe400078e000b */
[----:B------:R-:W-:-:S05]  /*32630*/  @!P5 IMAD.MOV.U32 R5, RZ, RZ, R15 ;  /* 0x000000ffff05d224 */ /* 0x000fca00078e000f */
[----:B------:R0:W2:Y:S02]  /*32640*/  @!P5 LDG.E.U16 R61, [R4.64] ;  /* 0x00000004043dd981 */ /* 0x0000a4000c1e1500 */
[----:B0-----:R-:W-:Y:S02]  /*32650*/  @!P6 IMAD.MOV.U32 R4, RZ, RZ, R6 ;  /* 0x000000ffff04e224 */ /* 0x001fe400078e0006 */
[----:B------:R-:W-:-:S05]  /*32660*/  @!P6 IMAD.MOV.U32 R5, RZ, RZ, R7 ;  /* 0x000000ffff05e224 */ /* 0x000fca00078e0007 */
[----:B------:R3:W2:Y:S01]  /*32670*/  @!P6 LDG.E.U16 R59, [R4.64] ;  /* 0x00000004043be981 */ /* 0x0006a2000c1e1500 */
[----:B------:R-:W-:Y:S01]  /*32680*/  PRMT R58, RZ, 0x7610, R58 ;  /* 0x00007610ff3a7816 */ /* 0x000fe2000000003a */
[----:B---3--:R-:W-:Y:S02]  /*32690*/  @!P5 IMAD.MOV.U32 R5, RZ, RZ, R14 ;  /* 0x000000ffff05d224 */ /* 0x008fe400078e000e */
[----:B----4-:R-:W-:-:S05]  /*326a0*/  @!P5 IMAD.MOV.U32 R4, RZ, RZ, R13 ;  /* 0x000000ffff04d224 */ /* 0x010fca00078e000d */
[----:B------:R0:W3:Y:S01]  /*326b0*/  @!P5 LDG.E.U16 R58, [R4.64] ;  /* 0x00000004043ad981 */ /* 0x0000e2000c1e1500 */
[----:B------:R-:W-:Y:S02]  /*326c0*/  PRMT R57, RZ, 0x7610, R57 ;  /* 0x00007610ff397816 */ /* 0x000fe40000000039 */
[----:B------:R-:W-:Y:S01]  /*326d0*/  PRMT R56, RZ, 0x7610, R56 ;  /* 0x00007610ff387816 */ /* 0x000fe20000000038 */
[----:B0-----:R-:W-:Y:S02]  /*326e0*/  @!P6 IMAD.MOV.U32 R4, RZ, RZ, R8 ;  /* 0x000000ffff04e224 */ /* 0x001fe400078e0008 */
[----:B------:R-:W-:-:S05]  /*326f0*/  @!P6 IMAD.MOV.U32 R5, RZ, RZ, R9 ;  /* 0x000000ffff05e224 */ /* 0x000fca00078e0009 */
[----:B------:R0:W4:Y:S04]  /*32700*/  @!P6 LDG.E.U16 R57, [R4.64] ;  /* 0x000000040439e981 */ /* 0x000128000c1e1500 */
[----:B--2---:R1:W-:Y:S04]  /*32710*/  STL [R1+0x45b0], R2 ;  /* 0x0045b00201007387 */ /* 0x0043e80000100800 */
[----:B------:R-:W-:Y:S04]  /*32720*/  STL [R1+0x18], R18 ;  /* 0x0000181201007387 */ /* 0x000fe80000100800 */
[----:B------:R-:W2:Y:S04]  /*32730*/  LDL R11, [R1+0x19e8] ;  /* 0x0019e800010b7983 */ /* 0x000ea80000100800 */
[----:B-1----:R-:W2:Y:S04]  /*32740*/  LDL R2, [R1+0x19ec] ;  /* 0x0019ec0001027983 */ /* 0x002ea80000100800 */
[----:B------:R-:W-:Y:S04]  /*32750*/  STL [R1+0x45b4], R61 ;  /* 0x0045b43d01007387 */ /* 0x000fe80000100800 */
[----:B------:R-:W2:Y:S04]  /*32760*/  LDL R7, [R1+0x19b0] ;  /* 0x0019b00001077983 */ /* 0x000ea80000100800 */
[----:B------:R-:W2:Y:S04]  /*32770*/  LDL R6, [R1+0x19b4] ;  /* 0x0019b40001067983 */ /* 0x000ea80000100800 */
[----:B------:R-:W-:Y:S04]  /*32780*/  STL [R1+0x45b8], R59 ;  /* 0x0045b83b01007387 */ /* 0x000fe80000100800 */
[----:B------:R1:W-:Y:S04]  /*32790*/  STL [R1+0x8], R16 ;  /* 0x0000081001007387 */ /* 0x0003e80000100800 */
[----:B------:R-:W2:Y:S04]  /*327a0*/  LDL R15, [R1+0x19ac] ;  /* 0x0019ac00010f7983 */ /* 0x000ea80000100800 */
[----:B-1----:R-:W2:Y:S01]  /*327b0*/  LDL R16, [R1+0x19a8] ;  /* 0x0019a80001107983 */ /* 0x002ea20000100800 */
[----:B0-----:R-:W-:-:S02]  /*327c0*/  @!P5 IMAD.MOV.U32 R4, RZ, RZ, R10 ;  /* 0x000000ffff04d224 */ /* 0x001fc400078e000a */
[----:B------:R-:W-:-:S05]  /*327d0*/  @!P5 IMAD.MOV.U32 R5, RZ, RZ, R12 ;  /* 0x000000ffff05d224 */ /* 0x000fca00078e000c */
[----:B------:R2:W2:Y:S01]  /*327e0*/  @!P5 LDG.E.U16 R56, [R4.64] ;  /* 0x000000040438d981 */ /* 0x0004a2000c1e1500 */
[----:B------:R-:W-:Y:S02]  /*327f0*/  PRMT R55, RZ, 0x7610, R55 ;  /* 0x00007610ff377816 */ /* 0x000fe40000000037 */
[----:B------:R-:W-:Y:S02]  /*32800*/  PRMT R54, RZ, 0x7610, R54 ;  /* 0x00007610ff367816 */ /* 0x000fe40000000036 */
[----:B------:R-:W-:Y:S01]  /*32810*/  PRMT R53, RZ, 0x7610, R53 ;  /* 0x00007610ff357816 */ /* 0x000fe20000000035 */
[----:B---3--:R-:W-:Y:S04]  /*32820*/  STL [R1+0x45bc], R58 ;  /* 0x0045bc3a01007387 */ /* 0x008fe80000100800 */
[----:B------:R-:W3:Y:S04]  /*32830*/  LDL R9, [R1+0x1970] ;  /* 0x0019700001097983 */ /* 0x000ee80000100800 */
[----:B------:R-:W3:Y:S04]  /*32840*/  LDL R8, [R1+0x1974] ;  /* 0x0019740001087983 */ /* 0x000ee80000100800 */
[----:B----4-:R-:W-:Y:S04]  /*32850*/  STL [R1+0x45c0], R57 ;  /* 0x0045c03901007387 */ /* 0x010fe80000100800 */
[----:B------:R-:W4:Y:S04]  /*32860*/  LDL R14, [R1+0x1968] ;  /* 0x00196800010e7983 */ /* 0x000f280000100800 */
[----:B------:R-:W4:Y:S04]  /*32870*/  LDL R13, [R1+0x196c] ;  /* 0x00196c00010d7983 */ /* 0x000f280000100800 */
[----:B------:R-:W4:Y:S01]  /*32880*/  LDL R10, [R1+0x1934] ;  /* 0x00193400010a7983 */ /* 0x000f220000100800 */
[----:B--2---:R-:W-:-:S02]  /*32890*/  @!P6 IMAD.MOV.U32 R5, RZ, RZ, R11 ;  /* 0x000000ffff05e224 */ /* 0x004fc400078e000b */
[----:B------:R-:W-:-:S05]  /*328a0*/  @!P6 IMAD.MOV.U32 R4, RZ, RZ, R2 ;  /* 0x000000ffff04e224 */ /* 0x000fca00078e0002 */
[----:B------:R0:W2:Y:S02]  /*328b0*/  @!P6 LDG.E.U16 R55, [R4.64] ;  /* 0x000000040437e981 */ /* 0x0000a4000c1e1500 */
[----:B0-----:R-:W-:Y:S02]  /*328c0*/  @!P5 IMAD.MOV.U32 R4, RZ, RZ, R6 ;  /* 0x000000ffff04d224 */ /* 0x001fe400078e0006 */
[----:B------:R-:W-:-:S05]  /*328d0*/  @!P5 IMAD.MOV.U32 R5, RZ, RZ, R7 ;  /* 0x000000ffff05d224 */ /* 0x000fca00078e0007 */
[----:B------:R0:W2:Y:S02]  /*328e0*/  @!P5 LDG.E.U16 R54, [R4.64] ;  /* 0x000000040436d981 */ /* 0x0000a4000c1e1500 */
[----:B0-----:R-:W-:Y:S02]  /*328f0*/  @!P6 IMAD.MOV.U32 R4, RZ, RZ, R15 ;  /* 0x000000ffff04e224 */ /* 0x001fe400078e000f */
[----:B------:R-:W-:-:S05]  /*32900*/  @!P6 IMAD.MOV.U32 R5, RZ, RZ, R16 ;  /* 0x000000ffff05e224 */ /* 0x000fca00078e0010 */
[----:B------:R3:W2:Y:S04]  /*32910*/  @!P6 LDG.E.U16 R53, [R4.64] ;  /* 0x000000040435e981 */ /* 0x0006a8000c1e1500 */
[----:B------:R-:W-:Y:S04]  /*32920*/  STL [R1+0x45c4], R56 ;  /* 0x0045c43801007387 */ /* 0x000fe80000100800 */
[----:B------:R-:W2:Y:S04]  /*32930*/  LDL R11, [R1+0x1930] ;  /* 0x00193000010b7983 */ /* 0x000ea80000100800 */
[----:B------:R-:W2:Y:S04]  /*32940*/  LDL R12, [R1+0x1928] ;  /* 0x00192800010c7983 */ /* 0x000ea80000100800 */
[----:B------:R-:W2:Y:S01]  /*32950*/  LDL R2, [R1+0x192c] ;  /* 0x00192c0001027983 */ /* 0x000ea20000100800 */
[----:B------:R-:W-:Y:S01]  /*32960*/  PRMT R52, RZ, 0x7610, R52 ;  /* 0x00007610ff347816 */ /* 0x000fe20000000034 */
[----:B---3--:R-:W-:-:S02]  /*32970*/  @!P5 IMAD.MOV.U32 R4, RZ, RZ, R8 ;  /* 0x000000ffff04d224 */ /* 0x008fc400078e0008 */
[----:B------:R-:W-:-:S05]  /*32980*/  @!P5 IMAD.MOV.U32 R5, RZ, RZ, R9 ;  /* 0x000000ffff05d224 */ /* 0x000fca00078e0009 */
[----:B------:R4:W3:Y:S01]  /*32990*/  @!P5 LDG.E.U16 R52, [R4.64] ;  /* 0x000000040434d981 */ /* 0x0008e2000c1e1500 */
[----:B------:R-:W-:Y:S02]  /*329a0*/  PRMT R48, RZ, 0x7610, R48 ;  /* 0x00007610ff307816 */ /* 0x000fe40000000030 */
[----:B------:R-:W-:Y:S01]  /*329b0*/  PRMT R46, RZ, 0x7610, R46 ;  /* 0x00007610ff2e7816 */ /* 0x000fe2000000002e */
[----:B----4-:R-:W-:Y:S02]  /*329c0*/  @!P6 IMAD.MOV.U32 R4, RZ, RZ, R13 ;  /* 0x000000ffff04e224 */ /* 0x010fe400078e000d */
[----:B------:R-:W-:-:S05]  /*329d0*/  @!P6 IMAD.MOV.U32 R5, RZ, RZ, R14 ;  /* 0x000000ffff05e224 */ /* 0x000fca00078e000e */
[----:B------:R0:W4:Y:S02]  /*329e0*/  @!P6 LDG.E.U16 R48, [R4.64] ;  /* 0x000000040430e981 */ /* 0x000124000c1e1500 */
[----:B0-----:R-:W-:Y:S02]  /*329f0*/  @!P5 IMAD.MOV.U32 R4, RZ, RZ, R10 ;  /* 0x000000ffff04d224 */ /* 0x001fe400078e000a */
[----:B--2---:R-:W-:Y:S04]  /*32a00*/  STL [R1+0x45c8], R55 ;  /* 0x0045c83701007387 */ /* 0x004fe80000100800 */
[----:B------:R-:W2:Y:S04]  /*32a10*/  LDL R7, [R1+0x18f0] ;  /* 0x0018f00001077983 */ /* 0x000ea80000100800 */
[----:B------:R-:W2:Y:S04]  /*32a20*/  LDL R6, [R1+0x18f4] ;  /* 0x0018f40001067983 */ /* 0x000ea80000100800 */
[----:B------:R-:W-:Y:S04]  /*32a30*/  STL [R1+0x45cc], R54 ;  /* 0x0045cc3601007387 */ /* 0x000fe80000100800 */
[----:B------:R-:W2:Y:S04]  /*32a40*/  LDL R16, [R1+0x18e8] ;  /* 0x0018e80001107983 */ /* 0x000ea80000100800 */
[----:B------:R-:W2:Y:S04]  /*32a50*/  LDL R15, [R1+0x18ec] ;  /* 0x0018ec00010f7983 */ /* 0x000ea80000100800 */
[----:B------:R-:W-:Y:S04]  /*32a60*/  STL [R1+0x45d0], R53 ;  /* 0x0045d03501007387 */ /* 0x000fe80000100800 */
[----:B------:R-:W2:Y:S04]  /*32a70*/  LDL R9, [R1+0x18b0] ;  /* 0x0018b00001097983 */ /* 0x000ea80000100800 */
[----:B------:R-:W2:Y:S01]  /*32a80*/  LDL R8, [R1+0x18b4] ;  /* 0x0018b40001087983 */ /* 0x000ea20000100800 */
[----:B------:R-:W-:-:S05]  /*32a90*/  @!P5 IMAD.MOV.U32 R5, RZ, RZ, R11 ;  /* 0x000000ffff05d224 */ /* 0x000fca00078e000b */
[----:B------:R0:W2:Y:S01]  /*32aa0*/  @!P5 LDG.E.U16 R46, [R4.64] ;  /* 0x00000004042ed981 */ /* 0x0000a2000c1e1500 */
[----:B------:R-:W-:Y:S02]  /*32ab0*/  PRMT R44, RZ, 0x7610, R44 ;  /* 0x00007610ff2c7816 */ /* 0x000fe4000000002c */
[----:B------:R-:W-:Y:S01]  /*32ac0*/  PRMT R42, RZ, 0x7610, R42 ;  /* 0x00007610ff2a7816 */ /* 0x000fe2000000002a */
[----:B0-----:R-:W-:Y:S02]  /*32ad0*/  @!P6 IMAD.MOV.U32 R4, RZ, RZ, R2 ;  /* 0x000000ffff04e224 */ /* 0x001fe400078e0002 */
[----:B------:R-:W-:-:S05]  /*32ae0*/  @!P6 IMAD.MOV.U32 R5, RZ, RZ, R12 ;  /* 0x000000ffff05e224 */ /* 0x000fca00078e000c */
[----:B------:R2:W2:Y:S01]  /*32af0*/  @!P6 LDG.E.U16 R44, [R4.64] ;  /* 0x00000004042ce981 */ /* 0x0004a2000c1e1500 */
[----:B------:R-:W-:Y:S02]  /*32b00*/  PRMT R40, RZ, 0x7610, R40 ;  /* 0x00007610ff287816 */ /* 0x000fe40000000028 */
[----:B------:R-:W-:Y:S01]  /*32b10*/  PRMT R38, RZ, 0x7610, R38 ;  /* 0x00007610ff267816 */ /* 0x000fe20000000026 */
[----:B---3--:R-:W-:Y:S04]  /*32b20*/  STL [R1+0x45d4], R52 ;  /* 0x0045d43401007387 */ /* 0x008fe80000100800 */
[----:B------:R-:W3:Y:S04]  /*32b30*/  LDL R14, [R1+0x18a8] ;  /* 0x0018a800010e7983 */ /* 0x000ee80000100800 */
[----:B------:R-:W3:Y:S04]  /*32b40*/  LDL R13, [R1+0x18ac] ;  /* 0x0018ac00010d7983 */ /* 0x000ee80000100800 */
[----:B----4-:R-:W-:Y:S04]  /*32b50*/  STL [R1+0x45d8], R48 ;  /* 0x0045d83001007387 */ /* 0x010fe80000100800 */
        /* <DEDUP_REMOVED lines=14> */
[----:B------:R-:W-:Y:S04]  /*32c40*/  STL [R1+0x45e0], R44 ;  /* 0x0045e02c01007387 */ /* 0x000fe80000100800 */
[----:B------:R-:W2:Y:S04]  /*32c50*/  LDL R7, [R1+0x1830] ;  /* 0x0018300001077983 */ /* 0x000ea80000100800 */
[----:B------:R-:W2:Y:S01]  /*32c60*/  LDL R6, [R1+0x1834] ;  /* 0x0018340001067983 */ /* 0x000ea20000100800 */
[----:B---3--:R-:W-:Y:S01]  /*32c70*/  @!P6 IMAD.MOV.U32 R5, RZ, RZ, R14 ;  /* 0x000000ffff05e224 */ /* 0x008fe200078e000e */
[----:B------:R-:W-:Y:S01]  /*32c80*/  PRMT R36, RZ, 0x7610, R36 ;  /* 0x00007610ff247816 */ /* 0x000fe20000000024 */
[----:B------:R-:W-:-:S05]  /*32c90*/  @!P6 IMAD.MOV.U32 R4, RZ, RZ, R13 ;  /* 0x000000ffff04e224 */ /* 0x000fca00078e000d */
[----:B------:R4:W3:Y:S01]  /*32ca0*/  @!P6 LDG.E.U16 R36, [R4.64] ;  /* 0x000000040424e981 */ /* 0x0008e2000c1e1500 */
[----:B------:R-:W-:Y:S02]  /*32cb0*/  PRMT R34, RZ, 0x7610, R34 ;  /* 0x00007610ff227816 */ /* 0x000fe40000000022 */
[----:B------:R-:W-:Y:S01]  /*32cc0*/  PRMT R32, RZ, 0x7610, R32 ;  /* 0x00007610ff207816 */ /* 0x000fe20000000020 */
[----:B----4-:R-:W-:Y:S02]  /*32cd0*/  @!P5 IMAD.MOV.U32 R4, RZ, RZ, R10 ;  /* 0x000000ffff04d224 */ /* 0x010fe400078e000a */
[----:B------:R-:W-:-:S05]  /*32ce0*/  @!P5 IMAD.MOV.U32 R5, RZ, RZ, R11 ;  /* 0x000000ffff05d224 */ /* 0x000fca00078e000b */
[----:B------:R0:W4:Y:S04]  /*32cf0*/  @!P5 LDG.E.U16 R34, [R4.64] ;  /* 0x000000040422d981 */ /* 0x000128000c1e1500 */
        /* <DEDUP_REMOVED lines=9> */
[----:B0-----:R-:W-:-:S02]  /*32d90*/  @!P6 IMAD.MOV.U32 R5, RZ, RZ, R12 ;  /* 0x000000ffff05e224 */ /* 0x001fc400078e000c */
[----:B------:R-:W-:-:S05]  /*32da0*/  @!P6 IMAD.MOV.U32 R4, RZ, RZ, R2 ;  /* 0x000000ffff04e224 */ /* 0x000fca00078e0002 */
[----:B------:R0:W2:Y:S01]  /*32db0*/  @!P6 LDG.E.U16 R32, [R4.64] ;  /* 0x000000040420e981 */ /* 0x0000a2000c1e1500 */
[----:B------:R-:W-:-:S06]  /*32dc0*/  PRMT R30, RZ, 0x7610, R30 ;  /* 0x00007610ff1e7816 */ /* 0x000fcc000000001e */
[----:B------:R2:W2:Y:S01]  /*32dd0*/  @!P5 LDG.E.U16 R30, [R6.64] ;  /* 0x00000004061ed981 */ /* 0x0004a2000c1e1500 */
[----:B0-----:R-:W-:Y:S02]  /*32de0*/  PRMT R4, RZ, 0x7610, R4 ;  /* 0x00007610ff047816 */ /* 0x001fe40000000004 */
        /* <DEDUP_REMOVED lines=10> */
[----:B0-----:R-:W-:Y:S02]  /*32e90*/  PRMT R6, RZ, 0x7610, R6 ;  /* 0x00007610ff067816 */ /* 0x001fe40000000006 */
        /* <DEDUP_REMOVED lines=10> */
[----:B------:R-:W-:-:S06]  /*32f40*/  PRMT R7, RZ, 0x7610, R7 ;  /* 0x00007610ff077816 */ /* 0x000fcc0000000007 */
[----:B---3--:R4:W3:Y:S01]  /*32f50*/  @!P5 LDG.E.U16 R7, [R10.64] ;  /* 0x000000040a07d981 */ /* 0x0088e2000c1e1500 */
[----:B0-----:R-:W-:Y:S02]  /*32f60*/  PRMT R8, RZ, 0x7610, R8 ;  /* 0x00007610ff087816 */ /* 0x001fe40000000008 */
[----:B------:R-:W-:Y:S01]  /*32f70*/  PRMT R9, RZ, 0x7610, R9 ;  /* 0x00007610ff097816 */ /* 0x000fe20000000009 */
[----:B----4-:R-:W-:Y:S02]  /*32f80*/  @!P6 IMAD.MOV.U32 R11, RZ, RZ, R16 ;  /* 0x000000ffff0be224 */ /* 0x010fe400078e0010 */
[----:B------:R-:W-:-:S05]  /*32f90*/  @!P6 IMAD.MOV.U32 R10, RZ, RZ, R2 ;  /* 0x000000ffff0ae224 */ /* 0x000fca00078e0002 */
[----:B------:R0:W4:Y:S04]  /*32fa0*/  @!P6 LDG.E.U16 R8, [R10.64] ;  /* 0x000000040a08e981 */ /* 0x000128000c1e1500 */
[----:B--2---:R-:W-:Y:S04]  /*32fb0*/  STL [R1+0x4600], R4 ;  /* 0x0046000401007387 */ /* 0x004fe80000100800 */
[----:B------:R-:W-:Y:S04]  /*32fc0*/  STL [R1+0x4604], R5 ;  /* 0x0046040501007387 */ /* 0x000fe80000100800 */
[----:B------:R-:W2:Y:S04]  /*32fd0*/  LDL R15, [R1+0x1730] ;  /* 0x00173000010f7983 */ /* 0x000ea80000100800 */
[----:B------:R-:W2:Y:S04]  /*32fe0*/  LDL R14, [R1+0x1734] ;  /* 0x00173400010e7983 */ /* 0x000ea80000100800 */
[----:B------:R1:W-:Y:S04]  /*32ff0*/  STL [R1+0x4608], R6 ;  /* 0x0046080601007387 */ /* 0x0003e80000100800 */
[----:B------:R-:W2:Y:S04]  /*33000*/  LDL R17, [R1+0x1728] ;  /* 0x0017280001117983 */ /* 0x000ea80000100800 */
[----:B-1----:R-:W2:Y:S04]  /*33010*/  LDL R6, [R1+0x172c] ;  /* 0x00172c0001067983 */ /* 0x002ea80000100800 */
[----:B------:R1:W2:Y:S01]  /*33020*/  @!P5 LDG.E.U16 R9, [R12.64] ;  /* 0x000000040c09d981 */ /* 0x0002a2000c1e1500 */
[----:B0-----:R-:W-:-:S02]  /*33030*/  PRMT R10, RZ, 0x7610, R10 ;  /* 0x00007610ff0a7816 */ /* 0x001fc4000000000a */
[----:B------:R-:W-:Y:S01]  /*33040*/  PRMT R11, RZ, 0x7610, R11 ;  /* 0x00007610ff0b7816 */ /* 0x000fe2000000000b */
[----:B-1----:R-:W-:Y:S02]  /*33050*/  @!P6 IMAD.MOV.U32 R12, RZ, RZ, R20 ;  /* 0x000000ffff0ce224 */ /* 0x002fe400078e0014 */
[----:B------:R-:W-:-:S05]  /*33060*/  @!P6 IMAD.MOV.U32 R13, RZ, RZ, R21 ;  /* 0x000000ffff0de224 */ /* 0x000fca00078e0015 */
[----:B------:R0:W2:Y:S04]  /*33070*/  @!P6 LDG.E.U16 R10, [R12.64] ;  /* 0x000000040c0ae981 */ /* 0x0000a8000c1e1500 */
[----:B---3--:R1:W-:Y:S04]  /*33080*/  STL [R1+0x460c], R7 ;  /* 0x00460c0701007387 */ /* 0x0083e80000100800 */
[----:B------:R-:W3:Y:S01]  /*33090*/  LDL R16, [R1+0x16f0] ;  /* 0x0016f00001107983 */ /* 0x000ee20000100800 */
[----:B0-----:R-:W-:-:S03]  /*330a0*/  PRMT R12, RZ, 0x7610, R12 ;  /* 0x00007610ff0c7816 */ /* 0x001fc6000000000c */
[----:B------:R-:W3:Y:S04]  /*330b0*/  LDL R2, [R1+0x16f4] ;  /* 0x0016f40001027983 */ /* 0x000ee80000100800 */
[----:B------:R-:W3:Y:S04]  /*330c0*/  LDL R24, [R1+0x16e8] ;  /* 0x0016e80001187983 */ /* 0x000ee80000100800 */
[----:B------:R-:W3:Y:S04]  /*330d0*/  LDL R4, [R1+0x16ec] ;  /* 0x0016ec0001047983 */ /* 0x000ee80000100800 */
[----:B----4-:R-:W-:Y:S04]  /*330e0*/  STL [R1+0x4610], R8 ;  /* 0x0046100801007387 */ /* 0x010fe80000100800 */
[----:B------:R-:W4:Y:S04]  /*330f0*/  LDL R19, [R1+0x16b0] ;  /* 0x0016b00001137983 */ /* 0x000f280000100800 */
[----:B------:R-:W4:Y:S04]  /*33100*/  LDL R18, [R1+0x16b4] ;  /* 0x0016b40001127983 */ /* 0x000f280000100800 */
[----:B--2---:R0:W2:Y:S02]  /*33110*/  @!P5 LDG.E.U16 R11, [R14.64] ;  /* 0x000000040e0bd981 */ /* 0x0040a4000c1e1500 */
[----:B0-----:R-:W-:-:S02]  /*33120*/  @!P6 IMAD.MOV.U32 R15, RZ, RZ, R17 ;  /* 0x000000ffff0fe224 */ /* 0x001fc400078e0011 */
[----:B------:R-:W-:-:S05]  /*33130*/  @!P6 IMAD.MOV.U32 R14, RZ, RZ, R6 ;  /* 0x000000ffff0ee224 */ /* 0x000fca00078e0006 */
[----:B------:R0:W2:Y:S04]  /*33140*/  @!P6 LDG.E.U16 R12, [R14.64] ;  /* 0x000000040e0ce981 */ /* 0x0000a8000c1e1500 */
[----:B------:R0:W-:Y:S04]  /*33150*/  STL [R1+0x4614], R9 ;  /* 0x0046140901007387 */ /* 0x0001e80000100800 */
[----:B-1----:R-:W2:Y:S04]  /*33160*/  LDL R7, [R1+0x16ac] ;  /* 0x0016ac0001077983 */ /* 0x002ea80000100800 */
[----:B------:R-:W2:Y:S04]  /*33170*/  LDL R21, [R1+0x1670] ;  /* 0x0016700001157983 */ /* 0x000ea80000100800 */
[----:B0-----:R-:W2:Y:S04]  /*33180*/  LDL R9, [R1+0x16a8] ;  /* 0x0016a80001097983 */ /* 0x001ea80000100800 */
[----:B------:R-:W2:Y:S04]  /*33190*/  LDL R20, [R1+0x1674] ;  /* 0x0016740001147983 */ /* 0x000ea80000100800 */
[----:B------:R-:W-:Y:S04]  /*331a0*/  STL [R1+0x4618], R10 ;  /* 0x0046180a01007387 */ /* 0x000fe80000100800 */
[----:B------:R-:W2:Y:S04]  /*331b0*/  LDL R23, [R1+0x1668] ;  /* 0x0016680001177983 */ /* 0x000ea80000100800 */
[----:B------:R-:W2:Y:S01]  /*331c0*/  LDL R22, [R1+0x166c] ;  /* 0x00166c0001167983 */ /* 0x000ea20000100800 */
[----:B------:R-:W-:Y:S01]  /*331d0*/  PRMT R13, RZ, 0x7610, R13 ;  /* 0x00007610ff0d7816 */ /* 0x000fe2000000000d */
[----:B---3--:R-:W-:-:S02]  /*331e0*/  @!P5 IMAD.MOV.U32 R17, RZ, RZ, R16 ;  /* 0x000000ffff11d224 */ /* 0x008fc400078e0010 */
[----:B------:R-:W-:-:S05]  /*331f0*/  @!P5 IMAD.MOV.U32 R16, RZ, RZ, R2 ;  /* 0x000000ffff10d224 */ /* 0x000fca00078e0002 */
[----:B------:R0:W3:Y:S01]  /*33200*/  @!P5 LDG.E.U16 R13, [R16.64] ;  /* 0x00000004100dd981 */ /* 0x0000e2000c1e1500 */
[----:B------:R-:W-:-:S06]  /*33210*/  PRMT R15, RZ, 0x7610, R15 ;  /* 0x00007610ff0f7816 */ /* 0x000fcc000000000f */
[----:B----4-:R1:W4:Y:S01]  /*33220*/  @!P5 LDG.E.U16 R15, [R18.64] ;  /* 0x00000004120fd981 */ /* 0x010322000c1e1500 */
[----:B0-----:R-:W-:Y:S02]  /*33230*/  @!P6 IMAD.MOV.U32 R17, RZ, RZ, R24 ;  /* 0x000000ffff11e224 */ /* 0x001fe400078e0018 */
[----:B------:R-:W-:Y:S01]  /*33240*/  @!P6 IMAD.MOV.U32 R16, RZ, RZ, R4 ;  /* 0x000000ffff10e224 */ /* 0x000fe200078e0004 */
[----:B--2---:R-:W-:Y:S04]  /*33250*/  STL [R1+0x461c], R11 ;  /* 0x00461c0b01007387 */ /* 0x004fe80000100800 */
[----:B------:R-:W2:Y:S04]  /*33260*/  LDL R8, [R1+0x1630] ;  /* 0x0016300001087983 */ /* 0x000ea80000100800 */
[----:B------:R-:W3:Y:S04]  /*33270*/  LDL R6, [R1+0x1634] ;  /* 0x0016340001067983 */ /* 0x000ee80000100800 */
[----:B------:R0:W-:Y:S04]  /*33280*/  STL [R1+0x4620], R12 ;  /* 0x0046200c01007387 */ /* 0x0001e80000100800 */
[----:B------:R-:W4:Y:S04]  /*33290*/  LDL R2, [R1+0x162c] ;  /* 0x00162c0001027983 */ /* 0x000f280000100800 */
[----:B------:R-:W4:Y:S04]  /*332a0*/  LDL R24, [R1+0x1628] ;  /* 0x0016280001187983 */ /* 0x000f280000100800 */
[----:B------:R-:W4:Y:S04]  /*332b0*/  LDL R4, [R1+0x15f4] ;  /* 0x0015f40001047983 */ /* 0x000f280000100800 */
[----:B0-----:R-:W4:Y:S01]  /*332c0*/  LDL R12, [R1+0x15f0] ;  /* 0x0015f000010c7983 */ /* 0x001f220000100800 */
[----:B-1----:R-:W-:-:S03]  /*332d0*/  @!P6 IMAD.MOV.U32 R18, RZ, RZ, R7 ;  /* 0x000000ffff12e224 */ /* 0x002fc600078e0007 */
[----:B------:R-:W4:Y:S01]  /*332e0*/  LDL R7, [R1+0x15ec] ;  /* 0x0015ec0001077983 */ /* 0x000f220000100800 */
[----:B------:R-:W-:-:S03]  /*332f0*/  @!P6 IMAD.MOV.U32 R19, RZ, RZ, R9 ;  /* 0x000000ffff13e224 */ /* 0x000fc600078e0009 */
[----:B------:R-:W4:Y:S01]  /*33300*/  LDL R9, [R1+0x15e8] ;  /* 0x0015e80001097983 */ /* 0x000f220000100800 */
[----:B------:R-:W-:-:S03]  /*33310*/  PRMT R14, RZ, 0x7610, R14 ;  /* 0x00007610ff0e7816 */ /* 0x000fc6000000000e */
[----:B------:R-:W4:Y:S04]  /*33320*/  LDL R26, [R1+0x15b0] ;  /* 0x0015b000011a7983 */ /* 0x000f280000100800 */
[----:B------:R-:W4:Y:S04]  /*33330*/  LDL R10, [R1+0x15b4] ;  /* 0x0015b400010a7983 */ /* 0x000f280000100800 */
[----:B------:R0:W4:Y:S04]  /*33340*/  @!P6 LDG.E.U16 R14, [R16.64] ;  /* 0x00000004100ee981 */ /* 0x000128000c1e1500 */
[----:B------:R-:W4:Y:S04]  /*33350*/  LDL R11, [R1+0x15ac] ;  /* 0x0015ac00010b7983 */ /* 0x000f280000100800 */
[----:B------:R-:W4:Y:S01]  /*33360*/  LDL R28, [R1+0x15a8] ;  /* 0x0015a800011c7983 */ /* 0x000f220000100800 */
[----:B0-----:R-:W-:-:S02]  /*33370*/  PRMT R16, RZ, 0x7610, R16 ;  /* 0x00007610ff107816 */ /* 0x001fc40000000010 */
[----:B------:R-:W-:Y:S01]  /*33380*/  PRMT R17, RZ, 0x7610, R17 ;  /* 0x00007610ff117816 */ /* 0x000fe20000000011 */
[----:B------:R-:W4:Y:S04]  /*33390*/  LDL R30, [R1+0x1530] ;  /* 0x00153000011e7983 */ /* 0x000f280000100800 */
[----:B------:R0:W4:Y:S04]  /*333a0*/  @!P6 LDG.E.U16 R16, [R18.64] ;  /* 0x000000041210e981 */ /* 0x000128000c1e1500 */
[----:B------:R1:W4:Y:S04]  /*333b0*/  @!P5 LDG.E.U16 R17, [R20.64] ;  /* 0x000000041411d981 */ /* 0x000328000c1e1500 */
[----:B------:R-:W4:Y:S01]  /*333c0*/  LDL R36, [R1+0x14ac] ;  /* 0x0014ac0001247983 */ /* 0x000f220000100800 */
[----:B0-----:R-:W-:-:S03]  /*333d0*/  PRMT R19, RZ, 0x7610, R19 ;  /* 0x00007610ff137816 */ /* 0x001fc60000000013 */
[----:B------:R-:W4:Y:S01]  /*333e0*/  LDL R38, [R1+0x14a8] ;  /* 0x0014a80001267983 */ /* 0x000f220000100800 */
[----:B-1----:R-:W-:Y:S02]  /*333f0*/  @!P6 IMAD.MOV.U32 R20, RZ, RZ, R22 ;  /* 0x000000ffff14e224 */ /* 0x002fe400078e0016 */
[----:B------:R-:W-:Y:S01]  /*33400*/  @!P6 IMAD.MOV.U32 R21, RZ, RZ, R23 ;  /* 0x000000ffff15e224 */ /* 0x000fe200078e0017 */
[----:B------:R-:W-:Y:S01]  /*33410*/  PRMT R18, RZ, 0x7610, R18 ;  /* 0x00007610ff127816 */ /* 0x000fe20000000012 */
[----:B------:R-:W4:Y:S04]  /*33420*/  LDL R34, [R1+0x1468] ;  /* 0x0014680001227983 */ /* 0x000f280000100800 */
[----:B------:R-:W4:Y:S04]  /*33430*/  LDL R32, [R1+0x146c] ;  /* 0x00146c0001207983 */ /* 0x000f280000100800 */
[----:B------:R0:W4:Y:S02]  /*33440*/  @!P6 LDG.E.U16 R18, [R20.64] ;  /* 0x000000041412e981 */ /* 0x000124000c1e1500 */
[----:B0-----:R-:W-:Y:S01]  /*33450*/  PRMT R21, RZ, 0x7610, R21 ;  /* 0x00007610ff157816 */ /* 0x001fe20000000015 */
[----:B--2---:R-:W-:-:S02]  /*33460*/  @!P5 IMAD.MOV.U32 R23, RZ, RZ, R8 ;  /* 0x000000ffff17d224 */ /* 0x004fc400078e0008 */
[----:B------:R-:W2:Y:S01]  /*33470*/  LDL R8, [R1+0x1570] ;  /* 0x0015700001087983 */ /* 0x000ea20000100800 */
[----:B---3--:R-:W-:-:S03]  /*33480*/  @!P5 IMAD.MOV.U32 R22, RZ, RZ, R6 ;  /* 0x000000ffff16d224 */ /* 0x008fc600078e0006 */
[----:B------:R-:W3:Y:S04]  /*33490*/  LDL R6, [R1+0x1574] ;  /* 0x0015740001067983 */ /* 0x000ee80000100800 */
[----:B------:R4:W3:Y:S02]  /*334a0*/  @!P5 LDG.E.U16 R19, [R22.64] ;  /* 0x000000041613d981 */ /* 0x0008e4000c1e1500 */
[----:B----4-:R-:W-:Y:S02]  /*334b0*/  @!P6 IMAD.MOV.U32 R22, RZ, RZ, R2 ;  /* 0x000000ffff16e224 */ /* 0x010fe400078e0002 */
[----:B------:R-:W4:Y:S01]  /*334c0*/  LDL R2, [R1+0x156c] ;  /* 0x00156c0001027983 */ /* 0x000f220000100800 */
[----:B------:R-:W-:Y:S02]  /*334d0*/  @!P6 IMAD.MOV.U32 R23, RZ, RZ, R24 ;  /* 0x000000ffff17e224 */ /* 0x000fe400078e0018 */
[----:B------:R-:W-:-:S02]  /*334e0*/  @!P5 IMAD.MOV.U32 R24, RZ, RZ, R4 ;  /* 0x000000ffff18d224 */ /* 0x000fc400078e0004 */
[----:B------:R-:W4:Y:S01]  /*334f0*/  LDL R4, [R1+0x1568] ;  /* 0x0015680001047983 */ /* 0x000f220000100800 */
[----:B------:R-:W-:-:S03]  /*33500*/  @!P5 IMAD.MOV.U32 R25, RZ, RZ, R12 ;  /* 0x000000ffff19d224 */ /* 0x000fc600078e000c */
[----:B------:R-:W4:Y:S04]  /*33510*/  LDL R12, [R1+0x1534] ;  /* 0x00153400010c7983 */ /* 0x000f280000100800 */
[----:B------:R0:W4:Y:S02]  /*33520*/  @!P5 LDG.E.U16 R21, [R24.64] ;  /* 0x000000041815d981 */ /* 0x000124000c1e1500 */
[----:B0-----:R-:W-:Y:S02]  /*33530*/  @!P6 IMAD.MOV.U32 R24, RZ, RZ, R7 ;  /* 0x000000ffff18e224 */ /* 0x001fe400078e0007 */
[----:B------:R-:W4:Y:S01]  /*33540*/  LDL R7, [R1+0x152c] ;  /* 0x00152c0001077983 */ /* 0x000f220000100800 */
[----:B------:R-:W-:-:S03]  /*33550*/  @!P6 IMAD.MOV.U32 R25, RZ, RZ, R9 ;  /* 0x000000ffff19e224 */ /* 0x000fc600078e0009 */
[----:B------:R-:W4:Y:S01]  /*33560*/  LDL R9, [R1+0x1528] ;  /* 0x0015280001097983 */ /* 0x000f220000100800 */
[----:B------:R-:W-:Y:S01]  /*33570*/  PRMT R20, RZ, 0x7610, R20 ;  /* 0x00007610ff147816 */ /* 0x000fe20000000014 */
[----:B------:R-:W-:Y:S02]  /*33580*/  @!P5 IMAD.MOV.U32 R27, RZ, RZ, R26 ;  /* 0x000000ffff1bd224 */ /* 0x000fe400078e001a */
[----:B------:R-:W-:Y:S02]  /*33590*/  @!P5 IMAD.MOV.U32 R26, RZ, RZ, R10 ;  /* 0x000000ffff1ad224 */ /* 0x000fe400078e000a */
[----:B------:R-:W4:Y:S04]  /*335a0*/  LDL R10, [R1+0x14f4] ;  /* 0x0014f400010a7983 */ /* 0x000f280000100800 */
[----:B------:R0:W4:Y:S02]  /*335b0*/  @!P6 LDG.E.U16 R20, [R22.64] ;  /* 0x000000041614e981 */ /* 0x000124000c1e1500 */
[----:B0-----:R-:W-:-:S02]  /*335c0*/  PRMT R23, RZ, 0x7610, R23 ;  /* 0x00007610ff177816 */ /* 0x001fc40000000017 */
[----:B------:R-:W-:-:S04]  /*335d0*/  PRMT R22, RZ, 0x7610, R22 ;  /* 0x00007610ff167816 */ /* 0x000fc80000000016 */
[----:B------:R0:W4:Y:S04]  /*335e0*/  @!P5 LDG.E.U16 R23, [R26.64] ;  /* 0x000000041a17d981 */ /* 0x000128000c1e1500 */
[----:B------:R1:W4:Y:S01]  /*335f0*/  @!P6 LDG.E.U16 R22, [R24.64] ;  /* 0x000000041816e981 */ /* 0x000322000c1e1500 */
[----:B0-----:R-:W-:-:S03]  /*33600*/  @!P6 IMAD.MOV.U32 R26, RZ, RZ, R11 ;  /* 0x000000ffff1ae224 */ /* 0x001fc600078e000b */
[----:B------:R-:W4:Y:S01]  /*33610*/  LDL R11, [R1+0x14f0] ;  /* 0x0014f000010b7983 */ /* 0x000f220000100800 */
[----:B------:R-:W-:Y:S01]  /*33620*/  @!P6 IMAD.MOV.U32 R27, RZ, RZ, R28 ;  /* 0x000000ffff1be224 */ /* 0x000fe200078e001c */
[----:B-1----:R-:W-:Y:S02]  /*33630*/  PRMT R25, RZ, 0x7610, R25 ;  /* 0x00007610ff197816 */ /* 0x002fe40000000019 */
[----:B------:R-:W-:-:S06]  /*33640*/  PRMT R24, RZ, 0x7610, R24 ;  /* 0x00007610ff187816 */ /* 0x000fcc0000000018 */
[----:B------:R0:W4:Y:S02]  /*33650*/  @!P6 LDG.E.U16 R24, [R26.64] ;  /* 0x000000041a18e981 */ /* 0x000124000c1e1500 */
[----:B0-----:R-:W-:Y:S02]  /*33660*/  PRMT R26, RZ, 0x7610, R26 ;  /* 0x00007610ff1a7816 */ /* 0x001fe4000000001a */
[----:B------:R-:W-:Y:S01]  /*33670*/  PRMT R27, RZ, 0x7610, R27 ;  /* 0x00007610ff1b7816 */ /* 0x000fe2000000001b */
[----:B--2---:R-:W-:Y:S02]  /*33680*/  @!P5 IMAD.MOV.U32 R29, RZ, RZ, R8 ;  /* 0x000000ffff1dd224 */ /* 0x004fe400078e0008 */
[----:B------:R-:W2:Y:S01]  /*33690*/  LDL R8, [R1+0x14e8] ;  /* 0x0014e80001087983 */ /* 0x000ea20000100800 */
[----:B---3--:R-:W-:-:S03]  /*336a0*/  @!P5 IMAD.MOV.U32 R28, RZ, RZ, R6 ;  /* 0x000000ffff1cd224 */ /* 0x008fc600078e0006 */
[----:B------:R-:W3:Y:S04]  /*336b0*/  LDL R6, [R1+0x14ec] ;  /* 0x0014ec0001067983 */ /* 0x000ee80000100800 */
[----:B------:R4:W3:Y:S02]  /*336c0*/  @!P5 LDG.E.U16 R25, [R28.64] ;  /* 0x000000041c19d981 */ /* 0x0008e4000c1e1500 */
[----:B----4-:R-:W-:Y:S02]  /*336d0*/  @!P6 IMAD.MOV.U32 R28, RZ, RZ, R2 ;  /* 0x000000ffff1ce224 */ /* 0x010fe400078e0002 */
[----:B------:R-:W4:Y:S01]  /*336e0*/  LDL R2, [R1+0x14b4] ;  /* 0x0014b40001027983 */ /* 0x000f220000100800 */
[----:B------:R-:W-:-:S03]  /*336f0*/  @!P6 IMAD.MOV.U32 R29, RZ, RZ, R4 ;  /* 0x000000ffff1de224 */ /* 0x000fc600078e0004 */
[----:B------:R-:W4:Y:S04]  /*33700*/  LDL R4, [R1+0x14b0] ;  /* 0x0014b00001047983 */ /* 0x000f280000100800 */
[----:B------:R0:W4:Y:S02]  /*33710*/  @!P6 LDG.E.U16 R26, [R28.64] ;  /* 0x000000041c1ae981 */ /* 0x000124000c1e1500 */
[----:B0-----:R-:W-:Y:S02]  /*33720*/  @!P5 IMAD.MOV.U32 R28, RZ, RZ, R12 ;  /* 0x000000ffff1cd224 */ /* 0x001fe400078e000c */
[----:B------:R-:W-:Y:S01]  /*33730*/  @!P5 IMAD.MOV.U32 R29, RZ, RZ, R30 ;  /* 0x000000ffff1dd224 */ /* 0x000fe200078e001e */
[----:B------:R-:W-:Y:S01]  /*33740*/  PRMT R31, RZ, 0x7610, R31 ;  /* 0x00007610ff1f7816 */ /* 0x000fe2000000001f */
[----:B------:R-:W4:Y:S04]  /*33750*/  LDL R12, [R1+0x1434] ;  /* 0x00143400010c7983 */ /* 0x000f280000100800 */
[----:B------:R0:W4:Y:S04]  /*33760*/  @!P5 LDG.E.U16 R27, [R28.64] ;  /* 0x000000041c1bd981 */ /* 0x000128000c1e1500 */
[----:B------:R-:W4:Y:S01]  /*33770*/  LDL R30, [R1+0x1430] ;  /* 0x00143000011e7983 */ /* 0x000f220000100800 */
[----:B0-----:R-:W-:-:S03]  /*33780*/  @!P6 IMAD.MOV.U32 R28, RZ, RZ, R7 ;  /* 0x000000ffff1ce224 */ /* 0x001fc600078e0007 */
[----:B------:R-:W4:Y:S01]  /*33790*/  LDL R7, [R1+0x1474] ;  /* 0x0014740001077983 */ /* 0x000f220000100800 */
[----:B------:R-:W-:-:S03]  /*337a0*/  @!P6 IMAD.MOV.U32 R29, RZ, RZ, R9 ;  /* 0x000000ffff1de224 */ /* 0x000fc600078e0009 */
[----:B------:R-:W4:Y:S01]  /*337b0*/  LDL R9, [R1+0x1470] ;  /* 0x0014700001097983 */ /* 0x000f220000100800 */
[----:B------:R-:W-:-:S03]  /*337c0*/  PRMT R33, RZ, 0x7610, R33 ;  /* 0x00007610ff217816 */ /* 0x000fc60000000021 */
[----:B------:R0:W4:Y:S01]  /*337d0*/  @!P6 LDG.E.U16 R31, [R28.64] ;  /* 0x000000041c1fe981 */ /* 0x000122000c1e1500 */
[----:B------:R-:W-:Y:S01]  /*337e0*/  PRMT R35, RZ, 0x7610, R35 ;  /* 0x00007610ff237816 */ /* 0x000fe20000000023 */
[----:B0-----:R-:W-:Y:S02]  /*337f0*/  @!P5 IMAD.MOV.U32 R28, RZ, RZ, R10 ;  /* 0x000000ffff1cd224 */ /* 0x001fe400078e000a */
[----:B------:R-:W4:Y:S01]  /*33800*/  LDL R10, [R1+0x142c] ;  /* 0x00142c00010a7983 */ /* 0x000f220000100800 */
[----:B------:R-:W-:-:S03]  /*33810*/  @!P5 IMAD.MOV.U32 R29, RZ, RZ, R11 ;  /* 0x000000ffff1dd224 */ /* 0x000fc600078e000b */
[----:B------:R-:W4:Y:S04]  /*33820*/  LDL R11, [R1+0x1428] ;  /* 0x00142800010b7983 */ /* 0x000f280000100800 */
[----:B------:R2:W4:Y:S01]  /*33830*/  @!P5 LDG.E.U16 R33, [R28.64] ;  /* 0x000000041c21d981 */ /* 0x000522000c1e1500 */
[----:B------:R-:W-:Y:S02]  /*33840*/  PRMT R37, RZ, 0x7610, R37 ;  /* 0x00007610ff257816 */ /* 0x000fe40000000025 */
        /* <DEDUP_REMOVED lines=12> */
[----:B------:R-:W-:-:S05]  /*33910*/  @!P6 IMAD.MOV.U32 R29, RZ, RZ, R38 ;  /* 0x000000ffff1de224 */ /* 0x000fca00078e0026 */
[----:B------:R0:W4:Y:S02]  /*33920*/  @!P6 LDG.E.U16 R39, [R28.64] ;  /* 0x000000041c27e981 */ /* 0x000124000c1e1500 */
[----:B0-----:R-:W-:Y:S02]  /*33930*/  @!P5 IMAD.MOV.U32 R28, RZ, RZ, R7 ;  /* 0x000000ffff1cd224 */ /* 0x001fe400078e0007 */
[----:B------:R-:W4:Y:S01]  /*33940*/  LDL R7, [R1+0x13b4] ;  /* 0x0013b40001077983 */ /* 0x000f220000100800 */
[----:B------:R-:W-:Y:S01]  /*33950*/  PRMT R41, RZ, 0x7610, R41 ;  /* 0x00007610ff297816 */ /* 0x000fe20000000029 */
[----:B------:R-:W-:Y:S01]  /*33960*/  @!P5 IMAD.MOV.U32 R29, RZ, RZ, R9 ;  /* 0x000000ffff1dd224 */ /* 0x000fe200078e0009 */
[----:B------:R-:W-:Y:S01]  /*33970*/  PRMT R43, RZ, 0x7610, R43 ;  /* 0x00007610ff2b7816 */ /* 0x000fe2000000002b */
[----:B------:R-:W4:Y:S04]  /*33980*/  LDL R9, [R1+0x13b0] ;  /* 0x0013b00001097983 */ /* 0x000f280000100800 */
[----:B------:R0:W4:Y:S01]  /*33990*/  @!P5 LDG.E.U16 R41, [R28.64] ;  /* 0x000000041c29d981 */ /* 0x000122000c1e1500 */
[----:B------:R-:W-:Y:S01]  /*339a0*/  PRMT R45, RZ, 0x7610, R45 ;  /* 0x00007610ff2d7816 */ /* 0x000fe2000000002d */
[----:B0-----:R-:W-:-:S02]  /*339b0*/  @!P6 IMAD.MOV.U32 R28, RZ, RZ, R32 ;  /* 0x000000ffff1ce224 */ /* 0x001fc400078e0020 */
[----:B------:R-:W-:-:S05]  /*339c0*/  @!P6 IMAD.MOV.U32 R29, RZ, RZ, R34 ;  /* 0x000000ffff1de224 */ /* 0x000fca00078e0022 */
[----:B------:R0:W4:Y:S01]  /*339d0*/  @!P6 LDG.E.U16 R43, [R28.64] ;  /* 0x000000041c2be981 */ /* 0x000122000c1e1500 */
[----:B------:R-:W-:Y:S01]  /*339e0*/  PRMT R47, RZ, 0x7610, R47 ;  /* 0x00007610ff2f7816 */ /* 0x000fe2000000002f */
[----:B0-----:R-:W-:Y:S02]  /*339f0*/  @!P5 IMAD.MOV.U32 R28, RZ, RZ, R12 ;  /* 0x000000ffff1cd224 */ /* 0x001fe400078e000c */
[----:B------:R-:W-:-:S05]  /*33a00*/  @!P5 IMAD.MOV.U32 R29, RZ, RZ, R30 ;  /* 0x000000ffff1dd224 */ /* 0x000fca00078e001e */
[----:B------:R0:W4:Y:S01]  /*33a10*/  @!P5 LDG.E.U16 R45, [R28.64] ;  /* 0x000000041c2dd981 */ /* 0x000122000c1e1500 */
[----:B------:R-:W-:Y:S01]  /*33a20*/  PRMT R49, RZ, 0x7610, R49 ;  /* 0x00007610ff317816 */ /* 0x000fe20000000031 */
[----:B0-----:R-:W-:Y:S02]  /*33a30*/  @!P6 IMAD.MOV.U32 R28, RZ, RZ, R10 ;  /* 0x000000ffff1ce224 */ /* 0x001fe400078e000a */
[----:B------:R-:W-:-:S05]  /*33a40*/  @!P6 IMAD.MOV.U32 R29, RZ, RZ, R11 ;  /* 0x000000ffff1de224 */ /* 0x000fca00078e000b */
[----:B------:R2:W4:Y:S01]  /*33a50*/  @!P6 LDG.E.U16 R47, [R28.64] ;  /* 0x000000041c2fe981 */ /* 0x000522000c1e1500 */
        /* <DEDUP_REMOVED lines=9> */
[----:B------:R-:W3:Y:S04]  /*33af0*/  LDL.LU R4, [R1+0xa60] ;  /* 0x000a600001047983 */ /* 0x000ee80000300800 */
[----:B------:R-:W3:Y:S04]  /*33b00*/  LDL.LU R30, [R1+0xa5c] ;  /* 0x000a5c00011e7983 */ /* 0x000ee80000300800 */
[----:B------:R-:W3:Y:S04]  /*33b10*/  LDL.LU R32, [R1+0xa40] ;  /* 0x000a400001207983 */ /* 0x000ee80000300800 */
[----:B------:R0:W3:Y:S04]  /*33b20*/  @!P6 LDG.E.U16 R50, [R28.64] ;  /* 0x000000041c32e981 */ /* 0x0000e8000c1e1500 */
[----:B------:R-:W3:Y:S01]  /*33b30*/  LDL.LU R59, [R1+0xa3c] ;  /* 0x000a3c00013b7983 */ /* 0x000ee20000300800 */
[----:B0-----:R-:W-:-:S03]  /*33b40*/  @!P5 IMAD.MOV.U32 R28, RZ, RZ, R7 ;  /* 0x000000ffff1cd224 */ /* 0x001fc600078e0007 */
[----:B------:R-:W3:Y:S01]  /*33b50*/  LDL R7, [R1+0x2228] ;  /* 0x0022280001077983 */ /* 0x000ee20000100800 */
[----:B------:R-:W-:Y:S01]  /*33b60*/  PRMT R51, RZ, 0x7610, R51 ;  /* 0x00007610ff337816 */ /* 0x000fe20000000033 */
[----:B------:R-:W-:Y:S01]  /*33b70*/  @!P5 IMAD.MOV.U32 R29, RZ, RZ, R9 ;  /* 0x000000ffff1dd224 */ /* 0x000fe200078e0009 */
[----:B------:R-:W-:Y:S01]  /*33b80*/  PRMT R3, RZ, 0x7610, R3 ;  /* 0x00007610ff037816 */ /* 0x000fe20000000003 */
[----:B------:R-:W3:Y:S04]  /*33b90*/  LDL.LU R34, [R1+0xa20] ;  /* 0x000a200001227983 */ /* 0x000ee80000300800 */
[----:B------:R2:W3:Y:S04]  /*33ba0*/  @!P5 LDG.E.U16 R51, [R28.64] ;  /* 0x000000041c33d981 */ /* 0x0004e8000c1e1500 */
[----:B------:R-:W3:Y:S04]  /*33bb0*/  LDL.LU R36, [R1+0xa1c] ;  /* 0x000a1c0001247983 */ /* 0x000ee80000300800 */
[----:B------:R-:W3:Y:S04]  /*33bc0*/  LDL.LU R38, [R1+0xa00] ;  /* 0x000a000001267983 */ /* 0x000ee80000300800 */
[----:B------:R-:W3:Y:S01]  /*33bd0*/  LDL.LU R40, [R1+0x9fc] ;  /* 0x0009fc0001287983 */ /* 0x000ee20000300800 */
[----:B------:R-:W-:-:S03]  /*33be0*/  PRMT R5, RZ, 0x7610, R5 ;  /* 0x00007610ff057816 */ /* 0x000fc60000000005 */
        /* <DEDUP_REMOVED lines=11> */
[----:B--2---:R-:W-:-:S02]  /*33ca0*/  @!P6 IMAD.MOV.U32 R29, RZ, RZ, R8 ;  /* 0x000000ffff1de224 */ /* 0x004fc400078e0008 */
[----:B----4-:R-:W-:Y:S02]  /*33cb0*/  @!P6 IMAD.MOV.U32 R28, RZ, RZ, R2 ;  /* 0x000000ffff1ce224 */ /* 0x010fe400078e0002 */
[----:B------:R-:W2:Y:S04]  /*33cc0*/  LDL.LU R2, [R1+0x11c] ;  /* 0x00011c0001027983 */ /* 0x000ea80000300800 */
[----:B------:R3:W4:Y:S02]  /*33cd0*/  @!P6 LDG.E.U16 R3, [R28.64] ;  /* 0x000000041c03e981 */ /* 0x000724000c1e1500 */
[----:B---3--:R-:W-:Y:S02]  /*33ce0*/  @!P5 IMAD.MOV.U32 R28, RZ, RZ, R6 ;  /* 0x000000ffff1cd224 */ /* 0x008fe400078e0006 */
[----:B------:R-:W-:-:S05]  /*33cf0*/  @!P5 IMAD.MOV.U32 R29, RZ, RZ, R7 ;  /* 0x000000ffff1dd224 */ /* 0x000fca00078e0007 */
[----:B------:R-:W3:Y:S04]  /*33d00*/  @!P5 LDG.E.U16 R5, [R28.64] ;  /* 0x000000041c05d981 */ /* 0x000ee8000c1e1500 */
[----:B------:R-:W0:Y:S02]  /*33d10*/  S2R R0, SR_TID.X ;  /* 0x0000000000007919 */ /* 0x000e240000002100 */
[----:B0-----:R-:W-:-:S05]  /*33d20*/  LOP3.LUT R0, R0, 0x1f, RZ, 0xc0, !PT ;  /* 0x0000001f00007812 */ /* 0x001fca00078ec0ff */
[----:B------:R-:W-:-:S05]  /*33d30*/  IMAD.SHL.U32 R0, R0, 0x2, RZ ;  /* 0x0000000200007824 */ /* 0x000fca00078e00ff */
[----:B------:R0:W-:Y:S04]  /*33d40*/  STS.U16 [R0+0x8200], R59 ;  /* 0x0082003b00007388 */ /* 0x0001e80000000400 */
[----:B------:R-:W-:Y:S04]  /*33d50*/  STS.U16 [R0+0x8000], R4 ;  /* 0x0080000400007388 */ /* 0x000fe80000000400 */
[----:B----4-:R-:W-:Y:S04]  /*33d60*/  STL [R1+0x3f54], R3 ;  /* 0x003f540301007387 */ /* 0x010fe80000100800 */
[----:B------:R-:W4:Y:S04]  /*33d70*/  LDL.LU R61, [R1+0x100] ;  /* 0x00010000013d7983 */ /* 0x000f280000300800 */
[----:B------:R-:W4:Y:S04]  /*33d80*/  LDL.LU R60, [R1+0xfc] ;  /* 0x0000fc00013c7983 */ /* 0x000f280000300800 */
[----:B0-----:R-:W4:Y:S04]  /*33d90*/  LDL.LU R59, [R1+0xe0] ;  /* 0x0000e000013b7983 */ /* 0x001f280000300800 */
[----:B------:R-:W4:Y:S04]  /*33da0*/  LDL.LU R9, [R1+0xdc] ;  /* 0x0000dc0001097983 */ /* 0x000f280000300800 */
[----:B------:R-:W4:Y:S04]  /*33db0*/  LDL.LU R8, [R1+0xc0] ;  /* 0x0000c00001087983 */ /* 0x000f280000300800 */
[----:B------:R-:W4:Y:S04]  /*33dc0*/  LDL.LU R7, [R1+0xbc] ;  /* 0x0000bc0001077983 */ /* 0x000f280000300800 */
[----:B------:R-:W4:Y:S04]  /*33dd0*/  LDL.LU R6, [R1+0xa0] ;  /* 0x0000a00001067983 */ /* 0x000f280000300800 */
[----:B--2---:R-:W-:Y:S04]  /*33de0*/  STS.U16 [R0+0x9200], R2 ;  /* 0x0092000200007388 */ /* 0x004fe80000000400 */
[----:B---3--:R0:W-:Y:S04]  /*33df0*/  STL [R1+0xe28], R5 ;  /* 0x000e280501007387 */ /* 0x0081e80000100800 */
[----:B0-----:R-:W2:Y:S04]  /*33e00*/  LDL.LU R5, [R1+0x9c] ;  /* 0x00009c0001057983 */ /* 0x001ea80000300800 */
[----:B------:R-:W3:Y:S04]  /*33e10*/  LDL.LU R4, [R1+0x80] ;  /* 0x0000800001047983 */ /* 0x000ee80000300800 */
[----:B------:R-:W2:Y:S04]  /*33e20*/  LDL.LU R2, [R1+0x7c] ;  /* 0x00007c0001027983 */ /* 0x000ea80000300800 */
[----:B------:R-:W-:Y:S04]  /*33e30*/  STS.U16 [R0+0x8040], R30 ;  /* 0x0080401e00007388 */ /* 0x000fe80000000400 */
        /* <DEDUP_REMOVED lines=16> */
[----:B----4-:R0:W-:Y:S04]  /*33f40*/  STS.U16 [R0+0x9400], R61 ;  /* 0x0094003d00007388 */ /* 0x0101e80000000400 */
[----:B------:R1:W-:Y:S04]  /*33f50*/  STS.U16 [R0+0x9440], R60 ;  /* 0x0094403c00007388 */ /* 0x0003e80000000400 */
[----:B0-----:R-:W4:Y:S04]  /*33f60*/  LDL.LU R61, [R1+0x60] ;  /* 0x00006000013d7983 */ /* 0x001f280000300800 */
[----:B------:R-:W4:Y:S04]  /*33f70*/  LDL.LU R30, [R1+0x5c] ;  /* 0x00005c00011e7983 */ /* 0x000f280000300800 */
[----:B------:R-:W4:Y:S04]  /*33f80*/  LDL.LU R32, [R1+0xa58] ;  /* 0x000a580001207983 */ /* 0x000f280000300800 */
[----:B------:R-:W4:Y:S04]  /*33f90*/  LDL.LU R34, [R1+0xa54] ;  /* 0x000a540001227983 */ /* 0x000f280000300800 */
[----:B-1----:R-:W4:Y:S04]  /*33fa0*/  LDL.LU R60, [R1+0xa38] ;  /* 0x000a3800013c7983 */ /* 0x002f280000300800 */
        /* <DEDUP_REMOVED lines=13> */
[----:B------:R0:W-:Y:S04]  /*34080*/  STS.U16 [R0+0x9640], R59 ;  /* 0x0096403b00007388 */ /* 0x0001e80000000400 */
[----:B------:R-:W4:Y:S04]  /*34090*/  LDL.LU R58, [R1+0x138] ;  /* 0x00013800013a7983 */ /* 0x000f280000300800 */
[----:B--2---:R1:W-:Y:S04]  /*340a0*/  STS.U16 [R0+0x9c40], R2 ;  /* 0x009c400200007388 */ /* 0x0043e80000000400 */
[----:B0-----:R-:W2:Y:S04]  /*340b0*/  LDL.LU R59, [R1+0x134] ;  /* 0x00013400013b7983 */ /* 0x001ea80000300800 */
[----:B-1----:R-:W2:Y:S04]  /*340c0*/  LDL.LU R2, [R1+0x118] ;  /* 0x0001180001027983 */ /* 0x002ea80000300800 */
[----:B------:R0:W-:Y:S04]  /*340d0*/  STS.U16 [R0+0x9a00], R5 ;  /* 0x009a000500007388 */ /* 0x0001e80000000400 */
[----:B------:R-:W-:Y:S01]  /*340e0*/  STS.U16 [R0+0x9600], R9 ;  /* 0x0096000900007388 */ /* 0x000fe20000000400 */
[----:B0-----:R-:W-:-:S03]  /*340f0*/  LOP3.LUT R5, R0, 0x10, RZ, 0x3c, !PT ;  /* 0x0000001000057812 */ /* 0x001fc600078e3cff */
[----:B------:R-:W-:Y:S04]  /*34100*/  STS.U16 [R0+0x9800], R8 ;  /* 0x0098000800007388 */ /* 0x000fe80000000400 */
[----:B------:R-:W-:Y:S04]  /*34110*/  STS.U16 [R0+0x9840], R7 ;  /* 0x0098400700007388 */ /* 0x000fe80000000400 */
[----:B------:R-:W-:Y:S04]  /*34120*/  STS.U16 [R0+0x9a40], R6 ;  /* 0x009a400600007388 */ /* 0x000fe80000000400 */
[----:B---3--:R-:W-:Y:S04]  /*34130*/  STS.U16 [R0+0x9c00], R4 ;  /* 0x009c000400007388 */ /* 0x008fe80000000400 */
[----:B----4-:R0:W-:Y:S04]  /*34140*/  STS.U16 [R0+0x9e40], R61 ;  /* 0x009e403d00007388 */ /* 0x0101e80000000400 */
[----:B------:R-:W-:Y:S04]  /*34150*/  STS.U16 [R0+0x9e00], R30 ;  /* 0x009e001e00007388 */ /* 0x000fe80000000400 */
[----:B------:R-:W-:Y:S04]  /*34160*/  STS.U16 [R5+0x8080], R32 ;  /* 0x0080802005007388 */ /* 0x000fe80000000400 */
[----:B0-----:R-:W3:Y:S04]  /*34170*/  LDL.LU R61, [R1+0x114] ;  /* 0x00011400013d7983 */ /* 0x001ee80000300800 */
[----:B------:R-:W-:Y:S04]  /*34180*/  STS.U16 [R5+0x80c0], R34 ;  /* 0x0080c02205007388 */ /* 0x000fe80000000400 */
[----:B------:R0:W-:Y:S04]  /*34190*/  STS.U16 [R5+0x82c0], R60 ;  /* 0x0082c03c05007388 */ /* 0x0001e80000000400 */
[----:B------:R-:W-:Y:S04]  /*341a0*/  STS.U16 [R5+0x8280], R36 ;  /* 0x0082802405007388 */ /* 0x000fe80000000400 */
[----:B------:R-:W-:Y:S04]  /*341b0*/  STS.U16 [R5+0x8480], R38 ;  /* 0x0084802605007388 */ /* 0x000fe80000000400 */
[----:B------:R-:W-:Y:S04]  /*341c0*/  STS.U16 [R5+0x84c0], R40 ;  /* 0x0084c02805007388 */ /* 0x000fe80000000400 */
[----:B------:R-:W-:Y:S04]  /*341d0*/  STS.U16 [R5+0x86c0], R42 ;  /* 0x0086c02a05007388 */ /* 0x000fe80000000400 */
[----:B------:R-:W-:Y:S04]  /*341e0*/  STS.U16 [R5+0x8680], R44 ;  /* 0x0086802c05007388 */ /* 0x000fe80000000400 */
[----:B------:R-:W-:Y:S04]  /*341f0*/  STS.U16 [R5+0x8880], R46 ;  /* 0x0088802e05007388 */ /* 0x000fe80000000400 */
[----:B------:R-:W-:Y:S04]  /*34200*/  STS.U16 [R5+0x88c0], R48 ;  /* 0x0088c03005007388 */ /* 0x000fe80000000400 */
[----:B0-----:R-:W4:Y:S04]  /*34210*/  LDL.LU R60, [R1+0xf8] ;  /* 0x0000f800013c7983 */ /* 0x001f280000300800 */
[----:B------:R-:W-:Y:S04]  /*34220*/  STS.U16 [R5+0x8ac0], R52 ;  /* 0x008ac03405007388 */ /* 0x000fe80000000400 */
[----:B------:R-:W-:Y:S04]  /*34230*/  STS.U16 [R5+0x8a80], R53 ;  /* 0x008a803505007388 */ /* 0x000fe80000000400 */
[----:B------:R-:W4:Y:S04]  /*34240*/  LDL.LU R11, [R1+0xf4] ;  /* 0x0000f400010b7983 */ /* 0x000f280000300800 */
        /* <DEDUP_REMOVED lines=10> */
[----:B--2---:R-:W-:Y:S04]  /*342f0*/  STS.U16 [R5+0x90c0], R59 ;  /* 0x0090c03b05007388 */ /* 0x004fe80000000400 */
[----:B------:R-:W2:Y:S04]  /*34300*/  LDL.LU R4, [R1+0x94] ;  /* 0x0000940001047983 */ /* 0x000ea80000300800 */
[----:B------:R-:W2:Y:S04]  /*34310*/  LDL.LU R30, [R1+0x78] ;  /* 0x00007800011e7983 */ /* 0x000ea80000300800 */
[----:B------:R0:W-:Y:S04]  /*34320*/  STS.U16 [R5+0x92c0], R2 ;  /* 0x0092c00205007388 */ /* 0x0001e80000000400 */
[----:B0-----:R-:W2:Y:S04]  /*34330*/  LDL.LU R2, [R1+0x74] ;  /* 0x0000740001027983 */ /* 0x001ea80000300800 */
[----:B------:R-:W2:Y:S04]  /*34340*/  LDL.LU R32, [R1+0x58] ;  /* 0x0000580001207983 */ /* 0x000ea80000300800 */
[----:B------:R-:W2:Y:S04]  /*34350*/  LDL.LU R34, [R1+0x54] ;  /* 0x0000540001227983 */ /* 0x000ea80000300800 */
[----:B------:R-:W2:Y:S04]  /*34360*/  LDL.LU R36, [R1+0xa50] ;  /* 0x000a500001247983 */ /* 0x000ea80000300800 */
[----:B---3--:R0:W-:Y:S04]  /*34370*/  STS.U16 [R5+0x9280], R61 ;  /* 0x0092803d05007388 */ /* 0x0081e80000000400 */
[----:B0-----:R-:W3:Y:S04]  /*34380*/  LDL.LU R61, [R1+0xa4c] ;  /* 0x000a4c00013d7983 */ /* 0x001ee80000300800 */
        /* <DEDUP_REMOVED lines=10> */
[----:B----4-:R0:W-:Y:S04]  /*34430*/  STS.U16 [R5+0x9480], R60 ;  /* 0x0094803c05007388 */ /* 0x0101e80000000400 */
[----:B------:R-:W4:Y:S04]  /*34440*/  LDL.LU R56, [R1+0x990] ;  /* 0x0009900001387983 */ /* 0x000f280000300800 */
[----:B------:R-:W4:Y:S04]  /*34450*/  LDL.LU R57, [R1+0x98c] ;  /* 0x00098c0001397983 */ /* 0x000f280000300800 */
[----:B------:R-:W-:Y:S04]  /*34460*/  STS.U16 [R5+0x94c0], R11 ;  /* 0x0094c00b05007388 */ /* 0x000fe80000000400 */
[----:B------:R-:W4:Y:S04]  /*34470*/  LDL.LU R58, [R1+0x970] ;  /* 0x00097000013a7983 */ /* 0x000f280000300800 */
[----:B------:R-:W-:Y:S04]  /*34480*/  STS.U16 [R5+0x96c0], R10 ;  /* 0x0096c00a05007388 */ /* 0x000fe80000000400 */
[----:B------:R-:W4:Y:S04]  /*34490*/  LDL.LU R59, [R1+0x20c] ;  /* 0x00020c00013b7983 */ /* 0x000f280000300800 */
[----:B------:R-:W-:Y:S04]  /*344a0*/  STS.U16 [R5+0x9680], R9 ;  /* 0x0096800905007388 */ /* 0x000fe80000000400 */
[----:B0-----:R-:W4:Y:S04]  /*344b0*/  LDL.LU R60, [R1+0x130] ;  /* 0x00013000013c7983 */ /* 0x001f280000300800 */
[----:B------:R-:W-:Y:S04]  /*344c0*/  STS.U16 [R5+0x9880], R8 ;  /* 0x0098800805007388 */ /* 0x000fe80000000400 */
[----:B------:R-:W-:Y:S04]  /*344d0*/  STS.U16 [R5+0x98c0], R7 ;  /* 0x0098c00705007388 */ /* 0x000fe80000000400 */
[----:B------:R-:W-:Y:S04]  /*344e0*/  STS.U16 [R5+0x9ac0], R6 ;  /* 0x009ac00605007388 */ /* 0x000fe80000000400 */
[----:B--2---:R-:W-:Y:S04]  /*344f0*/  STS.U16 [R5+0x9a80], R4 ;  /* 0x009a800405007388 */ /* 0x004fe80000000400 */
[----:B------:R-:W-:Y:S04]  /*34500*/  STS.U16 [R5+0x9c80], R30 ;  /* 0x009c801e05007388 */ /* 0x000fe80000000400 */
[----:B------:R0:W-:Y:S04]  /*34510*/  STS.U16 [R5+0x9cc0], R2 ;  /* 0x009cc00205007388 */ /* 0x0001e80000000400 */
[----:B0-----:R-:W2:Y:S01]  /*34520*/  LDL.LU R2, [R1+0x12c] ;  /* 0x00012c0001027983 */ /* 0x001ea20000300800 */
[----:B------:R-:W-:-:S03]  /*34530*/  LOP3.LUT R4, R0, 0x20, RZ, 0x3c, !PT ;  /* 0x0000002000047812 */ /* 0x000fc600078e3cff */
[----:B------:R-:W-:Y:S04]  /*34540*/  STS.U16 [R5+0x9ec0], R32 ;  /* 0x009ec02005007388 */ /* 0x000fe80000000400 */
[----:B------:R-:W-:Y:S04]  /*34550*/  STS.U16 [R5+0x9e80], R34 ;  /* 0x009e802205007388 */ /* 0x000fe80000000400 */
[----:B------:R-:W-:Y:S04]  /*34560*/  STS.U16 [R4+0x8100], R36 ;  /* 0x0081002404007388 */ /* 0x000fe80000000400 */
[----:B---3--:R0:W-:Y:S04]  /*34570*/  STS.U16 [R4+0x8140], R61 ;  /* 0x0081403d04007388 */ /* 0x0081e80000000400 */
[----:B------:R-:W-:Y:S04]  /*34580*/  STS.U16 [R4+0x8340], R38 ;  /* 0x0083402604007388 */ /* 0x000fe80000000400 */
[----:B------:R-:W-:Y:S04]  /*34590*/  STS.U16 [R4+0x8300], R40 ;  /* 0x0083002804007388 */ /* 0x000fe80000000400 */
[----:B------:R-:W-:Y:S04]  /*345a0*/  STS.U16 [R4+0x8500], R42 ;  /* 0x0085002a04007388 */ /* 0x000fe80000000400 */
[----:B------:R-:W-:Y:S04]  /*345b0*/  STS.U16 [R4+0x8540], R44 ;  /* 0x0085402c04007388 */ /* 0x000fe80000000400 */
[----:B------:R-:W-:Y:S04]  /*345c0*/  STS.U16 [R4+0x8740], R46 ;  /* 0x0087402e04007388 */ /* 0x000fe80000000400 */
[----:B0-----:R-:W3:Y:S04]  /*345d0*/  LDL.LU R61, [R1+0x110] ;  /* 0x00011000013d7983 */ /* 0x001ee80000300800 */
[----:B------:R-:W-:Y:S04]  /*345e0*/  STS.U16 [R4+0x8700], R48 ;  /* 0x0087003004007388 */ /* 0x000fe80000000400 */
[----:B------:R-:W-:Y:S04]  /*345f0*/  STS.U16 [R4+0x8900], R52 ;  /* 0x0089003404007388 */ /* 0x000fe80000000400 */
[----:B------:R-:W3:Y:S04]  /*34600*/  LDL.LU R12, [R1+0x10c] ;  /* 0x00010c00010c7983 */ /* 0x000ee80000300800 */
[----:B------:R-:W-:Y:S04]  /*34610*/  STS.U16 [R4+0x8940], R53 ;  /* 0x0089403504007388 */ /* 0x000fe80000000400 */
[----:B------:R-:W3:Y:S04]  /*34620*/  LDL.LU R11, [R1+0xf0] ;  /* 0x0000f000010b7983 */ /* 0x000ee80000300800 */
[----:B------:R-:W-:Y:S04]  /*34630*/  STS.U16 [R4+0x8b40], R54 ;  /* 0x008b403604007388 */ /* 0x000fe80000000400 */
[----:B------:R-:W3:Y:S04]  /*34640*/  LDL.LU R10, [R1+0xec] ;  /* 0x0000ec00010a7983 */ /* 0x000ee80000300800 */
[----:B------:R-:W-:Y:S04]  /*34650*/  STS.U16 [R4+0x8b00], R55 ;  /* 0x008b003704007388 */ /* 0x000fe80000000400 */
[----:B------:R-:W3:Y:S04]  /*34660*/  LDL.LU R9, [R1+0xd0] ;  /* 0x0000d00001097983 */ /* 0x000ee80000300800 */
[----:B----4-:R-:W-:Y:S04]  /*34670*/  STS.U16 [R4+0x8d00], R56 ;  /* 0x008d003804007388 */ /* 0x010fe80000000400 */
[----:B------:R-:W4:Y:S04]  /*34680*/  LDL.LU R8, [R1+0xcc] ;  /* 0x0000cc0001087983 */ /* 0x000f280000300800 */
[----:B------:R-:W-:Y:S04]  /*34690*/  STS.U16 [R4+0x8d40], R57 ;  /* 0x008d403904007388 */ /* 0x000fe80000000400 */
[----:B------:R-:W4:Y:S04]  /*346a0*/  LDL.LU R7, [R1+0xb0] ;  /* 0x0000b00001077983 */ /* 0x000f280000300800 */
[----:B------:R-:W-:Y:S04]  /*346b0*/  STS.U16 [R4+0x8f40], R58 ;  /* 0x008f403a04007388 */ /* 0x000fe80000000400 */
[----:B------:R-:W4:Y:S04]  /*346c0*/  LDL.LU R6, [R1+0xac] ;  /* 0x0000ac0001067983 */ /* 0x000f280000300800 */
[----:B------:R-:W-:Y:S04]  /*346d0*/  STS.U16 [R4+0x8f00], R59 ;  /* 0x008f003b04007388 */ /* 0x000fe80000000400 */
[----:B------:R-:W4:Y:S04]  /*346e0*/  LDL.LU R5, [R1+0x90] ;  /* 0x0000900001057983 */ /* 0x000f280000300800 */
[----:B------:R0:W-:Y:S04]  /*346f0*/  STS.U16 [R4+0x9100], R60 ;  /* 0x0091003c04007388 */ /* 0x0001e80000000400 */
[----:B------:R-:W4:Y:S04]  /*34700*/  LDL.LU R30, [R1+0x8c] ;  /* 0x00008c00011e7983 */ /* 0x000f280000300800 */
[----:B0-----:R-:W4:Y:S04]  /*34710*/  LDL.LU R60, [R1+0x70] ;  /* 0x00007000013c7983 */ /* 0x001f280000300800 */
[----:B------:R-:W4:Y:S04]  /*34720*/  LDL.LU R32, [R1+0x6c] ;  /* 0x00006c0001207983 */ /* 0x000f280000300800 */
[----:B------:R-:W4:Y:S04]  /*34730*/  LDL.LU R34, [R1+0x50] ;  /* 0x0000500001227983 */ /* 0x000f280000300800 */
[----:B--2---:R0:W-:Y:S04]  /*34740*/  STS.U16 [R4+0x9140], R2 ;  /* 0x0091400204007388 */ /* 0x0041e80000000400 */
[----:B------:R-:W2:Y:S04]  /*34750*/  LDL.LU R36, [R1+0x4c] ;  /* 0x00004c0001247983 */ /* 0x000ea80000300800 */
[----:B0-----:R-:W2:Y:S04]  /*34760*/  LDL.LU R2, [R1+0xa48] ;  /* 0x000a480001027983 */ /* 0x001ea80000300800 */
        /* <DEDUP_REMOVED lines=14> */
[----:B---3--:R0:W-:Y:S04]  /*34850*/  STS.U16 [R4+0x9340], R61 ;  /* 0x0093403d04007388 */ /* 0x0081e80000000400 */
[----:B0-----:R-:W3:Y:S04]  /*34860*/  LDL.LU R61, [R1+0x204] ;  /* 0x00020400013d7983 */ /* 0x001ee80000300800 */
[----:B------:R-:W-:Y:S04]  /*34870*/  STS.U16 [R4+0x9300], R12 ;  /* 0x0093000c04007388 */ /* 0x000fe80000000400 */
[----:B------:R-:W-:Y:S04]  /*34880*/  STS.U16 [R4+0x9500], R11 ;  /* 0x0095000b04007388 */ /* 0x000fe80000000400 */
[----:B------:R-:W-:Y:S04]  /*34890*/  STS.U16 [R4+0x9540], R10 ;  /* 0x0095400a04007388 */ /* 0x000fe80000000400 */
[----:B------:R-:W-:Y:S04]  /*348a0*/  STS.U16 [R4+0x9740], R9 ;  /* 0x0097400904007388 */ /* 0x000fe80000000400 */
[----:B----4-:R-:W-:Y:S04]  /*348b0*/  STS.U16 [R4+0x9700], R8 ;  /* 0x0097000804007388 */ /* 0x010fe80000000400 */
[----:B------:R-:W-:Y:S04]  /*348c0*/  STS.U16 [R4+0x9900], R7 ;  /* 0x0099000704007388 */ /* 0x000fe80000000400 */
[----:B------:R-:W-:Y:S04]  /*348d0*/  STS.U16 [R4+0x9940], R6 ;  /* 0x0099400604007388 */ /* 0x000fe80000000400 */
[----:B------:R-:W-:Y:S04]  /*348e0*/  STS.U16 [R4+0x9b40], R5 ;  /* 0x009b400504007388 */ /* 0x000fe80000000400 */
[----:B------:R-:W-:Y:S04]  /*348f0*/  STS.U16 [R4+0x9b00], R30 ;  /* 0x009b001e04007388 */ /* 0x000fe80000000400 */
[----:B------:R0:W-:Y:S04]  /*34900*/  STS.U16 [R4+0x9d00], R60 ;  /* 0x009d003c04007388 */ /* 0x0001e80000000400 */
[----:B------:R-:W-:Y:S01]  /*34910*/  STS.U16 [R4+0x9d40], R32 ;  /* 0x009d402004007388 */ /* 0x000fe20000000400 */
[----:B0-----:R-:W-:-:S03]  /*34920*/  LOP3.LUT R60, R0, 0x30, RZ, 0x3c, !PT ;  /* 0x00000030003c7812 */ /* 0x001fc600078e3cff */
[----:B------:R-:W-:Y:S04]  /*34930*/  STS.U16 [R4+0x9f40], R34 ;  /* 0x009f402204007388 */ /* 0x000fe80000000400 */
[----:B--2---:R-:W-:Y:S04]  /*34940*/  STS.U16 [R4+0x9f00], R36 ;  /* 0x009f002404007388 */ /* 0x004fe80000000400 */
[----:B------:R0:W-:Y:S04]  /*34950*/  STS.U16 [R60+0x8180], R2 ;  /* 0x008180023c007388 */ /* 0x0001e80000000400 */
[----:B0-----:R-:W2:Y:S04]  /*34960*/  LDL.LU R2, [R1+0x128] ;  /* 0x0001280001027983 */ /* 0x001ea80000300800 */
        /* <DEDUP_REMOVED lines=14> */
[----:B0-----:R-:W4:Y:S04]  /*34a50*/  LDL.LU R38, [R1+0x48] ;  /* 0x0000480001267983 */ /* 0x001f280000300800 */
[----:B------:R-:W4:Y:S04]  /*34a60*/  LDL.LU R0, [R1+0x44] ;  /* 0x0000440001007983 */ /* 0x000f280000300800 */
[----:B------:R0:W-:Y:S04]  /*34a70*/  STS.U16 [R60+0x83c0], R40 ;  /* 0x0083c0283c007388 */ /* 0x0001e80000000400 */
[----:B------:R1:W-:Y:S04]  /*34a80*/  STS.U16 [R60+0x8380], R42 ;  /* 0x0083802a3c007388 */ /* 0x0003e80000000400 */
[----:B------:R1:W-:Y:S04]  /*34a90*/  STS.U16 [R60+0x8580], R44 ;  /* 0x0085802c3c007388 */ /* 0x0003e80000000400 */
[----:B0-----:R-:W4:Y:S04]  /*34aa0*/  LDL.LU R40, [R1+0x40] ;  /* 0x0000400001287983 */ /* 0x001f280000300800 */
[----:B-1----:R-:W4:Y:S04]  /*34ab0*/  LDL.LU R42, [R1+0x3c] ;  /* 0x00003c00012a7983 */ /* 0x002f280000300800 */
[----:B------:R0:W-:Y:S04]  /*34ac0*/  STS.U16 [R60+0x85c0], R46 ;  /* 0x0085c02e3c007388 */ /* 0x0001e80000000400 */
[----:B------:R-:W4:Y:S04]  /*34ad0*/  LDL.LU R44, [R1+0x38] ;  /* 0x00003800012c7983 */ /* 0x000f280000300800 */
[----:B------:R1:W-:Y:S04]  /*34ae0*/  STS.U16 [R60+0x87c0], R48 ;  /* 0x0087c0303c007388 */ /* 0x0003e80000000400 */
[----:B0-----:R-:W4:Y:S04]  /*34af0*/  LDL.LU R46, [R1+0x34] ;  /* 0x00003400012e7983 */ /* 0x001f280000300800 */
[----:B------:R0:W-:Y:S04]  /*34b00*/  STS.U16 [R60+0x8780], R52 ;  /* 0x008780343c007388 */ /* 0x0001e80000000400 */
[----:B-1----:R-:W4:Y:S04]  /*34b10*/  LDL.LU R48, [R1+0x30] ;  /* 0x0000300001307983 */ /* 0x002f280000300800 */
        /* <DEDUP_REMOVED lines=14> */
[----:B-1----:R-:W4:Y:S04]  /*34c00*/  LDL.LU R59, [R1+0x10] ;  /* 0x00001000013b7983 */ /* 0x002f280000300800 */
[----:B---3--:R0:W-:Y:S04]  /*34c10*/  STS.U16 [R60+0x8f80], R61 ;  /* 0x008f803d3c007388 */ /* 0x0081e80000000400 */
[----:B0-----:R-:W3:Y:S04]  /*34c20*/  LDL.LU R61, [R1+0xc] ;  /* 0x00000c00013d7983 */ /* 0x001ee80000300800 */
[----:B--2---:R0:W-:Y:S04]  /*34c30*/  STS.U16 [R60+0x9180], R2 ;  /* 0x009180023c007388 */ /* 0x0041e80000000400 */
[----:B0-----:R-:W2:Y:S04]  /*34c40*/  LDL.LU R2, [R1+0x8] ;  /* 0x0000080001027983 */ /* 0x001ea80000300800 */
[----:B----4-:R0:W-:Y:S04]  /*34c50*/  STS.U16 [R60+0x91c0], R12 ;  /* 0x0091c00c3c007388 */ /* 0x0101e80000000400 */
        /* <DEDUP_REMOVED lines=13> */
[----:B------:R4:W-:Y:S04]  /*34d30*/  STS.U16 [R60+0x9f80], R0 ;  /* 0x009f80003c007388 */ /* 0x0009e80000000400 */
[----:B0-----:R-:W2:Y:S04]  /*34d40*/  LDL.LU R12, [R1+0x4620] ;  /* 0x00462000010c7983 */ /* 0x001ea80000300800 */
[----:B-1----:R-:W2:Y:S04]  /*34d50*/  LDL.LU R11, [R1+0x461c] ;  /* 0x00461c00010b7983 */ /* 0x002ea80000300800 */
[----:B----4-:R-:W0:Y:S04]  /*34d60*/  S2R R0, SR_TID.X ;  /* 0x0000000000007919 */ /* 0x010e280000002100 */
[----:B------:R-:W4:Y:S04]  /*34d70*/  LDL.LU R10, [R1+0x4618] ;  /* 0x00461800010a7983 */ /* 0x000f280000300800 */
[----:B------:R-:W4:Y:S04]  /*34d80*/  LDL.LU R9, [R1+0x4614] ;  /* 0x0046140001097983 */ /* 0x000f280000300800 */
[----:B------:R-:W4:Y:S04]  /*34d90*/  LDL.LU R8, [R1+0x4610] ;  /* 0x0046100001087983 */ /* 0x000f280000300800 */
[----:B------:R-:W4:Y:S04]  /*34da0*/  LDL.LU R7, [R1+0x460c] ;  /* 0x00460c0001077983 */ /* 0x000f280000300800 */
[----:B------:R-:W4:Y:S01]  /*34db0*/  LDL.LU R6, [R1+0x4608] ;  /* 0x0046080001067983 */ /* 0x000f220000300800 */
[----:B0-----:R-:W-:-:S03]  /*34dc0*/  LOP3.LUT R0, R0, 0x1f, RZ, 0xc0, !PT ;  /* 0x0000001f00007812 */ /* 0x001fc600078ec0ff */
[----:B------:R-:W4:Y:S04]  /*34dd0*/  LDL.LU R5, [R1+0x4604] ;  /* 0x0046040001057983 */ /* 0x000f280000300800 */
[----:B------:R-:W4:Y:S01]  /*34de0*/  LDL.LU R4, [R1+0x4600] ;  /* 0x0046000001047983 */ /* 0x000f220000300800 */
[----:B------:R-:W-:-:S03]  /*34df0*/  IMAD.SHL.U32 R0, R0, 0x2, RZ ;  /* 0x0000000200007824 */ /* 0x000fc600078e00ff */
[----:B------:R-:W4:Y:S04]  /*34e00*/  LDL.LU R30, [R1+0x45fc] ;  /* 0x0045fc00011e7983 */ /* 0x000f280000300800 */
[----:B------:R-:W4:Y:S04]  /*34e10*/  LDL.LU R32, [R1+0x45f8] ;  /* 0x0045f80001207983 */ /* 0x000f280000300800 */
[----:B------:R-:W4:Y:S04]  /*34e20*/  LDL.LU R34, [R1+0x45f4] ;  /* 0x0045f40001227983 */ /* 0x000f280000300800 */
[----:B------:R-:W4:Y:S04]  /*34e30*/  LDL.LU R36, [R1+0x45f0] ;  /* 0x0045f00001247983 */ /* 0x000f280000300800 */
[----:B------:R-:W4:Y:S04]  /*34e40*/  LDL.LU R38, [R1+0x45ec] ;  /* 0x0045ec0001267983 */ /* 0x000f280000300800 */
[----:B------:R-:W-:Y:S04]  /*34e50*/  STL [R1+0x3f58], R60 ;  /* 0x003f583c01007387 */ /* 0x000fe80000100800 */
[----:B------:R0:W-:Y:S04]  /*34e60*/  STS.U16 [R0], R40 ;  /* 0x0000002800007388 */ /* 0x0001e80000000400 */
[----:B------:R1:W-:Y:S04]  /*34e70*/  STS.U16 [R0+0x40], R42 ;  /* 0x0000402a00007388 */ /* 0x0003e80000000400 */
[----:B------:R1:W-:Y:S04]  /*34e80*/  STS.U16 [R0+0x240], R44 ;  /* 0x0002402c00007388 */ /* 0x0003e80000000400 */
[----:B0-----:R-:W4:Y:S04]  /*34e90*/  LDL.LU R40, [R1+0x45e8] ;  /* 0x0045e80001287983 */ /* 0x001f280000300800 */
[----:B-1----:R-:W4:Y:S04]  /*34ea0*/  LDL.LU R42, [R1+0x45e4] ;  /* 0x0045e400012a7983 */ /* 0x002f280000300800 */
[----:B------:R-:W4:Y:S04]  /*34eb0*/  LDL.LU R44, [R1+0x45e0] ;  /* 0x0045e000012c7983 */ /* 0x000f280000300800 */
[----:B------:R0:W-:Y:S04]  /*34ec0*/  STS.U16 [R0+0x200], R46 ;  /* 0x0002002e00007388 */ /* 0x0001e80000000400 */
        /* <DEDUP_REMOVED lines=10> */
[----:B---3--:R-:W3:Y:S04]  /*34f70*/  LDL.LU R55, [R1+0x45c8] ;  /* 0x0045c80001377983 */ /* 0x008ee80000300800 */
[----:B------:R0:W-:Y:S04]  /*34f80*/  STS.U16 [R0+0x840], R56 ;  /* 0x0008403800007388 */ /* 0x0001e80000000400 */
[----:B------:R1:W-:Y:S04]  /*34f90*/  STS.U16 [R0+0xa40], R57 ;  /* 0x000a403900007388 */ /* 0x0003e80000000400 */
[----:B------:R1:W-:Y:S04]  /*34fa0*/  STS.U16 [R0+0xa00], R58 ;  /* 0x000a003a00007388 */ /* 0x0003e80000000400 */
[----:B0-----:R-:W3:Y:S04]  /*34fb0*/  LDL.LU R56, [R1+0x45c4] ;  /* 0x0045c40001387983 */ /* 0x001ee80000300800 */
[----:B-1----:R-:W3:Y:S04]  /*34fc0*/  LDL.LU R57, [R1+0x45c0] ;  /* 0x0045c00001397983 */ /* 0x002ee80000300800 */
[----:B------:R-:W3:Y:S04]  /*34fd0*/  LDL.LU R58, [R1+0x45bc] ;  /* 0x0045bc00013a7983 */ /* 0x000ee80000300800 */
[----:B------:R0:W-:Y:S04]  /*34fe0*/  STS.U16 [R0+0xc00], R59 ;  /* 0x000c003b00007388 */ /* 0x0001e80000000400 */
[----:B------:R1:W-:Y:S04]  /*34ff0*/  STS.U16 [R0+0xc40], R61 ;  /* 0x000c403d00007388 */ /* 0x0003e80000000400 */
[----:B0-----:R-:W3:Y:S04]  /*35000*/  LDL.LU R59, [R1+0x45b8] ;  /* 0x0045b800013b7983 */ /* 0x001ee80000300800 */
[----:B-1----:R-:W3:Y:S04]  /*35010*/  LDL.LU R61, [R1+0x45b4] ;  /* 0x0045b400013d7983 */ /* 0x002ee80000300800 */
[----:B--2---:R0:W-:Y:S04]  /*35020*/  STS.U16 [R0+0xe40], R2 ;  /* 0x000e400200007388 */ /* 0x0041e80000000400 */
[----:B0-----:R-:W2:Y:S04]  /*35030*/  LDL.LU R2, [R1+0x45b0] ;  /* 0x0045b00001027983 */ /* 0x001ea80000300800 */
[----:B----4-:R-:W-:Y:S04]  /*35040*/  STS.U16 [R0+0x2400], R5 ;  /* 0x0024000500007388 */ /* 0x010fe80000000400 */
[----:B------:R-:W-:Y:S04]  /*35050*/  STS.U16 [R0+0x2200], R4 ;  /* 0x0022000400007388 */ /* 0x000fe80000000400 */
[----:B---3--:R-:W-:Y:S04]  /*35060*/  STS.U16 [R0+0x1000], R61 ;  /* 0x0010003d00007388 */ /* 0x008fe80000000400 */
[----:B--2---:R0:W-:Y:S04]  /*35070*/  STS.U16 [R0+0xe00], R2 ;  /* 0x000e000200007388 */ /* 0x0041e80000000400 */
[----:B0-----:R-:W2:Y:S04]  /*35080*/  LDL.LU R2, [R1+0x45ac] ;  /* 0x0045ac0001027983 */ /* 0x001ea80000300800 */
[----:B------:R-:W3:Y:S04]  /*35090*/  LDL.LU R61, [R1+0x45a8] ;  /* 0x0045a800013d7983 */ /* 0x000ee80000300800 */
[----:B------:R-:W4:Y:S04]  /*350a0*/  LDL R4, [R1+0x1c64] ;  /* 0x001c640001047983 */ /* 0x000f280000100800 */
[----:B------:R-:W4:Y:S01]  /*350b0*/  LDL R5, [R1+0x1c60] ;  /* 0x001c600001057983 */ /* 0x000f220000100800 */
[----:B--2---:R-:W-:-:S06]  /*350c0*/  PRMT R2, RZ, 0x7610, R2 ;  /* 0x00007610ff027816 */ /* 0x004fcc0000000002 */
[----:B----4-:R-:W2:Y:S04]  /*350d0*/  @!P5 LDG.E.U16 R2, [R4.64] ;  /* 0x000000040402d981 */ /* 0x010ea8000c1e1500 */
[----:B--2---:R0:W-:Y:S04]  /*350e0*/  STL [R1+0xe20], R2 ;  /* 0x000e200201007387 */ /* 0x0041e80000100800 */
[----:B0-----:R-:W2:Y:S04]  /*350f0*/  LDL.LU R2, [R1+0x45a4] ;  /* 0x0045a40001027983 */ /* 0x001ea80000300800 */
[----:B------:R-:W4:Y:S04]  /*35100*/  LDL R4, [R1+0x1c58] ;  /* 0x001c580001047983 */ /* 0x000f280000100800 */
[----:B------:R-:W4:Y:S01]  /*35110*/  LDL R5, [R1+0x1c5c] ;  /* 0x001c5c0001057983 */ /* 0x000f220000100800 */
[----:B---3--:R-:W-:-:S02]  /*35120*/  PRMT R61, RZ, 0x7610, R61 ;  /* 0x00007610ff3d7816 */ /* 0x008fc4000000003d */
[----:B----4-:R-:W-:-:S04]  /*35130*/  @!P6 LOP3.LUT R5, R5, R4, RZ, 0x3c, !PT ;  /* 0x000000040505e212 */ /* 0x010fc800078e3cff */
[----:B------:R-:W-:-:S04]  /*35140*/  @!P6 LOP3.LUT R4, R5, R4, RZ, 0x3c, !PT ;  /* 0x000000040504e212 */ /* 0x000fc800078e3cff */
[----:B------:R-:W-:-:S05]  /*35150*/  @!P6 LOP3.LUT R5, R5, R4, RZ, 0x3c, !PT ;  /* 0x000000040505e212 */ /* 0x000fca00078e3cff */
[----:B------:R-:W3:Y:S04]  /*35160*/  @!P6 LDG.E.U16 R61, [R4.64] ;  /* 0x00000004043de981 */ /* 0x000ee8000c1e1500 */
[----:B---3--:R0:W-:Y:S04]  /*35170*/  STL [R1+0xe1c], R61 ;  /* 0x000e1c3d01007387 */ /* 0x0081e80000100800 */
[----:B0-----:R-:W3:Y:S04]  /*35180*/  LDL.LU R61, [R1+0x45a0] ;  /* 0x0045a000013d7983 */ /* 0x001ee80000300800 */
[----:B------:R-:W4:Y:S04]  /*35190*/  LDL R4, [R1+0x1c50] ;  /* 0x001c500001047983 */ /* 0x000f280000100800 */
[----:B------:R-:W4:Y:S01]  /*351a0*/  LDL R5, [R1+0x1c54] ;  /* 0x001c540001057983 */ /* 0x000f220000100800 */
[----:B--2---:R-:W-:-:S02]  /*351b0*/  PRMT R2, RZ, 0x7610, R2 ;  /* 0x00007610ff027816 */ /* 0x004fc40000000002 */
[----:B----4-:R-:W-:-:S04]  /*351c0*/  @!P5 LOP3.LUT R5, R5, R4, RZ, 0x3c, !PT ;  /* 0x000000040505d212 */ /* 0x010fc800078e3cff */
[----:B------:R-:W-:-:S04]  /*351d0*/  @!P5 LOP3.LUT R4, R5, R4, RZ, 0x3c, !PT ;  /* 0x000000040504d212 */ /* 0x000fc800078e3cff */
[----:B------:R-:W-:-:S05]  /*351e0*/  @!P5 LOP3.LUT R5, R5, R4, RZ, 0x3c, !PT ;  /* 0x000000040505d212 */ /* 0x000fca00078e3cff */
[----:B------:R-:W2:Y:S04]  /*351f0*/  @!P5 LDG.E.U16 R2, [R4.64] ;  /* 0x000000040402d981 */ /* 0x000ea8000c1e1500 */
        /* <DEDUP_REMOVED lines=145> */
[----:B0-----:R-:W2:Y:S01]  /*35b10*/  LDL.LU R2, [R1+0x455c] ;  /* 0x00455c0001027983 */ /* 0x001ea20000300800 */
[----:B------:R-:W4:Y:S02]  /*35b20*/  LDL R4, [R1+0x1b98] ;  /* 0x001b980001047983 */ /* 0x000f240000100800 */
[----:B------:R-:W4:Y:S01]  /*35b30*/  LDL R5, [R1+0x1b9c] ;  /* 0x001b9c0001057983 */ /* 0x000f220000100800 */
[----:B---3--:R-:W-:-:S02]  /*35b40*/  PRMT R61, RZ, 0x7610, R61 ;  /* 0x00007610ff3d7816 */ /* 0x008fc4000000003d */
[----:B----4-:R-:W-:-:S04]  /*35b50*/  @!P6 LOP3.LUT R5, R5, R4, RZ, 0x3c, !PT ;  /* 0x000000040505e212 */ /* 0x010fc800078e3cff */
[----:B------:R-:W-:-:S04]  /*35b60*/  @!P6 LOP3.LUT R4, R5, R4, RZ, 0x3c, !PT ;  /* 0x000000040504e212 */ /* 0x000fc800078e3cff */
[----:B------:R-:W-:-:S05]  /*35b70*/  @!P6 LOP3.LUT R5, R5, R4, RZ, 0x3c, !PT ;  /* 0x000000040505e212 */ /* 0x000fca00078e3cff */
[----:B------:R-:W3:Y:S04]  /*35b80*/  @!P6 LDG.E.U16 R61, [R4.64] ;  /* 0x00000004043de981 */ /* 0x000ee8000c1e1500 */
[----:B---3--:R0:W-:Y:S04]  /*35b90*/  STL [R1+0xdd4], R61 ;  /* 0x000dd43d01007387 */ /* 0x0081e80000100800 */
[----:B0-----:R-:W3:Y:S01]  /*35ba0*/  LDL.LU R61, [R1+0x4558] ;  /* 0x00455800013d7983 */ /* 0x001ee20000300800 */
[----:B------:R-:W4:Y:S02]  /*35bb0*/  LDL R4, [R1+0x1b90] ;  /* 0x001b900001047983 */ /* 0x000f240000100800 */
        /* <DEDUP_REMOVED lines=2430> */
[----:B------:R-:W4:Y:S02]  /*3f3a0*/  LDL R5, [R1+0x112c] ;  /* 0x00112c0001057983 */ /* 0x000f240000100800 */
[----:B----4-:R-:W-:-:S02]  /*3f3b0*/  @!P6 LOP3.LUT R5, R5, R4, RZ, 0x3c, !PT ;  /* 0x000000040505e212 */ /* 0x010fc400078e3cff */
[----:B---3--:R-:W-:Y:S02]  /*3f3c0*/  PRMT R61, RZ, 0x7610, R61 ;  /* 0x00007610ff3d7816 */ /* 0x008fe4000000003d */
        /* <DEDUP_REMOVED lines=344> */
[----:B------:R0:W2:Y:S04]  /*40950*/  @!P6 LDG.E.U16 R2, [R4.64] ;  /* 0x000000040402e981 */ /* 0x0000a8000c1e1500 */
[----:B0-----:R-:W4:Y:S04]  /*40960*/  LDL R4, [R1+0xff0] ;  /* 0x000ff00001047983 */ /* 0x001f280000100800 */
[----:B------:R-:W4:Y:S01]  /*40970*/  LDL R5, [R1+0xff4] ;  /* 0x000ff40001057983 */ /* 0x000f220000100800 */
[----:B---3--:R-:W-:Y:S02]  /*40980*/  PRMT R61, RZ, 0x7610, R61 ;  /* 0x00007610ff3d7816 */ /* 0x008fe4000000003d */
[----:B----4-:R-:W-:-:S04]  /*40990*/  @!P5 LOP3.LUT R5, R5, R4, RZ, 0x3c, !PT ;  /* 0x000000040505d212 */ /* 0x010fc800078e3cff */
[----:B------:R-:W-:-:S04]  /*409a0*/  @!P5 LOP3.LUT R4, R5, R4, RZ, 0x3c, !PT ;  /* 0x000000040504d212 */ /* 0x000fc800078e3cff */
[----:B------:R-:W-:-:S05]  /*409b0*/  @!P5 LOP3.LUT R5, R5, R4, RZ, 0x3c, !PT ;  /* 0x000000040505d212 */ /* 0x000fca00078e3cff */
[----:B------:R-:W3:Y:S04]  /*409c0*/  @!P5 LDG.E.U16 R61, [R4.64] ;  /* 0x00000004043dd981 */ /* 0x000ee8000c1e1500 */
[----:B--2---:R-:W-:Y:S04]  /*409d0*/  STL [R1+0x3f5c], R2 ;  /* 0x003f5c0201007387 */ /* 0x004fe80000100800 */
[----:B---3--:R0:W-:Y:S04]  /*409e0*/  STL [R1+0xdc], R61 ;  /* 0x0000dc3d01007387 */ /* 0x0081e80000100800 */
[----:B0-----:R-:W2:Y:S01]  /*409f0*/  LDL.LU R61, [R1+0x4084] ;  /* 0x00408400013d7983 */ /* 0x001ea20000300800 */
[----:B------:R-:W3:Y:S02]  /*40a00*/  LDL R4, [R1+0xfe8] ;  /* 0x000fe80001047983 */ /* 0x000ee40000100800 */
[----:B------:R-:W3:Y:S02]  /*40a10*/  LDL R5, [R1+0xfec] ;  /* 0x000fec0001057983 */ /* 0x000ee40000100800 */
[----:B---3--:R-:W-:-:S02]  /*40a20*/  @!P6 LOP3.LUT R5, R5, R4, RZ, 0x3c, !PT ;  /* 0x000000040505e212 */ /* 0x008fc400078e3cff */
[----:B--2---:R-:W-:Y:S02]  /*40a30*/  PRMT R61, RZ, 0x7610, R61 ;  /* 0x00007610ff3d7816 */ /* 0x004fe4000000003d */
[----:B------:R-:W-:-:S04]  /*40a40*/  @!P6 LOP3.LUT R4, R5, R4, RZ, 0x3c, !PT ;  /* 0x000000040504e212 */ /* 0x000fc800078e3cff */
[----:B------:R-:W-:-:S05]  /*40a50*/  @!P6 LOP3.LUT R5, R5, R4, RZ, 0x3c, !PT ;  /* 0x000000040505e212 */ /* 0x000fca00078e3cff */
[----:B------:R-:W2:Y:S04]  /*40a60*/  @!P6 LDG.E.U16 R61, [R4.64] ;  /* 0x00000004043de981 */ /* 0x000ea8000c1e1500 */
[----:B--2---:R0:W-:Y:S04]  /*40a70*/  STL [R1+0xd8], R61 ;  /* 0x0000d83d01007387 */ /* 0x0041e80000100800 */
        /* <DEDUP_REMOVED lines=308> */
[----:B------:R-:W3:Y:S01]  /*41dc0*/  LDL R5, [R1+0xed4] ;  /* 0x000ed40001057983 */ /* 0x000ee20000100800 */
[----:B------:R0:W-:Y:S02]  /*41dd0*/  STS.U16 [R0+0x3800], R25 ;  /* 0x0038001900007388 */ /* 0x0001e40000000400 */
[----:B0-----:R-:W-:-:S02]  /*41de0*/  PRMT R25, RZ, 0x7610, R25 ;  /* 0x00007610ff197816 */ /* 0x001fc40000000019 */
[----:B---3--:R-:W-:-:S04]  /*41df0*/  @!P5 LOP3.LUT R5, R5, R4, RZ, 0x3c, !PT ;  /* 0x000000040505d212 */ /* 0x008fc800078e3cff */
[----:B------:R-:W-:-:S04]  /*41e00*/  @!P5 LOP3.LUT R4, R5, R4, RZ, 0x3c, !PT ;  /* 0x000000040504d212 */ /* 0x000fc800078e3cff */
[----:B------:R-:W-:-:S05]  /*41e10*/  @!P5 LOP3.LUT R5, R5, R4, RZ, 0x3c, !PT ;  /* 0x000000040505d212 */ /* 0x000fca00078e3cff */
[----:B------:R0:W3:Y:S04]  /*41e20*/  @!P5 LDG.E.U16 R25, [R4.64] ;  /* 0x000000040419d981 */ /* 0x0000e8000c1e1500 */
[----:B0-----:R-:W4:Y:S04]  /*41e30*/  LDL R4, [R1+0xec8] ;  /* 0x000ec80001047983 */ /* 0x001f280000100800 */
[----:B------:R-:W4:Y:S01]  /*41e40*/  LDL R5, [R1+0xecc] ;  /* 0x000ecc0001057983 */ /* 0x000f220000100800 */
[----:B--2---:R-:W-:Y:S02]  /*41e50*/  PRMT R61, RZ, 0x7610, R61 ;  /* 0x00007610ff3d7816 */ /* 0x004fe4000000003d */
[----:B----4-:R-:W-:-:S04]  /*41e60*/  @!P6 LOP3.LUT R5, R5, R4, RZ, 0x3c, !PT ;  /* 0x000000040505e212 */ /* 0x010fc800078e3cff */
[----:B------:R-:W-:-:S04]  /*41e70*/  @!P6 LOP3.LUT R4, R5, R4, RZ, 0x3c, !PT ;  /* 0x000000040504e212 */ /* 0x000fc800078e3cff */
[----:B------:R-:W-:-:S05]  /*41e80*/  @!P6 LOP3.LUT R5, R5, R4, RZ, 0x3c, !PT ;  /* 0x000000040505e212 */ /* 0x000fca00078e3cff */
[----:B------:R-:W2:Y:S04]  /*41e90*/  @!P6 LDG.E.U16 R61, [R4.64] ;  /* 0x00000004043de981 */ /* 0x000ea8000c1e1500 */
[----:B---3--:R0:W-:Y:S04]  /*41ea0*/  STL [R1+0x4c], R25 ;  /* 0x00004c1901007387 */ /* 0x0081e80000100800 */
[----:B0-----:R-:W3:Y:S04]  /*41eb0*/  LDL R25, [R1+0xea4] ;  /* 0x000ea40001197983 */ /* 0x001ee80000100800 */
[----:B--2---:R0:W-:Y:S04]  /*41ec0*/  STL [R1+0x48], R61 ;  /* 0x0000483d01007387 */ /* 0x0041e80000100800 */
[----:B0-----:R-:W2:Y:S01]  /*41ed0*/  LDL.LU R61, [R1+0x3ff4] ;  /* 0x003ff400013d7983 */ /* 0x001ea20000300800 */
[----:B------:R-:W4:Y:S02]  /*41ee0*/  LDL R4, [R1+0xec0] ;  /* 0x000ec00001047983 */ /* 0x000f240000100800 */
[----:B------:R-:W4:Y:S02]  /*41ef0*/  LDL R5, [R1+0xec4] ;  /* 0x000ec40001057983 */ /* 0x000f240000100800 */
[----:B----4-:R-:W-:-:S02]  /*41f00*/  @!P5 LOP3.LUT R5, R5, R4, RZ, 0x3c, !PT ;  /* 0x000000040505d212 */ /* 0x010fc400078e3cff */
[----:B--2---:R-:W-:Y:S02]  /*41f10*/  PRMT R61, RZ, 0x7610, R61 ;  /* 0x00007610ff3d7816 */ /* 0x004fe4000000003d */
[----:B------:R-:W-:-:S04]  /*41f20*/  @!P5 LOP3.LUT R4, R5, R4, RZ, 0x3c, !PT ;  /* 0x000000040504d212 */ /* 0x000fc800078e3cff */
[----:B------:R-:W-:-:S05]  /*41f30*/  @!P5 LOP3.LUT R5, R5, R4, RZ, 0x3c, !PT ;  /* 0x000000040505d212 */ /* 0x000fca00078e3cff */
[----:B------:R-:W2:Y:S04]  /*41f40*/  @!P5 LDG.E.U16 R61, [R4.64] ;  /* 0x00000004043dd981 */ /* 0x000ea8000c1e1500 */
        /* <DEDUP_REMOVED lines=30> */
[----:B---3--:R-:W-:-:S02]  /*42130*/  @!P5 IMAD.MOV.U32 R4, RZ, RZ, R25 ;  /* 0x000000ffff04d224 */ /* 0x008fc400078e0019 */
[----:B------:R-:W3:Y:S01]  /*42140*/  LDL R25, [R1+0xe7c] ;  /* 0x000e7c0001197983 */ /* 0x000ee20000100800 */
[----:B--2---:R-:W-:-:S06]  /*42150*/  PRMT R61, RZ, 0x7610, R61 ;  /* 0x00007610ff3d7816 */ /* 0x004fcc000000003d */
[----:B----4-:R-:W2:Y:S04]  /*42160*/  @!P5 LDG.E.U16 R61, [R4.64] ;  /* 0x00000004043dd981 */ /* 0x010ea8000c1e1500 */
        /* <DEDUP_REMOVED lines=12> */
[----:B------:R-:W4:Y:S01]  /*42230*/  LDL R5, [R1+0xe94] ;  /* 0x000e940001057983 */ /* 0x000f220000100800 */
[----:B------:R0:W-:Y:S02]  /*42240*/  STS.U16 [R0+0x3a40], R27 ;  /* 0x003a401b00007388 */ /* 0x0001e40000000400 */
[----:B0-----:R-:W-:-:S02]  /*42250*/  PRMT R27, RZ, 0x7610, R27 ;  /* 0x00007610ff1b7816 */ /* 0x001fc4000000001b */
[----:B----4-:R-:W-:-:S04]  /*42260*/  @!P5 LOP3.LUT R5, R5, R4, RZ, 0x3c, !PT ;  /* 0x000000040505d212 */ /* 0x010fc800078e3cff */
[----:B------:R-:W-:-:S04]  /*42270*/  @!P5 LOP3.LUT R4, R5, R4, RZ, 0x3c, !PT ;  /* 0x000000040504d212 */ /* 0x000fc800078e3cff */
[----:B------:R-:W-:-:S05]  /*42280*/  @!P5 LOP3.LUT R5, R5, R4, RZ, 0x3c, !PT ;  /* 0x000000040505d212 */ /* 0x000fca00078e3cff */
[----:B------:R0:W4:Y:S04]  /*42290*/  @!P5 LDG.E.U16 R27, [R4.64] ;  /* 0x00000004041bd981 */ /* 0x000128000c1e1500 */
[----:B0-----:R-:W3:Y:S04]  /*422a0*/  LDL R4, [R1+0xe88] ;  /* 0x000e880001047983 */ /* 0x001ee80000100800 */
[----:B------:R-:W3:Y:S01]  /*422b0*/  LDL R5, [R1+0xe8c] ;  /* 0x000e8c0001057983 */ /* 0x000ee20000100800 */
[----:B--2---:R-:W-:Y:S02]  /*422c0*/  PRMT R61, RZ, 0x7610, R61 ;  /* 0x00007610ff3d7816 */ /* 0x004fe4000000003d */
[----:B---3--:R-:W-:-:S04]  /*422d0*/  @!P6 LOP3.LUT R5, R5, R4, RZ, 0x3c, !PT ;  /* 0x000000040505e212 */ /* 0x008fc800078e3cff */
[----:B------:R-:W-:-:S04]  /*422e0*/  @!P6 LOP3.LUT R4, R5, R4, RZ, 0x3c, !PT ;  /* 0x000000040504e212 */ /* 0x000fc800078e3cff */
[----:B------:R-:W-:-:S05]  /*422f0*/  @!P6 LOP3.LUT R5, R5, R4, RZ, 0x3c, !PT ;  /* 0x000000040505e212 */ /* 0x000fca00078e3cff */
[----:B------:R-:W2:Y:S04]  /*42300*/  @!P6 LDG.E.U16 R61, [R4.64] ;  /* 0x00000004043de981 */ /* 0x000ea8000c1e1500 */
[----:B----4-:R0:W-:Y:S04]  /*42310*/  STL [R1+0x2c], R27 ;  /* 0x00002c1b01007387 */ /* 0x0101e80000100800 */
[----:B0-----:R-:W3:Y:S04]  /*42320*/  LDL R27, [R1+0xe6c] ;  /* 0x000e6c00011b7983 */ /* 0x001ee80000100800 */
[----:B--2---:R0:W-:Y:S04]  /*42330*/  STL [R1+0x28], R61 ;  /* 0x0000283d01007387 */ /* 0x0041e80000100800 */
[----:B0-----:R-:W2:Y:S01]  /*42340*/  LDL.LU R61, [R1+0x3fd8] ;  /* 0x003fd800013d7983 */ /* 0x001ea20000300800 */
[----:B------:R-:W4:Y:S02]  /*42350*/  LDL R4, [R1+0xe80] ;  /* 0x000e800001047983 */ /* 0x000f240000100800 */
[----:B------:R-:W4:Y:S01]  /*42360*/  LDL R5, [R1+0xe84] ;  /* 0x000e840001057983 */ /* 0x000f220000100800 */
[----:B------:R-:W-:-:S02]  /*42370*/  PRMT R29, RZ, 0x7610, R29 ;  /* 0x00007610ff1d7816 */ /* 0x000fc4000000001d */
[----:B----4-:R-:W-:-:S04]  /*42380*/  @!P5 LOP3.LUT R5, R5, R4, RZ, 0x3c, !PT ;  /* 0x000000040505d212 */ /* 0x010fc800078e3cff */
[----:B------:R-:W-:-:S04]  /*42390*/  @!P5 LOP3.LUT R4, R5, R4, RZ, 0x3c, !PT ;  /* 0x000000040504d212 */ /* 0x000fc800078e3cff */
[----:B------:R-:W-:-:S05]  /*423a0*/  @!P5 LOP3.LUT R5, R5, R4, RZ, 0x3c, !PT ;  /* 0x000000040505d212 */ /* 0x000fca00078e3cff */
[----:B------:R0:W4:Y:S04]  /*423b0*/  @!P5 LDG.E.U16 R29, [R4.64] ;  /* 0x00000004041dd981 */ /* 0x000128000c1e1500 */
[----:B0-----:R-:W3:Y:S04]  /*423c0*/  LDL R5, [R1+0xe78] ;  /* 0x000e780001057983 */ /* 0x001ee80000100800 */
[----:B------:R0:W-:Y:S01]  /*423d0*/  STS.U16 [R0+0x3600], R24 ;  /* 0x0036001800007388 */ /* 0x0001e20000000400 */
[----:B------:R-:W-:Y:S01]  /*423e0*/  @!P6 IMAD.MOV.U32 R4, RZ, RZ, R25 ;  /* 0x000000ffff04e224 */ /* 0x000fe200078e0019 */
[----:B0-----:R-:W-:-:S02]  /*423f0*/  PRMT R24, RZ, 0x7610, R24 ;  /* 0x00007610ff187816 */ /* 0x001fc40000000018 */
[----:B----4-:R0:W-:Y:S01]  /*42400*/  STL [R1+0x24], R29 ;  /* 0x0000241d01007387 */ /* 0x0101e20000100800 */
[----:B--2---:R-:W-:Y:S01]  /*42410*/  PRMT R61, RZ, 0x7610, R61 ;  /* 0x00007610ff3d7816 */ /* 0x004fe2000000003d */
[----:B------:R-:W2:Y:S02]  /*42420*/  LDL R25, [R1+0xe50] ;  /* 0x000e500001197983 */ /* 0x000ea40000100800 */
[----:B---3--:R1:W3:Y:S04]  /*42430*/  @!P6 LDG.E.U16 R24, [R4.64] ;  /* 0x000000040418e981 */ /* 0x0082e8000c1e1500 */
[----:B0-----:R-:W4:Y:S04]  /*42440*/  LDL R29, [R1+0xe5c] ;  /* 0x000e5c00011d7983 */ /* 0x001f280000100800 */
[----:B-1----:R-:W2:Y:S04]  /*42450*/  LDL R4, [R1+0xe70] ;  /* 0x000e700001047983 */ /* 0x002ea80000100800 */
[----:B------:R-:W2:Y:S02]  /*42460*/  LDL R5, [R1+0xe74] ;  /* 0x000e740001057983 */ /* 0x000ea40000100800 */
[----:B--2---:R-:W-:-:S04]  /*42470*/  @!P5 LOP3.LUT R5, R5, R4, RZ, 0x3c, !PT ;  /* 0x000000040505d212 */ /* 0x004fc800078e3cff */
[----:B------:R-:W-:-:S04]  /*42480*/  @!P5 LOP3.LUT R4, R5, R4, RZ, 0x3c, !PT ;  /* 0x000000040504d212 */ /* 0x000fc800078e3cff */
[----:B------:R-:W-:-:S05]  /*42490*/  @!P5 LOP3.LUT R5, R5, R4, RZ, 0x3c, !PT ;  /* 0x000000040505d212 */ /* 0x000fca00078e3cff */
[----:B------:R-:W2:Y:S04]  /*424a0*/  @!P5 LDG.E.U16 R61, [R4.64] ;  /* 0x00000004043dd981 */ /* 0x000ea8000c1e1500 */
[----:B---3--:R0:W-:Y:S04]  /*424b0*/  STL [R1+0x20], R24 ;  /* 0x0000201801007387 */ /* 0x0081e80000100800 */
[----:B0-----:R-:W3:Y:S04]  /*424c0*/  LDL R24, [R1+0xe54] ;  /* 0x000e540001187983 */ /* 0x001ee80000100800 */
[----:B--2---:R0:W-:Y:S04]  /*424d0*/  STL [R1+0x1c], R61 ;  /* 0x00001c3d01007387 */ /* 0x0041e80000100800 */
[----:B0-----:R-:W2:Y:S01]  /*424e0*/  LDL.LU R61, [R1+0x3fd4] ;  /* 0x003fd400013d7983 */ /* 0x001ea20000300800 */
[----:B------:R-:W2:Y:S03]  /*424f0*/  LDL R5, [R1+0xe68] ;  /* 0x000e680001057983 */ /* 0x000ea60000100800 */
[----:B------:R0:W-:Y:S01]  /*42500*/  STS.U16 [R0+0x3840], R26 ;  /* 0x0038401a00007388 */ /* 0x0001e20000000400 */
[----:B------:R-:W-:-:S03]  /*42510*/  @!P6 IMAD.MOV.U32 R4, RZ, RZ, R27 ;  /* 0x000000ffff04e224 */ /* 0x000fc600078e001b */
[----:B------:R-:W-:Y:S04]  /*42520*/  STS.U16 [R0+0x1040], R59 ;  /* 0x0010403b00007388 */ /* 0x000fe80000000400 */
[----:B------:R-:W-:Y:S04]  /*42530*/  STS.U16 [R0+0x1240], R58 ;  /* 0x0012403a00007388 */ /* 0x000fe80000000400 */
[----:B------:R-:W-:Y:S04]  /*42540*/  STS.U16 [R0+0x1200], R57 ;  /* 0x0012003900007388 */ /* 0x000fe80000000400 */
[----:B------:R-:W-:Y:S04]  /*42550*/  STS.U16 [R0+0x1400], R56 ;  /* 0x0014003800007388 */ /* 0x000fe80000000400 */
[----:B------:R-:W-:Y:S04]  /*42560*/  STS.U16 [R0+0x1440], R55 ;  /* 0x0014403700007388 */ /* 0x000fe80000000400 */
[----:B------:R-:W-:Y:S04]  /*42570*/  STS.U16 [R0+0x1640], R54 ;  /* 0x0016403600007388 */ /* 0x000fe80000000400 */
[----:B------:R-:W-:Y:S04]  /*42580*/  STS.U16 [R0+0x1600], R53 ;  /* 0x0016003500007388 */ /* 0x000fe80000000400 */
[----:B------:R-:W-:Y:S01]  /*42590*/  STS.U16 [R0+0x1800], R52 ;  /* 0x0018003400007388 */ /* 0x000fe20000000400 */
[----:B0-----:R-:W-:-:S03]  /*425a0*/  PRMT R26, RZ, 0x7610, R26 ;  /* 0x00007610ff1a7816 */ /* 0x001fc6000000001a */
        /* <DEDUP_REMOVED lines=39> */
[----:B------:R0:W-:Y:S01]  /*42820*/  STS.U16 [R0+0x4640], R51 ;  /* 0x0046403300007388 */ /* 0x0001e20000000400 */
[----:B------:R-:W3:Y:S03]  /*42830*/  LDL R27, [R1+0xe4c] ;  /* 0x000e4c00011b7983 */ /* 0x000ee60000100800 */
[----:B--2---:R1:W2:Y:S04]  /*42840*/  @!P6 LDG.E.U16 R26, [R4.64] ;  /* 0x00000004041ae981 */ /* 0x0042a8000c1e1500 */
[----:B-1----:R-:W2:Y:S04]  /*42850*/  LDL R4, [R1+0xe60] ;  /* 0x000e600001047983 */ /* 0x002ea80000100800 */
[----:B------:R-:W2:Y:S01]  /*42860*/  LDL R5, [R1+0xe64] ;  /* 0x000e640001057983 */ /* 0x000ea20000100800 */
[----:B0-----:R-:W-:-:S02]  /*42870*/  PRMT R0, RZ, 0x7610, R0 ;  /* 0x00007610ff007816 */ /* 0x001fc40000000000 */
[----:B--2---:R-:W-:-:S04]  /*42880*/  @!P5 LOP3.LUT R5, R5, R4, RZ, 0x3c, !PT ;  /* 0x000000040505d212 */ /* 0x004fc800078e3cff */
[----:B------:R-:W-:-:S04]  /*42890*/  @!P5 LOP3.LUT R4, R5, R4, RZ, 0x3c, !PT ;  /* 0x000000040504d212 */ /* 0x000fc800078e3cff */
[----:B------:R-:W-:-:S05]  /*428a0*/  @!P5 LOP3.LUT R5, R5, R4, RZ, 0x3c, !PT ;  /* 0x000000040505d212 */ /* 0x000fca00078e3cff */
[----:B------:R-:W2:Y:S04]  /*428b0*/  @!P5 LDG.E.U16 R0, [R4.64] ;  /* 0x000000040400d981 */ /* 0x000ea8000c1e1500 */
[----:B------:R0:W-:Y:S04]  /*428c0*/  STL [R1+0x18], R26 ;  /* 0x0000181a01007387 */ /* 0x0001e80000100800 */
[----:B0-----:R-:W3:Y:S04]  /*428d0*/  LDL R26, [R1+0x206c] ;  /* 0x00206c00011a7983 */ /* 0x001ee80000100800 */
[----:B--2---:R-:W-:Y:S01]  /*428e0*/  STL [R1+0x14], R0 ;  /* 0x0000140001007387 */ /* 0x004fe20000100800 */
[----:B------:R-:W2:Y:S01]  /*428f0*/  LDL R5, [R1+0xe58] ;  /* 0x000e580001057983 */ /* 0x000ea20000100800 */
[----:B------:R-:W-:Y:S01]  /*42900*/  PRMT R28, RZ, 0x7610, R28 ;  /* 0x00007610ff1c7816 */ /* 0x000fe2000000001c */
[----:B----4-:R-:W-:Y:S01]  /*42910*/  @!P6 IMAD.MOV.U32 R4, RZ, RZ, R29 ;  /* 0x000000ffff04e224 */ /* 0x010fe200078e001d */
[----:B------:R-:W-:Y:S01]  /*42920*/  PRMT R2, RZ, 0x7610, R2 ;  /* 0x00007610ff027816 */ /* 0x000fe20000000002 */
[----:B------:R-:W4:Y:S04]  /*42930*/  LDL R29, [R1+0x2078] ;  /* 0x00207800011d7983 */ /* 0x000f280000100800 */
[----:B--2---:R3:W2:Y:S02]  /*42940*/  @!P6 LDG.E.U16 R28, [R4.64] ;  /* 0x00000004041ce981 */ /* 0x0046a4000c1e1500 */
[----:B---3--:R-:W-:-:S02]  /*42950*/  @!P5 IMAD.MOV.U32 R4, RZ, RZ, R24 ;  /* 0x000000ffff04d224 */ /* 0x008fc400078e0018 */
[----:B------:R-:W-:-:S05]  /*42960*/  @!P5 IMAD.MOV.U32 R5, RZ, RZ, R25 ;  /* 0x000000ffff05d224 */ /* 0x000fca00078e0019 */
[----:B------:R0:W3:Y:S01]  /*42970*/  @!P5 LDG.E.U16 R2, [R4.64] ;  /* 0x000000040402d981 */ /* 0x0000e2000c1e1500 */
[----:B------:R-:W-:Y:S01]  /*42980*/  PRMT R60, RZ, 0x7610, R60 ;  /* 0x00007610ff3c7816 */ /* 0x000fe2000000003c */
[----:B0-----:R-:W-:Y:S02]  /*42990*/  @!P6 IMAD.MOV.U32 R4, RZ, RZ, R26 ;  /* 0x000000ffff04e224 */ /* 0x001fe400078e001a */
[----:B------:R-:W-:-:S05]  /*429a0*/  @!P6 IMAD.MOV.U32 R5, RZ, RZ, R27 ;  /* 0x000000ffff05e224 */ /* 0x000fca00078e001b */
[----:B------:R0:W4:Y:S04]  /*429b0*/  @!P6 LDG.E.U16 R60, [R4.64] ;  /* 0x00000004043ce981 */ /* 0x000128000c1e1500 */
[----:B--2---:R1:W-:Y:S01]  /*429c0*/  STL [R1+0x10], R28 ;  /* 0x0000101c01007387 */ /* 0x0043e20000100800 */
[----:B------:R-:W2:Y:S02]  /*429d0*/  LDL R25, [R1+0x2080] ;  /* 0x0020800001197983 */ /* 0x000ea40000100800 */
[----:B------:R-:W2:Y:S01]  /*429e0*/  LDL R24, [R1+0x208c] ;  /* 0x00208c0001187983 */ /* 0x000ea20000100800 */
[----:B-1----:R-:W2:Y:S04]  /*429f0*/  LDL R28, [R1+0x2084] ;  /* 0x00208400011c7983 */ /* 0x002ea80000100800 */
[----:B---3--:R1:W-:Y:S01]  /*42a00*/  STL [R1+0x3f60], R2 ;  /* 0x003f600201007387 */ /* 0x0083e20000100800 */
[----:B0-----:R-:W3:Y:S01]  /*42a10*/  LDL R5, [R1+0x2068] ;  /* 0x0020680001057983 */ /* 0x001ee20000100800 */
[----:B------:R-:W-:-:S02]  /*42a20*/  PRMT R3, RZ, 0x7610, R3 ;  /* 0x00007610ff037816 */ /* 0x000fc40000000003 */
[----:B------:R-:W-:Y:S02]  /*42a30*/  PRMT R58, RZ, 0x7610, R58 ;  /* 0x00007610ff3a7816 */ /* 0x000fe4000000003a */
[----:B------:R-:W-:Y:S01]  /*42a40*/  PRMT R56, RZ, 0x7610, R56 ;  /* 0x00007610ff387816 */ /* 0x000fe20000000038 */
[----:B------:R-:W2:Y:S04]  /*42a50*/  LDL R27, [R1+0x20b8] ;  /* 0x0020b800011b7983 */ /* 0x000ea80000100800 */
[----:B------:R-:W2:Y:S04]  /*42a60*/  LDL R26, [R1+0x20c4] ;  /* 0x0020c400011a7983 */ /* 0x000ea80000100800 */
[----:B-1----:R-:W2:Y:S02]  /*42a70*/  LDL R2, [R1+0x2074] ;  /* 0x0020740001027983 */ /* 0x002ea40000100800 */
[----:B--2---:R-:W-:-:S05]  /*42a80*/  @!P5 IMAD.MOV.U32 R4, RZ, RZ, R2 ;  /* 0x000000ffff04d224 */ /* 0x004fca00078e0002 */
[----:B---3--:R0:W2:Y:S02]  /*42a90*/  @!P5 LDG.E.U16 R3, [R4.64] ;  /* 0x000000040403d981 */ /* 0x0080a4000c1e1500 */
[----:B0-----:R-:W-:Y:S02]  /*42aa0*/  @!P5 IMAD.MOV.U32 R4, RZ, RZ, R28 ;  /* 0x000000ffff04d224 */ /* 0x001fe400078e001c */
[----:B----4-:R-:W-:-:S05]  /*42ab0*/  @!P5 IMAD.MOV.U32 R5, RZ, RZ, R29 ;  /* 0x000000ffff05d224 */ /* 0x010fca00078e001d */
[----:B------:R0:W3:Y:S02]  /*42ac0*/  @!P5 LDG.E.U16 R58, [R4.64] ;  /* 0x00000004043ad981 */ /* 0x0000e4000c1e1500 */
[----:B0-----:R-:W-:Y:S02]  /*42ad0*/  @!P6 IMAD.MOV.U32 R4, RZ, RZ, R24 ;  /* 0x000000ffff04e224 */ /* 0x001fe400078e0018 */
[----:B------:R-:W-:-:S05]  /*42ae0*/  @!P6 IMAD.MOV.U32 R5, RZ, RZ, R25 ;  /* 0x000000ffff05e224 */ /* 0x000fca00078e0019 */
[----:B------:R0:W4:Y:S04]  /*42af0*/  @!P6 LDG.E.U16 R56, [R4.64] ;  /* 0x000000040438e981 */ /* 0x000128000c1e1500 */
[----:B------:R-:W-:Y:S01]  /*42b00*/  STL [R1+0x3f64], R60 ;  /* 0x003f643c01007387 */ /* 0x000fe20000100800 */
[----:B------:R-:W-:Y:S01]  /*42b10*/  PRMT R42, RZ, 0x7610, R42 ;  /* 0x00007610ff2a7816 */ /* 0x000fe2000000002a */
[----:B0-----:R-:W-:Y:S02]  /*42b20*/  @!P5 IMAD.MOV.U32 R4, RZ, RZ, R26 ;  /* 0x000000ffff04d224 */ /* 0x001fe400078e001a */
[----:B------:R-:W-:-:S05]  /*42b30*/  @!P5 IMAD.MOV.U32 R5, RZ, RZ, R27 ;  /* 0x000000ffff05d224 */ /* 0x000fca00078e001b */
[----:B------:R-:W4:Y:S04]  /*42b40*/  @!P5 LDG.E.U16 R42, [R4.64] ;  /* 0x00000004042ad981 */ /* 0x000f28000c1e1500 */
[----:B--2---:R0:W-:Y:S01]  /*42b50*/  STL [R1+0x3f68], R3 ;  /* 0x003f680301007387 */ /* 0x0041e20000100800 */
[----:B------:R-:W2:Y:S03]  /*42b60*/  LDL R2, [R1+0x20cc] ;  /* 0x0020cc0001027983 */ /* 0x000ea60000100800 */
[----:B0-----:R-:W2:Y:S04]  /*42b70*/  LDL R3, [R1+0x20c0] ;  /* 0x0020c00001037983 */ /* 0x001ea80000100800 */
[----:B---3--:R-:W-:Y:S01]  /*42b80*/  STL [R1+0x3f9c], R58 ;  /* 0x003f9c3a01007387 */ /* 0x008fe20000100800 */
[----:B------:R-:W3:Y:S02]  /*42b90*/  LDL R25, [R1+0x20f8] ;  /* 0x0020f80001197983 */ /* 0x000ee40000100800 */
[----:B------:R-:W3:Y:S01]  /*42ba0*/  LDL R24, [R1+0x2104] ;  /* 0x0021040001187983 */ /* 0x000ee20000100800 */
[----:B----4-:R-:W-:Y:S01]  /*42bb0*/  STL [R1+0x3fa0], R56 ;  /* 0x003fa03801007387 */ /* 0x010fe20000100800 */
[----:B------:R-:W4:Y:S02]  /*42bc0*/  LDL R29, [R1+0x2100] ;  /* 0x00210000011d7983 */ /* 0x000f240000100800 */
[----:B------:R-:W4:Y:S01]  /*42bd0*/  LDL R28, [R1+0x210c] ;  /* 0x00210c00011c7983 */ /* 0x000f220000100800 */
[----:B------:R-:W-:-:S02]  /*42be0*/  PRMT R40, RZ, 0x7610, R40 ;  /* 0x00007610ff287816 */ /* 0x000fc40000000028 */
[----:B------:R-:W-:Y:S02]  /*42bf0*/  PRMT R23, RZ, 0x7610, R23 ;  /* 0x00007610ff177816 */ /* 0x000fe40000000017 */
[----:B------:R-:W-:Y:S01]  /*42c00*/  PRMT R22, RZ, 0x7610, R22 ;  /* 0x00007610ff167816 */ /* 0x000fe20000000016 */
[----:B------:R-:W4:Y:S04]  /*42c10*/  LDL R27, [R1+0x2138] ;  /* 0x00213800011b7983 */ /* 0x000f280000100800 */
[----:B------:R-:W4:Y:S04]  /*42c20*/  LDL R26, [R1+0x2144] ;  /* 0x00214400011a7983 */ /* 0x000f280000100800 */
[----:B------:R-:W-:Y:S01]  /*42c30*/  STL [R1+0x3fa4], R42 ;  /* 0x003fa42a01007387 */ /* 0x000fe20000100800 */
[----:B--2---:R-:W-:-:S03]  /*42c40*/  @!P6 IMAD.MOV.U32 R4, RZ, RZ, R2 ;  /* 0x000000ffff04e224 */ /* 0x004fc600078e0002 */
[----:B------:R-:W2:Y:S01]  /*42c50*/  LDL R2, [R1+0x214c] ;  /* 0x00214c0001027983 */ /* 0x000ea20000100800 */
[----:B------:R-:W-:-:S03]  /*42c60*/  @!P6 IMAD.MOV.U32 R5, RZ, RZ, R3 ;  /* 0x000000ffff05e224 */ /* 0x000fc600078e0003 */
[----:B------:R-:W2:Y:S04]  /*42c70*/  LDL R3, [R1+0x2140] ;  /* 0x0021400001037983 */ /* 0x000ea80000100800 */
[----:B------:R3:W2:Y:S02]  /*42c80*/  @!P6 LDG.E.U16 R40, [R4.64] ;  /* 0x000000040428e981 */ /* 0x0006a4000c1e1500 */
[----:B---3--:R-:W-:Y:S02]  /*42c90*/  @!P5 IMAD.MOV.U32 R4, RZ, RZ, R24 ;  /* 0x000000ffff04d224 */ /* 0x008fe400078e0018 */
[----:B------:R-:W-:-:S05]  /*42ca0*/  @!P5 IMAD.MOV.U32 R5, RZ, RZ, R25 ;  /* 0x000000ffff05d224 */ /* 0x000fca00078e0019 */
[----:B------:R4:W3:Y:S02]  /*42cb0*/  @!P5 LDG.E.U16 R23, [R4.64] ;  /* 0x000000040417d981 */ /* 0x0008e4000c1e1500 */
[----:B----4-:R-:W-:Y:S02]  /*42cc0*/  @!P6 IMAD.MOV.U32 R4, RZ, RZ, R28 ;  /* 0x000000ffff04e224 */ /* 0x010fe400078e001c */
[----:B------:R-:W-:-:S05]  /*42cd0*/  @!P6 IMAD.MOV.U32 R5, RZ, RZ, R29 ;  /* 0x000000ffff05e224 */ /* 0x000fca00078e001d */
[----:B------:R0:W4:Y:S01]  /*42ce0*/  @!P6 LDG.E.U16 R22, [R4.64] ;  /* 0x000000040416e981 */ /* 0x000122000c1e1500 */
[----:B------:R-:W-:Y:S01]  /*42cf0*/  PRMT R21, RZ, 0x7610, R21 ;  /* 0x00007610ff157816 */ /* 0x000fe20000000015 */
[----:B0-----:R-:W-:Y:S02]  /*42d00*/  @!P5 IMAD.MOV.U32 R4, RZ, RZ, R26 ;  /* 0x000000ffff04d224 */ /* 0x001fe400078e001a */
[----:B------:R-:W-:-:S05]  /*42d10*/  @!P5 IMAD.MOV.U32 R5, RZ, RZ, R27 ;  /* 0x000000ffff05d224 */ /* 0x000fca00078e001b */
[----:B------:R0:W4:Y:S01]  /*42d20*/  @!P5 LDG.E.U16 R21, [R4.64] ;  /* 0x000000040415d981 */ /* 0x000122000c1e1500 */
[----:B------:R-:W-:-:S03]  /*42d30*/  PRMT R20, RZ, 0x7610, R20 ;  /* 0x00007610ff147816 */ /* 0x000fc60000000014 */
[----:B--2---:R-:W-:Y:S01]  /*42d40*/  STL [R1+0x3fa8], R40 ;  /* 0x003fa82801007387 */ /* 0x004fe20000100800 */
[----:B------:R-:W2:Y:S02]  /*42d50*/  LDL R25, [R1+0x2178] ;  /* 0x0021780001197983 */ /* 0x000ea40000100800 */
[----:B------:R-:W2:Y:S01]  /*42d60*/  LDL R24, [R1+0x2184] ;  /* 0x0021840001187983 */ /* 0x000ea20000100800 */
[----:B---3--:R-:W-:Y:S01]  /*42d70*/  STL [R1+0x3fac], R23 ;  /* 0x003fac1701007387 */ /* 0x008fe20000100800 */
[----:B0-----:R-:W-:Y:S02]  /*42d80*/  @!P6 IMAD.MOV.U32 R4, RZ, RZ, R2 ;  /* 0x000000ffff04e224 */ /* 0x001fe400078e0002 */
[----:B------:R-:W-:-:S05]  /*42d90*/  @!P6 IMAD.MOV.U32 R5, RZ, RZ, R3 ;  /* 0x000000ffff05e224 */ /* 0x000fca00078e0003 */
[----:B------:R2:W3:Y:S04]  /*42da0*/  @!P6 LDG.E.U16 R20, [R4.64] ;  /* 0x000000040414e981 */ /* 0x0004e8000c1e1500 */
[----:B----4-:R0:W-:Y:S01]  /*42db0*/  STL [R1+0x3fb0], R22 ;  /* 0x003fb01601007387 */ /* 0x0101e20000100800 */
[----:B------:R-:W4:Y:S03]  /*42dc0*/  LDL R26, [R1+0x2180] ;  /* 0x00218000011a7983 */ /* 0x000f260000100800 */
[----:B0-----:R-:W3:Y:S01]  /*42dd0*/  LDL R22, [R1+0x218c] ;  /* 0x00218c0001167983 */ /* 0x001ee20000100800 */
[----:B------:R-:W-:Y:S02]  /*42de0*/  PRMT R19, RZ, 0x7610, R19 ;  /* 0x00007610ff137816 */ /* 0x000fe40000000013 */
[----:B------:R-:W-:Y:S01]  /*42df0*/  PRMT R18, RZ, 0x7610, R18 ;  /* 0x00007610ff127816 */ /* 0x000fe20000000012 */
[----:B------:R0:W-:Y:S01]  /*42e00*/  STL [R1+0x3fb4], R21 ;  /* 0x003fb41501007387 */ /* 0x0001e20000100800 */
[----:B------:R-:W3:Y:S02]  /*42e10*/  LDL R3, [R1+0x21b8] ;  /* 0x0021b80001037983 */ /* 0x000ee40000100800 */
[----:B------:R-:W3:Y:S02]  /*42e20*/  LDL R2, [R1+0x21c4] ;  /* 0x0021c40001027983 */ /* 0x000ee40000100800 */
[----:B--2---:R-:W-:-:S02]  /*42e30*/  @!P5 IMAD.MOV.U32 R5, RZ, RZ, R25 ;  /* 0x000000ffff05d224 */ /* 0x004fc400078e0019 */
[----:B------:R-:W-:-:S05]  /*42e40*/  @!P5 IMAD.MOV.U32 R4, RZ, RZ, R24 ;  /* 0x000000ffff04d224 */ /* 0x000fca00078e0018 */
[----:B------:R4:W2:Y:S02]  /*42e50*/  @!P5 LDG.E.U16 R19, [R4.64] ;  /* 0x000000040413d981 */ /* 0x0008a4000c1e1500 */
[----:B----4-:R-:W-:Y:S02]  /*42e60*/  @!P6 IMAD.MOV.U32 R5, RZ, RZ, R26 ;  /* 0x000000ffff05e224 */ /* 0x010fe400078e001a */
[----:B---3--:R-:W-:-:S05]  /*42e70*/  @!P6 IMAD.MOV.U32 R4, RZ, RZ, R22 ;  /* 0x000000ffff04e224 */ /* 0x008fca00078e0016 */
[----:B------:R1:W3:Y:S04]  /*42e80*/  @!P6 LDG.E.U16 R18, [R4.64] ;  /* 0x000000040412e981 */ /* 0x0002e8000c1e1500 */
[----:B------:R-:W-:Y:S01]  /*42e90*/  STL [R1+0x3fb8], R20 ;  /* 0x003fb81401007387 */ /* 0x000fe20000100800 */
[----:B------:R-:W4:Y:S02]  /*42ea0*/  LDL R25, [R1+0x21c0] ;  /* 0x0021c00001197983 */ /* 0x000f240000100800 */
[----:B------:R-:W4:Y:S02]  /*42eb0*/  LDL R24, [R1+0x21cc] ;  /* 0x0021cc0001187983 */ /* 0x000f240000100800 */
[----:B------:R-:W4:Y:S01]  /*42ec0*/  LDL R23, [R1+0x2204] ;  /* 0x0022040001177983 */ /* 0x000f220000100800 */
[----:B------:R-:W-:Y:S01]  /*42ed0*/  PRMT R17, RZ, 0x7610, R17 ;  /* 0x00007610ff117816 */ /* 0x000fe20000000011 */
[----:B-1----:R-:W-:-:S02]  /*42ee0*/  @!P5 IMAD.MOV.U32 R4, RZ, RZ, R2 ;  /* 0x000000ffff04d224 */ /* 0x002fc400078e0002 */
[----:B------:R-:W-:-:S05]  /*42ef0*/  @!P5 IMAD.MOV.U32 R5, RZ, RZ, R3 ;  /* 0x000000ffff05d224 */ /* 0x000fca00078e0003 */
[----:B------:R4:W4:Y:S01]  /*42f00*/  @!P5 LDG.E.U16 R17, [R4.64] ;  /* 0x000000040411d981 */ /* 0x000922000c1e1500 */
[----:B------:R-:W-:-:S03]  /*42f10*/  PRMT R16, RZ, 0x7610, R16 ;  /* 0x00007610ff107816 */ /* 0x000fc60000000010 */
[----:B--2---:R1:W-:Y:S01]  /*42f20*/  STL [R1+0x3fbc], R19 ;  /* 0x003fbc1301007387 */ /* 0x0043e20000100800 */
[----:B------:R-:W2:Y:S02]  /*42f30*/  LDL R22, [R1+0x2200] ;  /* 0x0022000001167983 */ /* 0x000ea40000100800 */
[----:B0-----:R-:W2:Y:S01]  /*42f40*/  LDL R21, [R1+0x220c] ;  /* 0x00220c0001157983 */ /* 0x001ea20000100800 */
[----:B-1----:R-:W2:Y:S04]  /*42f50*/  LDL R19, [R1+0x21f8] ;  /* 0x0021f80001137983 */ /* 0x002ea80000100800 */
[----:B---3--:R-:W-:Y:S01]  /*42f60*/  STL [R1+0x3fc0], R18 ;  /* 0x003fc01201007387 */ /* 0x008fe20000100800 */
[----:B------:R-:W3:Y:S02]  /*42f70*/  LDL R20, [R1+0x2070] ;  /* 0x0020700001147983 */ /* 0x000ee40000100800 */
[----:B------:R-:W3:Y:S02]  /*42f80*/  LDL R2, [R1+0x207c] ;  /* 0x00207c0001027983 */ /* 0x000ee40000100800 */
[----:B----4-:R-:W-:-:S02]  /*42f90*/  @!P6 IMAD.MOV.U32 R4, RZ, RZ, R24 ;  /* 0x000000ffff04e224 */ /* 0x010fc400078e0018 */
[----:B------:R-:W-:Y:S01]  /*42fa0*/  @!P6 IMAD.MOV.U32 R5, RZ, RZ, R25 ;  /* 0x000000ffff05e224 */ /* 0x000fe200078e0019 */
[----:B------:R-:W-:Y:S02]  /*42fb0*/  PRMT R15, RZ, 0x7610, R15 ;  /* 0x00007610ff0f7816 */ /* 0x000fe4000000000f */
[----:B------:R-:W-:Y:S02]  /*42fc0*/  PRMT R14, RZ, 0x7610, R14 ;  /* 0x00007610ff0e7816 */ /* 0x000fe4000000000e */
[----:B------:R-:W-:Y:S01]  /*42fd0*/  PRMT R61, RZ, 0x7610, R61 ;  /* 0x00007610ff3d7816 */ /* 0x000fe2000000003d */
[----:B------:R-:W4:Y:S04]  /*42fe0*/  LDL R3, [R1+0x2094] ;  /* 0x0020940001037983 */ /* 0x000f280000100800 */
[----:B------:R0:W4:Y:S02]  /*42ff0*/  @!P6 LDG.E.U16 R16, [R4.64] ;  /* 0x000000040410e981 */ /* 0x000124000c1e1500 */
[----:B0-----:R-:W-:-:S02]  /*43000*/  @!P5 IMAD.MOV.U32 R4, RZ, RZ, R23 ;  /* 0x000000ffff04d224 */ /* 0x001fc400078e0017 */
[----:B------:R0:W-:Y:S04]  /*43010*/  STL [R1+0x3fc4], R17 ;  /* 0x003fc41101007387 */ /* 0x0001e80000100800 */
[----:B0-----:R-:W4:Y:S01]  /*43020*/  LDL R17, [R1+0x2088] ;  /* 0x0020880001117983 */ /* 0x001f220000100800 */
[----:B--2---:R-:W-:-:S05]  /*43030*/  @!P5 IMAD.MOV.U32 R5, RZ, RZ, R19 ;  /* 0x000000ffff05d224 */ /* 0x004fca00078e0013 */
[----:B------:R0:W2:Y:S02]  /*43040*/  @!P5 LDG.E.U16 R15, [R4.64] ;  /* 0x00000004040fd981 */ /* 0x0000a4000c1e1500 */
[----:B0-----:R-:W-:Y:S02]  /*43050*/  @!P6 IMAD.MOV.U32 R4, RZ, RZ, R21 ;  /* 0x000000ffff04e224 */ /* 0x001fe400078e0015 */
[----:B------:R-:W-:-:S05]  /*43060*/  @!P6 IMAD.MOV.U32 R5, RZ, RZ, R22 ;  /* 0x000000ffff05e224 */ /* 0x000fca00078e0016 */
[----:B------:R3:W2:Y:S02]  /*43070*/  @!P6 LDG.E.U16 R14, [R4.64] ;  /* 0x00000004040ee981 */ /* 0x0006a4000c1e1500 */
[----:B---3--:R-:W-:Y:S02]  /*43080*/  @!P6 IMAD.MOV.U32 R5, RZ, RZ, R20 ;  /* 0x000000ffff05e224 */ /* 0x008fe400078e0014 */
[----:B------:R-:W-:-:S05]  /*43090*/  @!P6 IMAD.MOV.U32 R4, RZ, RZ, R2 ;  /* 0x000000ffff04e224 */ /* 0x000fca00078e0002 */
[----:B------:R0:W3:Y:S04]  /*430a0*/  @!P6 LDG.E.U16 R61, [R4.64] ;  /* 0x00000004043de981 */ /* 0x0000e8000c1e1500 */
[----:B----4-:R1:W-:Y:S01]  /*430b0*/  STL [R1+0x3fc8], R16 ;  /* 0x003fc81001007387 */ /* 0x0103e20000100800 */
[----:B------:R-:W4:Y:S02]  /*430c0*/  LDL R19, [R1+0x2090] ;  /* 0x0020900001137983 */ /* 0x000f240000100800 */
[----:B------:R-:W4:Y:S01]  /*430d0*/  LDL R18, [R1+0x209c] ;  /* 0x00209c0001127983 */ /* 0x000f220000100800 */
[----:B------:R-:W-:Y:S01]  /*430e0*/  PRMT R54, RZ, 0x7610, R54 ;  /* 0x00007610ff367816 */ /* 0x000fe20000000036 */
[----:B0-----:R-:W-:Y:S01]  /*430f0*/  @!P5 IMAD.MOV.U32 R4, RZ, RZ, R3 ;  /* 0x000000ffff04d224 */ /* 0x001fe200078e0003 */
[----:B------:R-:W-:Y:S01]  /*43100*/  PRMT R52, RZ, 0x7610, R52 ;  /* 0x00007610ff347816 */ /* 0x000fe20000000034 */
[----:B------:R-:W-:-:S05]  /*43110*/  @!P5 IMAD.MOV.U32 R5, RZ, RZ, R17 ;  /* 0x000000ffff05d224 */ /* 0x000fca00078e0011 */
[----:B------:R4:W4:Y:S04]  /*43120*/  @!P5 LDG.E.U16 R54, [R4.64] ;  /* 0x000000040436d981 */ /* 0x000928000c1e1500 */
[----:B--2---:R0:W-:Y:S01]  /*43130*/  STL [R1+0x3fcc], R15 ;  /* 0x003fcc0f01007387 */ /* 0x0041e20000100800 */
[----:B-1----:R-:W2:Y:S03]  /*43140*/  LDL R16, [R1+0x2098] ;  /* 0x0020980001107983 */ /* 0x002ea60000100800 */
[----:B0-----:R-:W2:Y:S04]  /*43150*/  LDL R15, [R1+0x20a4] ;  /* 0x0020a400010f7983 */ /* 0x001ea80000100800 */
[----:B------:R0:W-:Y:S01]  /*43160*/  STL [R1+0x3fd0], R14 ;  /* 0x003fd00e01007387 */ /* 0x0001e20000100800 */
[----:B------:R-:W2:Y:S03]  /*43170*/  LDL R2, [R1+0x20ac] ;  /* 0x0020ac0001027983 */ /* 0x000ea60000100800 */
[----:B0-----:R-:W2:Y:S04]  /*43180*/  LDL R14, [R1+0x20a0] ;  /* 0x0020a000010e7983 */ /* 0x001ea80000100800 */
        /* <DEDUP_REMOVED lines=9> */
[----:B------:R2:W3:Y:S04]  /*43220*/  @!P6 LDG.E.U16 R52, [R4.64] ;  /* 0x000000040434e981 */ /* 0x0004e8000c1e1500 */
[----:B------:R-:W-:Y:S01]  /*43230*/  STL [R1+0x3f70], R54 ;  /* 0x003f703601007387 */ /* 0x000fe20000100800 */
[----:B------:R-:W4:Y:S02]  /*43240*/  LDL R19, [R1+0x20b0] ;  /* 0x0020b00001137983 */ /* 0x000f240000100800 */
[----:B------:R-:W4:Y:S02]  /*43250*/  LDL R21, [R1+0x20c8] ;  /* 0x0020c80001157983 */ /* 0x000f240000100800 */
[----:B------:R-:W4:Y:S02]  /*43260*/  LDL R18, [R1+0x20d4] ;  /* 0x0020d40001127983 */ /* 0x000f240000100800 */
[----:B--2---:R-:W-:-:S02]  /*43270*/  @!P5 IMAD.MOV.U32 R5, RZ, RZ, R16 ;  /* 0x000000ffff05d224 */ /* 0x004fc400078e0010 */
[----:B------:R-:W-:-:S05]  /*43280*/  @!P5 IMAD.MOV.U32 R4, RZ, RZ, R15 ;  /* 0x000000ffff04d224 */ /* 0x000fca00078e000f */
[----:B------:R0:W2:Y:S02]  /*43290*/  @!P5 LDG.E.U16 R50, [R4.64] ;  /* 0x000000040432d981 */ /* 0x0000a4000c1e1500 */
[----:B0-----:R-:W-:Y:S02]  /*432a0*/  @!P6 IMAD.MOV.U32 R4, RZ, RZ, R2 ;  /* 0x000000ffff04e224 */ /* 0x001fe400078e0002 */
[----:B------:R-:W-:-:S05]  /*432b0*/  @!P6 IMAD.MOV.U32 R5, RZ, RZ, R14 ;  /* 0x000000ffff05e224 */ /* 0x000fca00078e000e */
[----:B------:R3:W2:Y:S02]  /*432c0*/  @!P6 LDG.E.U16 R48, [R4.64] ;  /* 0x000000040430e981 */ /* 0x0006a4000c1e1500 */
[----:B---3--:R-:W-:Y:S02]  /*432d0*/  @!P5 IMAD.MOV.U32 R4, RZ, RZ, R3 ;  /* 0x000000ffff04d224 */ /* 0x008fe400078e0003 */
[----:B------:R-:W-:-:S05]  /*432e0*/  @!P5 IMAD.MOV.U32 R5, RZ, RZ, R20 ;  /* 0x000000ffff05d224 */ /* 0x000fca00078e0014 */
[----:B------:R4:W3:Y:S04]  /*432f0*/  @!P5 LDG.E.U16 R46, [R4.64] ;  /* 0x00000004042ed981 */ /* 0x0008e8000c1e1500 */
[----:B------:R-:W-:Y:S01]  /*43300*/  STL [R1+0x3f74], R52 ;  /* 0x003f743401007387 */ /* 0x000fe20000100800 */
[----:B------:R-:W3:Y:S02]  /*43310*/  LDL R16, [R1+0x20d0] ;  /* 0x0020d00001107983 */ /* 0x000ee40000100800 */
[----:B------:R-:W3:Y:S01]  /*43320*/  LDL R15, [R1+0x20dc] ;  /* 0x0020dc00010f7983 */ /* 0x000ee20000100800 */
[----:B------:R-:W-:Y:S01]  /*43330*/  PRMT R44, RZ, 0x7610, R44 ;  /* 0x00007610ff2c7816 */ /* 0x000fe2000000002c */
[----:B----4-:R-:W-:Y:S02]  /*43340*/  @!P6 IMAD.MOV.U32 R4, RZ, RZ, R17 ;  /* 0x000000ffff04e224 */ /* 0x010fe400078e0011 */
[----:B------:R-:W-:Y:S01]  /*43350*/  @!P6 IMAD.MOV.U32 R5, RZ, RZ, R19 ;  /* 0x000000ffff05e224 */ /* 0x000fe200078e0013 */
[----:B------:R-:W-:-:S04]  /*43360*/  PRMT R38, RZ, 0x7610, R38 ;  /* 0x00007610ff267816 */ /* 0x000fc80000000026 */
[----:B------:R0:W4:Y:S01]  /*43370*/  @!P6 LDG.E.U16 R44, [R4.64] ;  /* 0x00000004042ce981 */ /* 0x000122000c1e1500 */
[----:B------:R-:W-:Y:S01]  /*43380*/  PRMT R36, RZ, 0x7610, R36 ;  /* 0x00007610ff247816 */ /* 0x000fe20000000024 */
[----:B0-----:R-:W-:Y:S02]  /*43390*/  @!P5 IMAD.MOV.U32 R4, RZ, RZ, R18 ;  /* 0x000000ffff04d224 */ /* 0x001fe400078e0012 */
[----:B------:R-:W-:-:S05]  /*433a0*/  @!P5 IMAD.MOV.U32 R5, RZ, RZ, R21 ;  /* 0x000000ffff05d224 */ /* 0x000fca00078e0015 */
[----:B------:R0:W4:Y:S04]  /*433b0*/  @!P5 LDG.E.U16 R38, [R4.64] ;  /* 0x000000040426d981 */ /* 0x000128000c1e1500 */
[----:B--2---:R-:W-:Y:S01]  /*433c0*/  STL [R1+0x3f78], R50 ;  /* 0x003f783201007387 */ /* 0x004fe20000100800 */
[----:B------:R-:W2:Y:S02]  /*433d0*/  LDL R14, [R1+0x20d8] ;  /* 0x0020d800010e7983 */ /* 0x000ea40000100800 */
[----:B------:R-:W2:Y:S01]  /*433e0*/  LDL R2, [R1+0x20e4] ;  /* 0x0020e40001027983 */ /* 0x000ea20000100800 */
[----:B------:R-:W-:Y:S01]  /*433f0*/  STL [R1+0x3f7c], R48 ;  /* 0x003f7c3001007387 */ /* 0x000fe20000100800 */
[----:B------:R-:W2:Y:S02]  /*43400*/  LDL R20, [R1+0x20e0] ;  /* 0x0020e00001147983 */ /* 0x000ea40000100800 */
[----:B------:R-:W2:Y:S01]  /*43410*/  LDL R3, [R1+0x20ec] ;  /* 0x0020ec0001037983 */ /* 0x000ea20000100800 */
[----:B---3--:R-:W-:Y:S01]  /*43420*/  STL [R1+0x3f80], R46 ;  /* 0x003f802e01007387 */ /* 0x008fe20000100800 */
[----:B------:R-:W3:Y:S02]  /*43430*/  LDL R19, [R1+0x2108] ;  /* 0x0021080001137983 */ /* 0x000ee40000100800 */
[----:B------:R-:W3:Y:S02]  /*43440*/  LDL R17, [R1+0x2114] ;  /* 0x0021140001117983 */ /* 0x000ee40000100800 */
[----:B0-----:R-:W-:-:S02]  /*43450*/  @!P6 IMAD.MOV.U32 R4, RZ, RZ, R15 ;  /* 0x000000ffff04e224 */ /* 0x001fc400078e000f */
[----:B------:R-:W-:-:S05]  /*43460*/  @!P6 IMAD.MOV.U32 R5, RZ, RZ, R16 ;  /* 0x000000ffff05e224 */ /* 0x000fca00078e0010 */
[----:B------:R2:W3:Y:S01]  /*43470*/  @!P6 LDG.E.U16 R36, [R4.64] ;  /* 0x000000040424e981 */ /* 0x0004e2000c1e1500 */
[----:B------:R-:W-:Y:S02]  /*43480*/  PRMT R34, RZ, 0x7610, R34 ;  /* 0x00007610ff227816 */ /* 0x000fe40000000022 */
[----:B------:R-:W-:Y:S02]  /*43490*/  PRMT R32, RZ, 0x7610, R32 ;  /* 0x00007610ff207816 */ /* 0x000fe40000000020 */
[----:B------:R-:W-:Y:S01]  /*434a0*/  PRMT R13, RZ, 0x7610, R13 ;  /* 0x00007610ff0d7816 */ /* 0x000fe2000000000d */
[----:B----4-:R-:W-:Y:S01]  /*434b0*/  STL [R1+0x3f84], R44 ;  /* 0x003f842c01007387 */ /* 0x010fe20000100800 */
[----:B------:R-:W4:Y:S02]  /*434c0*/  LDL R18, [R1+0x211c] ;  /* 0x00211c0001127983 */ /* 0x000f240000100800 */
[----:B------:R-:W4:Y:S01]  /*434d0*/  LDL R21, [R1+0x2110] ;  /* 0x0021100001157983 */ /* 0x000f220000100800 */
        /* <DEDUP_REMOVED lines=15> */
[----:B------:R-:W3:Y:S02]  /*435d0*/  LDL R14, [R1+0x2188] ;  /* 0x00218800010e7983 */ /* 0x000ee40000100800 */
[----:B------:R-:W3:Y:S01]  /*435e0*/  LDL R2, [R1+0x2194] ;  /* 0x0021940001027983 */ /* 0x000ee20000100800 */
[----:B------:R-:W-:-:S02]  /*435f0*/  PRMT R12, RZ, 0x7610, R12 ;  /* 0x00007610ff0c7816 */ /* 0x000fc4000000000c */
[----:B------:R-:W-:Y:S01]  /*43600*/  PRMT R11, RZ, 0x7610, R11 ;  /* 0x00007610ff0b7816 */ /* 0x000fe2000000000b */
[----:B----4-:R-:W-:Y:S02]  /*43610*/  @!P6 IMAD.MOV.U32 R4, RZ, RZ, R18 ;  /* 0x000000ffff04e224 */ /* 0x010fe400078e0012 */
[----:B------:R-:W-:-:S05]  /*43620*/  @!P6 IMAD.MOV.U32 R5, RZ, RZ, R21 ;  /* 0x000000ffff05e224 */ /* 0x000fca00078e0015 */
[----:B------:R0:W4:Y:S01]  /*43630*/  @!P6 LDG.E.U16 R12, [R4.64] ;  /* 0x00000004040ce981 */ /* 0x000122000c1e1500 */
[----:B------:R-:W-:Y:S01]  /*43640*/  PRMT R10, RZ, 0x7610, R10 ;  /* 0x00007610ff0a7816 */ /* 0x000fe2000000000a */
[----:B0-----:R-:W-:Y:S02]  /*43650*/  @!P5 IMAD.MOV.U32 R5, RZ, RZ, R22 ;  /* 0x000000ffff05d224 */ /* 0x001fe400078e0016 */
[----:B------:R-:W-:-:S05]  /*43660*/  @!P5 IMAD.MOV.U32 R4, RZ, RZ, R15 ;  /* 0x000000ffff04d224 */ /* 0x000fca00078e000f */
[----:B------:R0:W4:Y:S02]  /*43670*/  @!P5 LDG.E.U16 R11, [R4.64] ;  /* 0x00000004040bd981 */ /* 0x000124000c1e1500 */
[----:B0-----:R-:W-:Y:S02]  /*43680*/  @!P6 IMAD.MOV.U32 R4, RZ, RZ, R16 ;  /* 0x000000ffff04e224 */ /* 0x001fe400078e0010 */
[----:B--2---:R-:W-:Y:S01]  /*43690*/  STL [R1+0x3f90], R34 ;  /* 0x003f902201007387 */ /* 0x004fe20000100800 */
[----:B------:R-:W2:Y:S02]  /*436a0*/  LDL R23, [R1+0x2190] ;  /* 0x0021900001177983 */ /* 0x000ea40000100800 */
[----:B------:R-:W4:Y:S02]  /*436b0*/  LDL R20, [R1+0x219c] ;  /* 0x00219c0001147983 */ /* 0x000f240000100800 */
[----:B------:R-:W4:Y:S01]  /*436c0*/  LDL R3, [R1+0x21d4] ;  /* 0x0021d40001037983 */ /* 0x000f220000100800 */
[----:B------:R-:W-:Y:S01]  /*436d0*/  STL [R1+0x3f94], R32 ;  /* 0x003f942001007387 */ /* 0x000fe20000100800 */
[----:B------:R-:W4:Y:S02]  /*436e0*/  LDL R19, [R1+0x21c8] ;  /* 0x0021c80001137983 */ /* 0x000f240000100800 */
[----:B------:R-:W4:Y:S01]  /*436f0*/  LDL R17, [R1+0x21dc] ;  /* 0x0021dc0001117983 */ /* 0x000f220000100800 */
[----:B---3--:R0:W-:Y:S01]  /*43700*/  STL [R1+0x3f98], R13 ;  /* 0x003f980d01007387 */ /* 0x0081e20000100800 */
[----:B------:R-:W3:Y:S02]  /*43710*/  LDL R18, [R1+0x21d0] ;  /* 0x0021d00001127983 */ /* 0x000ee40000100800 */
[----:B------:R-:W3:Y:S02]  /*43720*/  LDL R21, [R1+0x2214] ;  /* 0x0022140001157983 */ /* 0x000ee40000100800 */
[----:B------:R-:W3:Y:S02]  /*43730*/  LDL R22, [R1+0x2208] ;  /* 0x0022080001167983 */ /* 0x000ee40000100800 */
[----:B------:R-:W-:Y:S01]  /*43740*/  @!P6 IMAD.MOV.U32 R5, RZ, RZ, R24 ;  /* 0x000000ffff05e224 */ /* 0x000fe200078e0018 */
[----:B------:R-:W3:Y:S04]  /*43750*/  LDL R15, [R1+0x221c] ;  /* 0x00221c00010f7983 */ /* 0x000ee80000100800 */
[----:B------:R-:W3:Y:S04]  /*43760*/  LDL R16, [R1+0x2210] ;  /* 0x0022100001107983 */ /* 0x000ee80000100800 */
[----:B------:R1:W3:Y:S04]  /*43770*/  @!P6 LDG.E.U16 R10, [R4.64] ;  /* 0x00000004040ae981 */ /* 0x0002e8000c1e1500 */
[----:B0-----:R-:W3:Y:S01]  /*43780*/  LDL R13, [R1+0x20f4] ;  /* 0x0020f400010d7983 */ /* 0x001ee20000100800 */
[----:B------:R-:W-:-:S02]  /*43790*/  PRMT R9, RZ, 0x7610, R9 ;  /* 0x00007610ff097816 */ /* 0x000fc40000000009 */
[----:B------:R-:W-:Y:S02]  /*437a0*/  PRMT R8, RZ, 0x7610, R8 ;  /* 0x00007610ff087816 */ /* 0x000fe40000000008 */
[----:B------:R-:W-:Y:S02]  /*437b0*/  PRMT R7, RZ, 0x7610, R7 ;  /* 0x00007610ff077816 */ /* 0x000fe40000000007 */
[----:B------:R-:W-:Y:S02]  /*437c0*/  PRMT R6, RZ, 0x7610, R6 ;  /* 0x00007610ff067816 */ /* 0x000fe40000000006 */
[----:B------:R-:W-:Y:S01]  /*437d0*/  PRMT R30, RZ, 0x7610, R30 ;  /* 0x00007610ff1e7816 */ /* 0x000fe2000000001e */
[----:B------:R-:W3:Y:S01]  /*437e0*/  LDL R32, [R1+0x2160] ;  /* 0x0021600001207983 */ /* 0x000ee20000100800 */
[----:B------:R-:W-:Y:S02]  /*437f0*/  PRMT R31, RZ, 0x7610, R31 ;  /* 0x00007610ff1f7816 */ /* 0x000fe4000000001f */
[----:B------:R-:W-:Y:S01]  /*43800*/  PRMT R33, RZ, 0x7610, R33 ;  /* 0x00007610ff217816 */ /* 0x000fe20000000021 */
[----:B-1----:R-:W-:Y:S01]  /*43810*/  @!P5 IMAD.MOV.U32 R5, RZ, RZ, R14 ;  /* 0x000000ffff05d224 */ /* 0x002fe200078e000e */
[----:B------:R-:W-:Y:S01]  /*43820*/  PRMT R35, RZ, 0x7610, R35 ;  /* 0x00007610ff237816 */ /* 0x000fe20000000023 */
[----:B------:R-:W3:Y:S01]  /*43830*/  LDL R14, [R1+0x20e8] ;  /* 0x0020e800010e7983 */ /* 0x000ee20000100800 */
[----:B------:R-:W-:-:S02]  /*43840*/  @!P5 IMAD.MOV.U32 R4, RZ, RZ, R2 ;  /* 0x000000ffff04d224 */ /* 0x000fc400078e0002 */
[----:B------:R-:W3:Y:S01]  /*43850*/  LDL R2, [R1+0x20fc] ;  /* 0x0020fc0001027983 */ /* 0x000ee20000100800 */
[----:B------:R-:W3:Y:S04]  /*43860*/  LDL R46, [R1+0x21d8] ;  /* 0x0021d800012e7983 */ /* 0x000ee80000100800 */
[----:B------:R2:W3:Y:S04]  /*43870*/  @!P5 LDG.E.U16 R9, [R4.64] ;  /* 0x000000040409d981 */ /* 0x0004e8000c1e1500 */
[----:B------:R-:W3:Y:S01]  /*43880*/  LDL R44, [R1+0x21e4] ;  /* 0x0021e400012c7983 */ /* 0x000ee20000100800 */
[----:B------:R-:W-:-:S03]  /*43890*/  PRMT R37, RZ, 0x7610, R37 ;  /* 0x00007610ff257816 */ /* 0x000fc60000000025 */
[----:B------:R-:W3:Y:S04]  /*438a0*/  LDL R36, [R1+0x21ec] ;  /* 0x0021ec0001247983 */ /* 0x000ee80000100800 */
[----:B------:R-:W3:Y:S01]  /*438b0*/  LDL R38, [R1+0x21e0] ;  /* 0x0021e00001267983 */ /* 0x000ee20000100800 */
[----:B------:R-:W-:-:S03]  /*438c0*/  PRMT R39, RZ, 0x7610, R39 ;  /* 0x00007610ff277816 */ /* 0x000fc60000000027 */
[----:B------:R-:W3:Y:S01]  /*438d0*/  LDL R34, [R1+0x21e8] ;  /* 0x0021e80001227983 */ /* 0x000ee20000100800 */
[----:B--2---:R-:W-:Y:S02]  /*438e0*/  @!P6 IMAD.MOV.U32 R5, RZ, RZ, R23 ;  /* 0x000000ffff05e224 */ /* 0x004fe400078e0017 */
[----:B----4-:R-:W-:Y:S01]  /*438f0*/  @!P6 IMAD.MOV.U32 R4, RZ, RZ, R20 ;  /* 0x000000ffff04e224 */ /* 0x010fe200078e0014 */
[----:B------:R-:W2:Y:S04]  /*43900*/  LDL R23, [R1+0x216c] ;  /* 0x00216c0001177983 */ /* 0x000ea80000100800 */
[----:B------:R-:W4:Y:S04]  /*43910*/  LDL R20, [R1+0x20f0] ;  /* 0x0020f00001147983 */ /* 0x000f280000100800 */
[----:B------:R0:W2:Y:S02]  /*43920*/  @!P6 LDG.E.U16 R8, [R4.64] ;  /* 0x000000040408e981 */ /* 0x0000a4000c1e1500 */
[----:B0-----:R-:W-:-:S02]  /*43930*/  @!P5 IMAD.MOV.U32 R4, RZ, RZ, R3 ;  /* 0x000000ffff04d224 */ /* 0x001fc400078e0003 */
[----:B------:R-:W2:Y:S01]  /*43940*/  LDL R3, [R1+0x2124] ;  /* 0x0021240001037983 */ /* 0x000ea20000100800 */
[----:B------:R-:W-:Y:S02]  /*43950*/  @!P5 IMAD.MOV.U32 R5, RZ, RZ, R19 ;  /* 0x000000ffff05d224 */ /* 0x000fe400078e0013 */
[----:B------:R-:W2:Y:S03]  /*43960*/  LDL R19, [R1+0x2118] ;  /* 0x0021180001137983 */ /* 0x000ea60000100800 */
[----:B------:R0:W2:Y:S02]  /*43970*/  @!P5 LDG.E.U16 R7, [R4.64] ;  /* 0x000000040407d981 */ /* 0x0000a4000c1e1500 */
[----:B0-----:R-:W-:Y:S02]  /*43980*/  @!P6 IMAD.MOV.U32 R4, RZ, RZ, R17 ;  /* 0x000000ffff04e224 */ /* 0x001fe400078e0011 */
[----:B---3--:R-:W-:-:S02]  /*43990*/  @!P6 IMAD.MOV.U32 R5, RZ, RZ, R18 ;  /* 0x000000ffff05e224 */ /* 0x008fc400078e0012 */
[----:B------:R-:W-:Y:S02]  /*439a0*/  @!P5 IMAD.MOV.U32 R24, RZ, RZ, R21 ;  /* 0x000000ffff18d224 */ /* 0x000fe400078e0015 */
[----:B------:R-:W-:Y:S01]  /*439b0*/  @!P5 IMAD.MOV.U32 R25, RZ, RZ, R22 ;  /* 0x000000ffff19d224 */ /* 0x000fe200078e0016 */
[----:B------:R-:W3:Y:S04]  /*439c0*/  LDL R18, [R1+0x2120] ;  /* 0x0021200001127983 */ /* 0x000ee80000100800 */
[----:B------:R0:W3:Y:S04]  /*439d0*/  @!P6 LDG.E.U16 R6, [R4.64] ;  /* 0x000000040406e981 */ /* 0x0000e8000c1e1500 */
[----:B------:R-:W3:Y:S04]  /*439e0*/  LDL R17, [R1+0x212c] ;  /* 0x00212c0001117983 */ /* 0x000ee80000100800 */
[----:B------:R-:W3:Y:S04]  /*439f0*/  LDL R22, [R1+0x2168] ;  /* 0x0021680001167983 */ /* 0x000ee80000100800 */
[----:B------:R-:W3:Y:S01]  /*43a00*/  LDL R21, [R1+0x2174] ;  /* 0x0021740001157983 */ /* 0x000ee20000100800 */
[----:B0-----:R-:W-:-:S02]  /*43a10*/  PRMT R5, RZ, 0x7610, R5 ;  /* 0x00007610ff057816 */ /* 0x001fc40000000005 */
[----:B------:R-:W-:-:S04]  /*43a20*/  PRMT R4, RZ, 0x7610, R4 ;  /* 0x00007610ff047816 */ /* 0x000fc80000000004 */
[----:B------:R0:W3:Y:S02]  /*43a30*/  @!P5 LDG.E.U16 R5, [R24.64] ;  /* 0x000000041805d981 */ /* 0x0000e4000c1e1500 */
[----:B0-----:R-:W-:Y:S02]  /*43a40*/  @!P6 IMAD.MOV.U32 R24, RZ, RZ, R15 ;  /* 0x000000ffff18e224 */ /* 0x001fe400078e000f */
[----:B------:R-:W-:Y:S01]  /*43a50*/  @!P6 IMAD.MOV.U32 R25, RZ, RZ, R16 ;  /* 0x000000ffff19e224 */ /* 0x000fe200078e0010 */
[----:B------:R-:W3:Y:S04]  /*43a60*/  LDL R15, [R1+0x2134] ;  /* 0x00213400010f7983 */ /* 0x000ee80000100800 */
[----:B------:R-:W3:Y:S04]  /*43a70*/  LDL R16, [R1+0x2128] ;  /* 0x0021280001107983 */ /* 0x000ee80000100800 */
[----:B------:R0:W3:Y:S02]  /*43a80*/  @!P6 LDG.E.U16 R4, [R24.64] ;  /* 0x000000041804e981 */ /* 0x0000e4000c1e1500 */
[----:B0-----:R-:W-:-:S02]  /*43a90*/  @!P5 IMAD.MOV.U32 R25, RZ, RZ, R14 ;  /* 0x000000ffff19d224 */ /* 0x001fc400078e000e */
[----:B------:R-:W3:Y:S01]  /*43aa0*/  LDL R14, [R1+0x2130] ;  /* 0x00213000010e7983 */ /* 0x000ee20000100800 */
[----:B------:R-:W-:Y:S02]  /*43ab0*/  @!P5 IMAD.MOV.U32 R24, RZ, RZ, R13 ;  /* 0x000000ffff18d224 */ /* 0x000fe400078e000d */
[----:B------:R-:W3:Y:S02]  /*43ac0*/  LDL R13, [R1+0x213c] ;  /* 0x00213c00010d7983 */ /* 0x000ee40000100800 */
[----:B------:R-:W-:Y:S02]  /*43ad0*/  @!P6 IMAD.MOV.U32 R26, RZ, RZ, R2 ;  /* 0x000000ffff1ae224 */ /* 0x000fe400078e0002 */
[----:B------:R-:W3:Y:S04]  /*43ae0*/  LDL R2, [R1+0x2164] ;  /* 0x0021640001027983 */ /* 0x000ee80000100800 */
[----:B------:R0:W3:Y:S02]  /*43af0*/  @!P5 LDG.E.U16 R30, [R24.64] ;  /* 0x00000004181ed981 */ /* 0x0000e4000c1e1500 */
[----:B0-----:R-:W-:-:S02]  /*43b00*/  PRMT R24, RZ, 0x7610, R24 ;  /* 0x00007610ff187816 */ /* 0x001fc40000000018 */
[----:B------:R-:W-:Y:S01]  /*43b10*/  PRMT R25, RZ, 0x7610, R25 ;  /* 0x00007610ff197816 */ /* 0x000fe20000000019 */
[----:B----4-:R-:W-:Y:S02]  /*43b20*/  @!P6 IMAD.MOV.U32 R27, RZ, RZ, R20 ;  /* 0x000000ffff1be224 */ /* 0x010fe400078e0014 */
[----:B------:R-:W4:Y:S04]  /*43b30*/  LDL R20, [R1+0x2170] ;  /* 0x0021700001147983 */ /* 0x000f280000100800 */
[----:B------:R2:W4:Y:S02]  /*43b40*/  @!P6 LDG.E.U16 R24, [R26.64] ;  /* 0x000000041a18e981 */ /* 0x000524000c1e1500 */
[----:B--2---:R-:W-:Y:S02]  /*43b50*/  @!P5 IMAD.MOV.U32 R26, RZ, RZ, R3 ;  /* 0x000000ffff1ad224 */ /* 0x004fe400078e0003 */
[----:B------:R-:W2:Y:S01]  /*43b60*/  LDL R3, [R1+0x2158] ;  /* 0x0021580001037983 */ /* 0x000ea20000100800 */
[----:B------:R-:W-:-:S02]  /*43b70*/  @!P5 IMAD.MOV.U32 R27, RZ, RZ, R19 ;  /* 0x000000ffff1bd224 */ /* 0x000fc400078e0013 */
[----:B------:R-:W4:Y:S03]  /*43b80*/  LDL R19, [R1+0x217c] ;  /* 0x00217c0001137983 */ /* 0x000f260000100800 */
[----:B------:R0:W4:Y:S02]  /*43b90*/  @!P5 LDG.E.U16 R25, [R26.64] ;  /* 0x000000041a19d981 */ /* 0x000124000c1e1500 */
[----:B0-----:R-:W-:Y:S01]  /*43ba0*/  PRMT R26, RZ, 0x7610, R26 ;  /* 0x00007610ff1a7816 */ /* 0x001fe2000000001a */
[----:B---3--:R-:W-:Y:S02]  /*43bb0*/  @!P6 IMAD.MOV.U32 R29, RZ, RZ, R18 ;  /* 0x000000ffff1de224 */ /* 0x008fe400078e0012 */
[----:B------:R-:W-:Y:S01]  /*43bc0*/  @!P6 IMAD.MOV.U32 R28, RZ, RZ, R17 ;  /* 0x000000ffff1ce224 */ /* 0x000fe200078e0011 */
[----:B------:R-:W3:Y:S04]  /*43bd0*/  LDL R18, [R1+0x2198] ;  /* 0x0021980001127983 */ /* 0x000ee80000100800 */
[----:B------:R-:W3:Y:S04]  /*43be0*/  LDL R17, [R1+0x21a4] ;  /* 0x0021a40001117983 */ /* 0x000ee80000100800 */
[----:B------:R0:W3:Y:S01]  /*43bf0*/  @!P6 LDG.E.U16 R26, [R28.64] ;  /* 0x000000041c1ae981 */ /* 0x0000e2000c1e1500 */
[----:B------:R-:W-:Y:S01]  /*43c00*/  PRMT R27, RZ, 0x7610, R27 ;  /* 0x00007610ff1b7816 */ /* 0x000fe2000000001b */
[----:B0-----:R-:W-:-:S02]  /*43c10*/  @!P5 IMAD.MOV.U32 R28, RZ, RZ, R15 ;  /* 0x000000ffff1cd224 */ /* 0x001fc400078e000f */
[----:B------:R-:W-:Y:S01]  /*43c20*/  @!P5 IMAD.MOV.U32 R29, RZ, RZ, R16 ;  /* 0x000000ffff1dd224 */ /* 0x000fe200078e0010 */
[----:B------:R-:W3:Y:S04]  /*43c30*/  LDL R15, [R1+0x21ac] ;  /* 0x0021ac00010f7983 */ /* 0x000ee80000100800 */
[----:B------:R-:W3:Y:S04]  /*43c40*/  LDL R16, [R1+0x21a0] ;  /* 0x0021a00001107983 */ /* 0x000ee80000100800 */
[----:B------:R0:W3:Y:S02]  /*43c50*/  @!P5 LDG.E.U16 R27, [R28.64] ;  /* 0x000000041c1bd981 */ /* 0x0000e4000c1e1500 */
[----:B0-----:R-:W-:-:S02]  /*43c60*/  @!P6 IMAD.MOV.U32 R29, RZ, RZ, R14 ;  /* 0x000000ffff1de224 */ /* 0x001fc400078e000e */
[----:B------:R-:W3:Y:S01]  /*43c70*/  LDL R14, [R1+0x21a8] ;  /* 0x0021a800010e7983 */ /* 0x000ee20000100800 */
[----:B------:R-:W-:Y:S02]  /*43c80*/  @!P6 IMAD.MOV.U32 R28, RZ, RZ, R13 ;  /* 0x000000ffff1ce224 */ /* 0x000fe400078e000d */
[----:B------:R-:W3:Y:S03]  /*43c90*/  LDL R13, [R1+0x21b4] ;  /* 0x0021b400010d7983 */ /* 0x000ee60000100800 */
[----:B------:R0:W3:Y:S02]  /*43ca0*/  @!P6 LDG.E.U16 R31, [R28.64] ;  /* 0x000000041c1fe981 */ /* 0x0000e4000c1e1500 */
[----:B0-----:R-:W-:Y:S02]  /*43cb0*/  @!P5 IMAD.MOV.U32 R28, RZ, RZ, R2 ;  /* 0x000000ffff1cd224 */ /* 0x001fe400078e0002 */
[----:B------:R-:W3:Y:S01]  /*43cc0*/  LDL R2, [R1+0x21bc] ;  /* 0x0021bc0001027983 */ /* 0x000ee20000100800 */
[----:B------:R-:W-:-:S02]  /*43cd0*/  PRMT R41, RZ, 0x7610, R41 ;  /* 0x00007610ff297816 */ /* 0x000fc40000000029 */
[----:B------:R-:W-:Y:S01]  /*43ce0*/  PRMT R43, RZ, 0x7610, R43 ;  /* 0x00007610ff2b7816 */ /* 0x000fe2000000002b */
[----:B--2---:R-:W-:Y:S02]  /*43cf0*/  @!P5 IMAD.MOV.U32 R29, RZ, RZ, R3 ;  /* 0x000000ffff1dd224 */ /* 0x004fe400078e0003 */
[----:B------:R-:W2:Y:S04]  /*43d00*/  LDL R3, [R1+0x21b0] ;  /* 0x0021b00001037983 */ /* 0x000ea80000100800 */
[----:B------:R0:W2:Y:S02]  /*43d10*/  @!P5 LDG.E.U16 R33, [R28.64] ;  /* 0x000000041c21d981 */ /* 0x0000a4000c1e1500 */
[----:B0-----:R-:W-:Y:S02]  /*43d20*/  @!P6 IMAD.MOV.U32 R28, RZ, RZ, R23 ;  /* 0x000000ffff1ce224 */ /* 0x001fe400078e0017 */
[----:B------:R-:W-:-:S02]  /*43d30*/  @!P6 IMAD.MOV.U32 R29, RZ, RZ, R32 ;  /* 0x000000ffff1de224 */ /* 0x000fc400078e0020 */
[----:B------:R-:W2:Y:S04]  /*43d40*/  LDL R32, [R1+0x21f4] ;  /* 0x0021f40001207983 */ /* 0x000ea80000100800 */
[----:B------:R0:W2:Y:S02]  /*43d50*/  @!P6 LDG.E.U16 R35, [R28.64] ;  /* 0x000000041c23e981 */ /* 0x0000a4000c1e1500 */
[----:B0-----:R-:W-:Y:S02]  /*43d60*/  @!P5 IMAD.MOV.U32 R28, RZ, RZ, R21 ;  /* 0x000000ffff1cd224 */ /* 0x001fe400078e0015 */
[----:B------:R-:W-:-:S05]  /*43d70*/  @!P5 IMAD.MOV.U32 R29, RZ, RZ, R22 ;  /* 0x000000ffff1dd224 */ /* 0x000fca00078e0016 */
[----:B------:R4:W2:Y:S02]  /*43d80*/  @!P5 LDG.E.U16 R37, [R28.64] ;  /* 0x000000041c25d981 */ /* 0x0008a4000c1e1500 */
[----:B----4-:R-:W-:Y:S02]  /*43d90*/  @!P6 IMAD.MOV.U32 R28, RZ, RZ, R19 ;  /* 0x000000ffff1ce224 */ /* 0x010fe400078e0013 */
[----:B------:R-:W-:-:S05]  /*43da0*/  @!P6 IMAD.MOV.U32 R29, RZ, RZ, R20 ;  /* 0x000000ffff1de224 */ /* 0x000fca00078e0014 */
[----:B------:R3:W4:Y:S02]  /*43db0*/  @!P6 LDG.E.U16 R39, [R28.64] ;  /* 0x000000041c27e981 */ /* 0x000724000c1e1500 */
[----:B---3--:R-:W-:Y:S02]  /*43dc0*/  @!P5 IMAD.MOV.U32 R28, RZ, RZ, R17 ;  /* 0x000000ffff1cd224 */ /* 0x008fe400078e0011 */
[----:B------:R-:W-:Y:S01]  /*43dd0*/  @!P5 IMAD.MOV.U32 R29, RZ, RZ, R18 ;  /* 0x000000ffff1dd224 */ /* 0x000fe200078e0012 */
[----:B------:R-:W3:Y:S04]  /*43de0*/  LDL R17, [R1+0x21fc] ;  /* 0x0021fc0001117983 */ /* 0x000ee80000100800 */
[----:B------:R-:W3:Y:S04]  /*43df0*/  LDL R18, [R1+0x21f0] ;  /* 0x0021f00001127983 */ /* 0x000ee80000100800 */
[----:B------:R0:W3:Y:S02]  /*43e00*/  @!P5 LDG.E.U16 R41, [R28.64] ;  /* 0x000000041c29d981 */ /* 0x0000e4000c1e1500 */
[----:B0-----:R-:W-:-:S02]  /*43e10*/  @!P6 IMAD.MOV.U32 R28, RZ, RZ, R15 ;  /* 0x000000ffff1ce224 */ /* 0x001fc400078e000f */
[----:B------:R-:W-:Y:S01]  /*43e20*/  @!P6 IMAD.MOV.U32 R29, RZ, RZ, R16 ;  /* 0x000000ffff1de224 */ /* 0x000fe200078e0010 */
[----:B------:R-:W4:Y:S04]  /*43e30*/  LDL R15, [R1+0x222c] ;  /* 0x00222c00010f7983 */ /* 0x000f280000100800 */
[----:B------:R-:W4:Y:S04]  /*43e40*/  LDL R16, [R1+0x2220] ;  /* 0x0022200001107983 */ /* 0x000f280000100800 */
[----:B------:R0:W4:Y:S02]  /*43e50*/  @!P6 LDG.E.U16 R43, [R28.64] ;  /* 0x000000041c2be981 */ /* 0x000124000c1e1500 */
[----:B0-----:R-:W-:-:S02]  /*43e60*/  @!P5 IMAD.MOV.U32 R29, RZ, RZ, R14 ;  /* 0x000000ffff1dd224 */ /* 0x001fc400078e000e */
[----:B------:R-:W4:Y:S01]  /*43e70*/  LDL R14, [R1+0x2218] ;  /* 0x00221800010e7983 */ /* 0x000f220000100800 */
[----:B------:R-:W-:Y:S02]  /*43e80*/  @!P5 IMAD.MOV.U32 R28, RZ, RZ, R13 ;  /* 0x000000ffff1cd224 */ /* 0x000fe400078e000d */
[----:B------:R-:W4:Y:S02]  /*43e90*/  LDL R13, [R1+0x2224] ;  /* 0x00222400010d7983 */ /* 0x000f240000100800 */
[----:B------:R-:W4:Y:S01]  /*43ea0*/  LDL.LU R19, [R1+0xad8] ;  /* 0x000ad80001137983 */ /* 0x000f220000300800 */
[----:B------:R-:W4:Y:S01]  /*43eb0*/  LDL.LU R20, [R1+0xabc] ;  /* 0x000abc0001147983 */ /* 0x000f220000300800 */
[----:B------:R-:W4:Y:S02]  /*43ec0*/  LDL.LU R21, [R1+0xab8] ;  /* 0x000ab80001157983 */ /* 0x000f240000300800 */
[----:B------:R-:W4:Y:S02]  /*43ed0*/  LDL.LU R22, [R1+0xa9c] ;  /* 0x000a9c0001167983 */ /* 0x000f240000300800 */
[----:B------:R-:W4:Y:S01]  /*43ee0*/  LDL.LU R23, [R1+0xa98] ;  /* 0x000a980001177983 */ /* 0x000f220000300800 */
[----:B------:R-:W4:Y:S01]  /*43ef0*/  LDL.LU R40, [R1+0xa7c] ;  /* 0x000a7c0001287983 */ /* 0x000f220000300800 */
[----:B------:R-:W4:Y:S02]  /*43f00*/  LDL.LU R42, [R1+0xa78] ;  /* 0x000a7800012a7983 */ /* 0x000f240000300800 */
[----:B------:R-:W4:Y:S02]  /*43f10*/  LDL.LU R56, [R1+0xa5c] ;  /* 0x000a5c0001387983 */ /* 0x000f240000300800 */
[----:B------:R-:W4:Y:S01]  /*43f20*/  LDL.LU R58, [R1+0xa58] ;  /* 0x000a5800013a7983 */ /* 0x000f220000300800 */
[----:B------:R-:W-:-:S02]  /*43f30*/  PRMT R45, RZ, 0x7610, R45 ;  /* 0x00007610ff2d7816 */ /* 0x000fc4000000002d */
[----:B------:R-:W-:-:S04]  /*43f40*/  PRMT R47, RZ, 0x7610, R47 ;  /* 0x00007610ff2f7816 */ /* 0x000fc8000000002f */
[----:B------:R0:W4:Y:S01]  /*43f50*/  @!P5 LDG.E.U16 R45, [R28.64] ;  /* 0x000000041c2dd981 */ /* 0x000122000c1e1500 */
[----:B------:R-:W-:-:S03]  /*43f60*/  PRMT R49, RZ, 0x7610, R49 ;  /* 0x00007610ff317816 */ /* 0x000fc60000000031 */
[----:B------:R-:W1:Y:S01]  /*43f70*/  S2R R0, SR_TID.X ;  /* 0x0000000000007919 */ /* 0x000e620000002100 */
[----:B0-----:R-:W-:Y:S01]  /*43f80*/  @!P6 IMAD.MOV.U32 R28, RZ, RZ, R2 ;  /* 0x000000ffff1ce224 */ /* 0x001fe200078e0002 */
[----:B------:R-:W-:Y:S02]  /*43f90*/  PRMT R51, RZ, 0x7610, R51 ;  /* 0x00007610ff337816 */ /* 0x000fe40000000033 */
[----:B------:R-:W-:Y:S02]  /*43fa0*/  PRMT R53, RZ, 0x7610, R53 ;  /* 0x00007610ff357816 */ /* 0x000fe40000000035 */
[----:B------:R-:W-:Y:S02]  /*43fb0*/  PRMT R55, RZ, 0x7610, R55 ;  /* 0x00007610ff377816 */ /* 0x000fe40000000037 */
[----:B------:R-:W-:Y:S02]  /*43fc0*/  PRMT R57, RZ, 0x7610, R57 ;  /* 0x00007610ff397816 */ /* 0x000fe40000000039 */
[----:B-1----:R-:W-:-:S05]  /*43fd0*/  LOP3.LUT R0, R0, 0x1f, RZ, 0xc0, !PT ;  /* 0x0000001f00007812 */ /* 0x002fca00078ec0ff */
[----:B------:R-:W-:Y:S02]  /*43fe0*/  IMAD.SHL.U32 R0, R0, 0x2, RZ ;  /* 0x0000000200007824 */ /* 0x000fe400078e00ff */
[----:B--2---:R-:W-:Y:S02]  /*43ff0*/  @!P6 IMAD.MOV.U32 R29, RZ, RZ, R3 ;  /* 0x000000ffff1de224 */ /* 0x004fe400078e0003 */
[----:B------:R-:W2:Y:S04]  /*44000*/  LDL.LU R3, [R1+0xa3c] ;  /* 0x000a3c0001037983 */ /* 0x000ea80000300800 */
[----:B------:R0:W2:Y:S01]  /*44010*/  @!P6 LDG.E.U16 R47, [R28.64] ;  /* 0x000000041c2fe981 */ /* 0x0000a2000c1e1500 */
[----:B------:R-:W2:Y:S02]  /*44020*/  LDL.LU R60, [R1+0xa38] ;  /* 0x000a3800013c7983 */ /* 0x000ea40000300800 */
[----:B------:R-:W2:Y:S02]  /*44030*/  LDL.LU R2, [R1+0xa1c] ;  /* 0x000a1c0001027983 */ /* 0x000ea40000300800 */
[----:B0-----:R-:W-:-:S02]  /*44040*/  @!P5 IMAD.MOV.U32 R28, RZ, RZ, R44 ;  /* 0x000000ffff1cd224 */ /* 0x001fc400078e002c */
[----:B------:R-:W-:-:S05]  /*44050*/  @!P5 IMAD.MOV.U32 R29, RZ, RZ, R46 ;  /* 0x000000ffff1dd224 */ /* 0x000fca00078e002e */
[----:B------:R0:W2:Y:S02]  /*44060*/  @!P5 LDG.E.U16 R49, [R28.64] ;  /* 0x000000041c31d981 */ /* 0x0000a4000c1e1500 */
[----:B0-----:R-:W-:Y:S02]  /*44070*/  @!P6 IMAD.MOV.U32 R28, RZ, RZ, R36 ;  /* 0x000000ffff1ce224 */ /* 0x001fe400078e0024 */
[----:B------:R-:W-:-:S05]  /*44080*/  @!P6 IMAD.MOV.U32 R29, RZ, RZ, R38 ;  /* 0x000000ffff1de224 */ /* 0x000fca00078e0026 */
[----:B------:R0:W2:Y:S02]  /*44090*/  @!P6 LDG.E.U16 R51, [R28.64] ;  /* 0x000000041c33e981 */ /* 0x0000a4000c1e1500 */
[----:B0-----:R-:W-:Y:S02]  /*440a0*/  @!P5 IMAD.MOV.U32 R28, RZ, RZ, R32 ;  /* 0x000000ffff1cd224 */ /* 0x001fe400078e0020 */
[----:B------:R-:W-:-:S05]  /*440b0*/  @!P5 IMAD.MOV.U32 R29, RZ, RZ, R34 ;  /* 0x000000ffff1dd224 */ /* 0x000fca00078e0022 */
[----:B------:R3:W2:Y:S02]  /*440c0*/  @!P5 LDG.E.U16 R53, [R28.64] ;  /* 0x000000041c35d981 */ /* 0x0006a4000c1e1500 */
[----:B---3--:R-:W-:Y:S02]  /*440d0*/  @!P6 IMAD.MOV.U32 R28, RZ, RZ, R17 ;  /* 0x000000ffff1ce224 */ /* 0x008fe400078e0011 */
[----:B------:R-:W-:-:S05]  /*440e0*/  @!P6 IMAD.MOV.U32 R29, RZ, RZ, R18 ;  /* 0x000000ffff1de224 */ /* 0x000fca00078e0012 */
[----:B------:R4:W3:Y:S02]  /*440f0*/  @!P6 LDG.E.U16 R55, [R28.64] ;  /* 0x000000041c37e981 */ /* 0x0008e4000c1e1500 */
[----:B----4-:R-:W-:Y:S02]  /*44100*/  @!P6 IMAD.MOV.U32 R28, RZ, RZ, R15 ;  /* 0x000000ffff1ce224 */ /* 0x010fe400078e000f */
[----:B------:R-:W-:-:S05]  /*44110*/  @!P6 IMAD.MOV.U32 R29, RZ, RZ, R16 ;  /* 0x000000ffff1de224 */ /* 0x000fca00078e0010 */
[----:B------:R0:W3:Y:S02]  /*44120*/  @!P6 LDG.E.U16 R57, [R28.64] ;  /* 0x000000041c39e981 */ /* 0x0000e4000c1e1500 */
[----:B0-----:R-:W-:Y:S02]  /*44130*/  @!P5 IMAD.MOV.U32 R29, RZ, RZ, R14 ;  /* 0x000000ffff1dd224 */ /* 0x001fe400078e000e */
[----:B------:R-:W3:Y:S01]  /*44140*/  LDL.LU R14, [R1+0xa18] ;  /* 0x000a1800010e7983 */ /* 0x000ee20000300800 */
[----:B------:R-:W3:Y:S02]  /*44150*/  LDL.LU R15, [R1+0x9fc] ;  /* 0x0009fc00010f7983 */ /* 0x000ee40000300800 */
[----:B------:R-:W3:Y:S02]  /*44160*/  LDL.LU R16, [R1+0x9f8] ;  /* 0x0009f80001107983 */ /* 0x000ee40000300800 */
[----:B------:R-:W3:Y:S01]  /*44170*/  LDL.LU R17, [R1+0x9dc] ;  /* 0x0009dc0001117983 */ /* 0x000ee20000300800 */
[----:B------:R0:W-:Y:S04]  /*44180*/  STS.U16 [R0+0x4600], R19 ;  /* 0x0046001300007388 */ /* 0x0001e80000000400 */
[----:B------:R-:W3:Y:S04]  /*44190*/  LDL.LU R18, [R1+0x9d8] ;  /* 0x0009d80001127983 */ /* 0x000ee80000300800 */
[----:B------:R1:W-:Y:S04]  /*441a0*/  STS.U16 [R0+0x4800], R20 ;  /* 0x0048001400007388 */ /* 0x0003e80000000400 */
[----:B------:R1:W-:Y:S04]  /*441b0*/  STS.U16 [R0+0x4840], R21 ;  /* 0x0048401500007388 */ /* 0x0003e80000000400 */
[----:B------:R1:W-:Y:S04]  /*441c0*/  STS.U16 [R0+0x4a40], R22 ;  /* 0x004a401600007388 */ /* 0x0003e80000000400 */
[----:B------:R1:W-:Y:S04]  /*441d0*/  STS.U16 [R0+0x4a00], R23 ;  /* 0x004a001700007388 */ /* 0x0003e80000000400 */
[----:B------:R1:W-:Y:S04]  /*441e0*/  STS.U16 [R0+0x4c00], R40 ;  /* 0x004c002800007388 */ /* 0x0003e80000000400 */
[----:B0-----:R-:W3:Y:S01]  /*441f0*/  LDL.LU R19, [R1+0x9bc] ;  /* 0x0009bc0001137983 */ /* 0x001ee20000300800 */
[----:B-1----:R-:W3:Y:S02]  /*44200*/  LDL.LU R20, [R1+0x9b8] ;  /* 0x0009b80001147983 */ /* 0x002ee40000300800 */
[----:B------:R-:W3:Y:S01]  /*44210*/  LDL.LU R21, [R1+0x99c] ;  /* 0x00099c0001157983 */ /* 0x000ee20000300800 */
[----:B------:R-:W3:Y:S01]  /*44220*/  LDL.LU R22, [R1+0x998] ;  /* 0x0009980001167983 */ /* 0x000ee20000300800 */
[----:B------:R-:W3:Y:S03]  /*44230*/  LDL.LU R23, [R1+0x97c] ;  /* 0x00097c0001177983 */ /* 0x000ee60000300800 */
[----:B------:R0:W-:Y:S01]  /*44240*/  STS.U16 [R0+0x4c40], R42 ;  /* 0x004c402a00007388 */ /* 0x0001e20000000400 */
[----:B------:R-:W3:Y:S03]  /*44250*/  LDL.LU R40, [R1+0x978] ;  /* 0x0009780001287983 */ /* 0x000ee60000300800 */
[----:B------:R1:W-:Y:S04]  /*44260*/  STS.U16 [R0+0x4e40], R56 ;  /* 0x004e403800007388 */ /* 0x0003e80000000400 */
[----:B------:R1:W-:Y:S04]  /*44270*/  STS.U16 [R0+0x4e00], R58 ;  /* 0x004e003a00007388 */ /* 0x0003e80000000400 */
[----:B0-----:R-:W3:Y:S01]  /*44280*/  LDL.LU R42, [R1+0x13c] ;  /* 0x00013c00012a7983 */ /* 0x001ee20000300800 */
[----:B-1----:R-:W3:Y:S02]  /*44290*/  LDL.LU R56, [R1+0x138] ;  /* 0x0001380001387983 */ /* 0x002ee40000300800 */
[----:B------:R-:W3:Y:S01]  /*442a0*/  LDL.LU R58, [R1+0x11c] ;  /* 0x00011c00013a7983 */ /* 0x000ee20000300800 */
[----:B------:R-:W-:Y:S01]  /*442b0*/  PRMT R59, RZ, 0x7610, R59 ;  /* 0x00007610ff3b7816 */ /* 0x000fe2000000003b */
[----:B------:R-:W-:-:S05]  /*442c0*/  @!P5 IMAD.MOV.U32 R28, RZ, RZ, R13 ;  /* 0x000000ffff1cd224 */ /* 0x000fca00078e000d */
[----:B------:R0:W3:Y:S04]  /*442d0*/  @!P5 LDG.E.U16 R59, [R28.64] ;  /* 0x000000041c3bd981 */ /* 0x0000e8000c1e1500 */
[----:B0-----:R-:W3:Y:S01]  /*442e0*/  LDL.LU R28, [R1+0x118] ;  /* 0x00011800011c7983 */ /* 0x001ee20000300800 */
[----:B------:R-:W3:Y:S02]  /*442f0*/  LDL.LU R29, [R1+0xfc] ;  /* 0x0000fc00011d7983 */ /* 0x000ee40000300800 */
[----:B------:R-:W3:Y:S02]  /*44300*/  LDL.LU R13, [R1+0xf8] ;  /* 0x0000f800010d7983 */ /* 0x000ee40000300800 */
[----:B------:R-:W3:Y:S01]  /*44310*/  LDL.LU R32, [R1+0xdc] ;  /* 0x0000dc0001207983 */ /* 0x000ee20000300800 */
[----:B------:R-:W3:Y:S01]  /*44320*/  LDL.LU R34, [R1+0xd8] ;  /* 0x0000d80001227983 */ /* 0x000ee20000300800 */
        /* <DEDUP_REMOVED lines=8> */
[----:B------:R-:W3:Y:S03]  /*443b0*/  LDL.LU R61, [R1+0x3c] ;  /* 0x00003c00013d7983 */ /* 0x000ee60000300800 */
[----:B--2---:R0:W-:Y:S04]  /*443c0*/  STS.U16 [R0+0x5000], R3 ;  /* 0x0050000300007388 */ /* 0x0041e80000000400 */
[----:B------:R1:W-:Y:S04]  /*443d0*/  STS.U16 [R0+0x5040], R60 ;  /* 0x0050403c00007388 */ /* 0x0003e80000000400 */
[----:B------:R2:W-:Y:S04]  /*443e0*/  STS.U16 [R0+0x5240], R2 ;  /* 0x0052400200007388 */ /* 0x0005e80000000400 */
[----:B0-----:R-:W4:Y:S01]  /*443f0*/  LDL.LU R3, [R1+0x38] ;  /* 0x0000380001037983 */ /* 0x001f220000300800 */
[----:B-1----:R-:W4:Y:S02]  /*44400*/  LDL.LU R60, [R1+0x1c] ;  /* 0x00001c00013c7983 */ /* 0x002f240000300800 */
[----:B--2---:R-:W2:Y:S01]  /*44410*/  LDL.LU R2, [R1+0x18] ;  /* 0x0000180001027983 */ /* 0x004ea20000300800 */
[----:B---3--:R0:W-:Y:S04]  /*44420*/  STS.U16 [R0+0x5200], R14 ;  /* 0x0052000e00007388 */ /* 0x0081e80000000400 */
[----:B------:R1:W-:Y:S04]  /*44430*/  STS.U16 [R0+0x5400], R15 ;  /* 0x0054000f00007388 */ /* 0x0003e80000000400 */
[----:B------:R3:W-:Y:S04]  /*44440*/  STS.U16 [R0+0x5440], R16 ;  /* 0x0054401000007388 */ /* 0x0007e80000000400 */
[----:B------:R3:W-:Y:S04]  /*44450*/  STS.U16 [R0+0x5640], R17 ;  /* 0x0056401100007388 */ /* 0x0007e80000000400 */
[----:B------:R3:W-:Y:S04]  /*44460*/  STS.U16 [R0+0x5600], R18 ;  /* 0x0056001200007388 */ /* 0x0007e80000000400 */
[----:B0-----:R-:W2:Y:S01]  /*44470*/  LDL.LU R14, [R1+0x3fd0] ;  /* 0x003fd000010e7983 */ /* 0x001ea20000300800 */
[----:B-1----:R-:W2:Y:S02]  /*44480*/  LDL.LU R15, [R1+0x3fcc] ;  /* 0x003fcc00010f7983 */ /* 0x002ea40000300800 */
[----:B---3--:R-:W3:Y:S02]  /*44490*/  LDL.LU R16, [R1+0x3fc8] ;  /* 0x003fc80001107983 */ /* 0x008ee40000300800 */
[----:B------:R-:W3:Y:S01]  /*444a0*/  LDL.LU R17, [R1+0x3fc4] ;  /* 0x003fc40001117983 */ /* 0x000ee20000300800 */
[----:B------:R-:W3:Y:S04]  /*444b0*/  LDL.LU R18, [R1+0x3fc0] ;  /* 0x003fc00001127983 */ /* 0x000ee80000300800 */
[----:B------:R0:W-:Y:S04]  /*444c0*/  STS.U16 [R0+0x5800], R19 ;  /* 0x0058001300007388 */ /* 0x0001e80000000400 */
[----:B------:R1:W-:Y:S04]  /*444d0*/  STS.U16 [R0+0x5840], R20 ;  /* 0x0058401400007388 */ /* 0x0003e80000000400 */
[----:B------:R1:W-:Y:S04]  /*444e0*/  STS.U16 [R0+0x5a40], R21 ;  /* 0x005a401500007388 */ /* 0x0003e80000000400 */
[----:B------:R1:W-:Y:S04]  /*444f0*/  STS.U16 [R0+0x5a00], R22 ;  /* 0x005a001600007388 */ /* 0x0003e80000000400 */
[----:B------:R1:W-:Y:S04]  /*44500*/  STS.U16 [R0+0x5c00], R23 ;  /* 0x005c001700007388 */ /* 0x0003e80000000400 */
[----:B------:R1:W-:Y:S04]  /*44510*/  STS.U16 [R0+0x5c40], R40 ;  /* 0x005c402800007388 */ /* 0x0003e80000000400 */
[----:B0-----:R-:W3:Y:S01]  /*44520*/  LDL.LU R19, [R1+0x3fbc] ;  /* 0x003fbc0001137983 */ /* 0x001ee20000300800 */
[----:B-1----:R-:W3:Y:S02]  /*44530*/  LDL.LU R20, [R1+0x3fb8] ;  /* 0x003fb80001147983 */ /* 0x002ee40000300800 */
[----:B------:R-:W3:Y:S02]  /*44540*/  LDL.LU R21, [R1+0x3fb4] ;  /* 0x003fb40001157983 */ /* 0x000ee40000300800 */
[----:B------:R-:W3:Y:S01]  /*44550*/  LDL.LU R22, [R1+0x3fb0] ;  /* 0x003fb00001167983 */ /* 0x000ee20000300800 */
[----:B------:R-:W3:Y:S01]  /*44560*/  LDL.LU R23, [R1+0x3fac] ;  /* 0x003fac0001177983 */ /* 0x000ee20000300800 */
[----:B------:R-:W3:Y:S03]  /*44570*/  LDL.LU R40, [R1+0x3fa8] ;  /* 0x003fa80001287983 */ /* 0x000ee60000300800 */
[----:B------:R0:W-:Y:S04]  /*44580*/  STS.U16 [R0+0x5e40], R42 ;  /* 0x005e402a00007388 */ /* 0x0001e80000000400 */
[----:B------:R1:W-:Y:S04]  /*44590*/  STS.U16 [R0+0x5e00], R56 ;  /* 0x005e003800007388 */ /* 0x0003e80000000400 */
[----:B------:R1:W-:Y:S04]  /*445a0*/  STS.U16 [R0+0x6000], R58 ;  /* 0x0060003a00007388 */ /* 0x0003e80000000400 */
[----:B0-----:R-:W3:Y:S01]  /*445b0*/  LDL.LU R42, [R1+0x3fa4] ;  /* 0x003fa400012a7983 */ /* 0x001ee20000300800 */
[----:B-1----:R-:W3:Y:S02]  /*445c0*/  LDL.LU R56, [R1+0x3fa0] ;  /* 0x003fa00001387983 */ /* 0x002ee40000300800 */
[----:B------:R-:W3:Y:S01]  /*445d0*/  LDL.LU R58, [R1+0x3f9c] ;  /* 0x003f9c00013a7983 */ /* 0x000ee20000300800 */
        /* <DEDUP_REMOVED lines=10> */
[----:B------:R-:W3:Y:S04]  /*44680*/  LDL.LU R34, [R1+0xdbc] ;  /* 0x000dbc0001227983 */ /* 0x000ee80000300800 */
[----:B------:R0:W-:Y:S01]  /*44690*/  STS.U16 [R0+0x6600], R38 ;  /* 0x0066002600007388 */ /* 0x0001e20000000400 */
[----:B------:R-:W3:Y:S03]  /*446a0*/  LDL.LU R36, [R1+0xda8] ;  /* 0x000da80001247983 */ /* 0x000ee60000300800 */
        /* <DEDUP_REMOVED lines=13> */
[----:B0-----:R-:W3:Y:S01]  /*44780*/  LDL.LU R54, [R1+0xd5c] ;  /* 0x000d5c0001367983 */ /* 0x001ee20000300800 */
[----:B-1----:R-:W3:Y:S03]  /*44790*/  LDL.LU R61, [R1+0xd48] ;  /* 0x000d4800013d7983 */ /* 0x002ee60000300800 */
[----:B----4-:R0:W-:Y:S04]  /*447a0*/  STS.U16 [R0+0x6e00], R3 ;  /* 0x006e000300007388 */ /* 0x0101e80000000400 */
[----:B--2---:R1:W-:Y:S04]  /*447b0*/  STS.U16 [R0+0x7040], R2 ;  /* 0x0070400200007388 */ /* 0x0043e80000000400 */
[----:B0-----:R-:W2:Y:S04]  /*447c0*/  LDL.LU R3, [R1+0xd44] ;  /* 0x000d440001037983 */ /* 0x001ea80000300800 */
[----:B-1----:R-:W3:Y:S04]  /*447d0*/  LDL.LU R2, [R1+0xd30] ;  /* 0x000d300001027983 */ /* 0x002ee80000300800 */
[----:B---3--:R-:W-:Y:S04]  /*447e0*/  STS.U16 [R0+0x7640], R23 ;  /* 0x0076401700007388 */ /* 0x008fe80000000400 */
[----:B------:R-:W-:Y:S04]  /*447f0*/  STS.U16 [R0+0x7440], R40 ;  /* 0x0074402800007388 */ /* 0x000fe80000000400 */
[----:B------:R-:W-:Y:S04]  /*44800*/  STS.U16 [R0+0x7400], R42 ;  /* 0x0074002a00007388 */ /* 0x000fe80000000400 */
[----:B------:R0:W-:Y:S04]  /*44810*/  STS.U16 [R0+0x7240], R58 ;  /* 0x0072403a00007388 */ /* 0x0001e80000000400 */
[----:B------:R1:W-:Y:S04]  /*44820*/  STS.U16 [R0+0x7200], R56 ;  /* 0x0072003800007388 */ /* 0x0003e80000000400 */
[----:B0-----:R-:W3:Y:S01]  /*44830*/  LDL.LU R58, [R1+0xdf0] ;  /* 0x000df000013a7983 */ /* 0x001ee20000300800 */
[----:B-1----:R-:W2:Y:S02]  /*44840*/  LDL.LU R56, [R1+0xe04] ;  /* 0x000e040001387983 */ /* 0x002ea40000300800 */
[----:B------:R-:W2:Y:S02]  /*44850*/  LDL.LU R42, [R1+0xe08] ;  /* 0x000e0800012a7983 */ /* 0x000ea40000300800 */
[----:B------:R-:W2:Y:S01]  /*44860*/  LDL.LU R40, [R1+0xe1c] ;  /* 0x000e1c0001287983 */ /* 0x000ea20000300800 */
[----:B------:R-:W2:Y:S04]  /*44870*/  LDL.LU R23, [R1+0xe20] ;  /* 0x000e200001177983 */ /* 0x000ea80000300800 */
[----:B------:R0:W-:Y:S04]  /*44880*/  STS.U16 [R0+0x7000], R60 ;  /* 0x0070003c00007388 */ /* 0x0001e80000000400 */
        /* <DEDUP_REMOVED lines=9> */
[----:B0-----:R-:W-:-:S03]  /*44920*/  LOP3.LUT R60, R0, 0x10, RZ, 0x3c, !PT ;  /* 0x00000010003c7812 */ /* 0x001fc600078e3cff */
[----:B-1----:R-:W3:Y:S04]  /*44930*/  LDL.LU R14, [R1+0xd2c] ;  /* 0x000d2c00010e7983 */ /* 0x002ee80000300800 */
        /* <DEDUP_REMOVED lines=8> */
[----:B------:R-:W3:Y:S04]  /*449c0*/  LDL.LU R22, [R1+0xcb8] ;  /* 0x000cb80001167983 */ /* 0x000ee80000300800 */
[----:B--2---:R0:W-:Y:S01]  /*449d0*/  STS.U16 [R60+0x80], R23 ;  /* 0x000080173c007388 */ /* 0x0041e20000000400 */
[----:B------:R1:W-:Y:S02]  /*449e0*/  STS.U16 [R60+0xc0], R40 ;  /* 0x0000c0283c007388 */ /* 0x0003e40000000400 */
[----:B------:R2:W-:Y:S02]  /*449f0*/  STS.U16 [R60+0x2c0], R42 ;  /* 0x0002c02a3c007388 */ /* 0x0005e40000000400 */
[----:B------:R2:W-:Y:S01]  /*44a00*/  STS.U16 [R60+0x280], R56 ;  /* 0x000280383c007388 */ /* 0x0005e20000000400 */
[----:B---3--:R3:W-:Y:S01]  /*44a10*/  STS.U16 [R60+0x480], R58 ;  /* 0x0004803a3c007388 */ /* 0x0087e20000000400 */
[----:B------:R3:W-:Y:S03]  /*44a20*/  STS.U16 [R60+0x4c0], R28 ;  /* 0x0004c01c3c007388 */ /* 0x0007e60000000400 */
[----:B0-----:R-:W4:Y:S01]  /*44a30*/  LDL.LU R23, [R1+0xcb4] ;  /* 0x000cb40001177983 */ /* 0x001f220000300800 */
[----:B-1----:R-:W4:Y:S02]  /*44a40*/  LDL.LU R40, [R1+0xca0] ;  /* 0x000ca00001287983 */ /* 0x002f240000300800 */
[----:B--2---:R-:W2:Y:S02]  /*44a50*/  LDL.LU R42, [R1+0xc9c] ;  /* 0x000c9c00012a7983 */ /* 0x004ea40000300800 */
[----:B------:R-:W2:Y:S01]  /*44a60*/  LDL.LU R56, [R1+0xc88] ;  /* 0x000c880001387983 */ /* 0x000ea20000300800 */
[----:B---3--:R-:W3:Y:S04]  /*44a70*/  LDL.LU R58, [R1+0xc84] ;  /* 0x000c8400013a7983 */ /* 0x008ee80000300800 */
[----:B------:R0:W-:Y:S01]  /*44a80*/  STS.U16 [R60+0x6c0], R29 ;  /* 0x0006c01d3c007388 */ /* 0x0001e20000000400 */
[----:B------:R-:W3:Y:S02]  /*44a90*/  LDL.LU R28, [R1+0xc70] ;  /* 0x000c7000011c7983 */ /* 0x000ee40000300800 */
[----:B------:R1:W-:Y:S02]  /*44aa0*/  STS.U16 [R60+0x680], R13 ;  /* 0x0006800d3c007388 */ /* 0x0003e40000000400 */
[----:B------:R1:W-:Y:S01]  /*44ab0*/  STS.U16 [R60+0x880], R32 ;  /* 0x000880203c007388 */ /* 0x0003e20000000400 */
[----:B------:R1:W-:Y:S01]  /*44ac0*/  STS.U16 [R60+0x8c0], R34 ;  /* 0x0008c0223c007388 */ /* 0x0003e20000000400 */
[----:B------:R1:W-:Y:S02]  /*44ad0*/  STS.U16 [R60+0xac0], R36 ;  /* 0x000ac0243c007388 */ /* 0x0003e40000000400 */
[----:B------:R1:W-:Y:S01]  /*44ae0*/  STS.U16 [R60+0xa80], R38 ;  /* 0x000a80263c007388 */ /* 0x0003e20000000400 */
[----:B0-----:R-:W3:Y:S01]  /*44af0*/  LDL.LU R29, [R1+0xc6c] ;  /* 0x000c6c00011d7983 */ /* 0x001ee20000300800 */
[----:B-1----:R-:W3:Y:S03]  /*44b00*/  LDL.LU R13, [R1+0xc58] ;  /* 0x000c5800010d7983 */ /* 0x002ee60000300800 */
[----:B------:R-:W3:Y:S04]  /*44b10*/  LDL.LU R32, [R1+0xc54] ;  /* 0x000c540001207983 */ /* 0x000ee80000300800 */
[----:B------:R-:W3:Y:S01]  /*44b20*/  LDL.LU R34, [R1+0xc40] ;  /* 0x000c400001227983 */ /* 0x000ee20000300800 */
[----:B------:R-:W3:Y:S02]  /*44b30*/  LDL.LU R36, [R1+0xc3c] ;  /* 0x000c3c0001247983 */ /* 0x000ee40000300800 */
[----:B------:R0:W-:Y:S02]  /*44b40*/  STS.U16 [R60+0xc80], R44 ;  /* 0x000c802c3c007388 */ /* 0x0001e40000000400 */
[----:B------:R-:W3:Y:S01]  /*44b50*/  LDL.LU R38, [R1+0xc28] ;  /* 0x000c280001267983 */ /* 0x000ee20000300800 */
[----:B------:R1:W-:Y:S01]  /*44b60*/  STS.U16 [R60+0xcc0], R46 ;  /* 0x000cc02e3c007388 */ /* 0x0003e20000000400 */
[----:B------:R1:W-:Y:S02]  /*44b70*/  STS.U16 [R60+0xec0], R48 ;  /* 0x000ec0303c007388 */ /* 0x0003e40000000400 */
[----:B------:R1:W-:Y:S02]  /*44b80*/  STS.U16 [R60+0xe80], R50 ;  /* 0x000e80323c007388 */ /* 0x0003e40000000400 */
[----:B------:R1:W-:Y:S01]  /*44b90*/  STS.U16 [R60+0x1080], R52 ;  /* 0x001080343c007388 */ /* 0x0003e20000000400 */
[----:B------:R1:W-:Y:S04]  /*44ba0*/  STS.U16 [R60+0x10c0], R54 ;  /* 0x0010c0363c007388 */ /* 0x0003e80000000400 */
[----:B0-----:R-:W3:Y:S01]  /*44bb0*/  LDL.LU R44, [R1+0xc24] ;  /* 0x000c2400012c7983 */ /* 0x001ee20000300800 */
[----:B-1----:R-:W3:Y:S03]  /*44bc0*/  LDL.LU R46, [R1+0xc10] ;  /* 0x000c1000012e7983 */ /* 0x002ee60000300800 */
[----:B------:R-:W3:Y:S04]  /*44bd0*/  LDL.LU R48, [R1+0xc0c] ;  /* 0x000c0c0001307983 */ /* 0x000ee80000300800 */
[----:B------:R-:W3:Y:S01]  /*44be0*/  LDL.LU R50, [R1+0xbf8] ;  /* 0x000bf80001327983 */ /* 0x000ee20000300800 */
[----:B------:R-:W3:Y:S02]  /*44bf0*/  LDL.LU R52, [R1+0xbf4] ;  /* 0x000bf40001347983 */ /* 0x000ee40000300800 */
[----:B------:R-:W3:Y:S02]  /*44c00*/  LDL.LU R54, [R1+0xbe0] ;  /* 0x000be00001367983 */ /* 0x000ee40000300800 */
[----:B------:R0:W-:Y:S01]  /*44c10*/  STS.U16 [R60+0x12c0], R61 ;  /* 0x0012c03d3c007388 */ /* 0x0001e20000000400 */
[----:B------:R1:W-:Y:S01]  /*44c20*/  STS.U16 [R60+0x1280], R3 ;  /* 0x001280033c007388 */ /* 0x0003e20000000400 */
[----:B------:R1:W-:Y:S02]  /*44c30*/  STS.U16 [R60+0x1480], R2 ;  /* 0x001480023c007388 */ /* 0x0003e40000000400 */
[----:B------:R1:W-:Y:S02]  /*44c40*/  STS.U16 [R60+0x14c0], R14 ;  /* 0x0014c00e3c007388 */ /* 0x0003e40000000400 */
[----:B------:R1:W-:Y:S01]  /*44c50*/  STS.U16 [R60+0x16c0], R0 ;  /* 0x0016c0003c007388 */ /* 0x0003e20000000400 */
[----:B------:R1:W-:Y:S04]  /*44c60*/  STS.U16 [R60+0x1680], R15 ;  /* 0x0016800f3c007388 */ /* 0x0003e80000000400 */
[----:B0-----:R-:W3:Y:S01]  /*44c70*/  LDL.LU R61, [R1+0xbdc] ;  /* 0x000bdc00013d7983 */ /* 0x001ee20000300800 */
[----:B-1----:R-:W3:Y:S03]  /*44c80*/  LDL.LU R3, [R1+0xbc8] ;  /* 0x000bc80001037983 */ /* 0x002ee60000300800 */
[----:B------:R-:W3:Y:S01]  /*44c90*/  LDL.LU R2, [R1+0xbc4] ;  /* 0x000bc40001027983 */ /* 0x000ee20000300800 */
[----:B------:R-:W3:Y:S03]  /*44ca0*/  LDL.LU R14, [R1+0xbb0] ;  /* 0x000bb000010e7983 */ /* 0x000ee60000300800 */
[----:B------:R-:W3:Y:S04]  /*44cb0*/  LDL.LU R0, [R1+0xbac] ;  /* 0x000bac0001007983 */ /* 0x000ee80000300800 */
        /* <DEDUP_REMOVED lines=14> */
[----:B0-----:R-:W3:Y:S04]  /*44da0*/  LDL.LU R22, [R1+0xb4c] ;  /* 0x000b4c0001167983 */ /* 0x001ee80000300800 */
[----:B----4-:R0:W-:Y:S01]  /*44db0*/  STS.U16 [R60+0x1e80], R23 ;  /* 0x001e80173c007388 */ /* 0x0101e20000000400 */
[----:B------:R1:W-:Y:S02]  /*44dc0*/  STS.U16 [R60+0x2080], R40 ;  /* 0x002080283c007388 */ /* 0x0003e40000000400 */
[----:B--2---:R2:W-:Y:S02]  /*44dd0*/  STS.U16 [R60+0x20c0], R42 ;  /* 0x0020c02a3c007388 */ /* 0x0045e40000000400 */
[----:B------:R4:W-:Y:S01]  /*44de0*/  STS.U16 [R60+0x22c0], R56 ;  /* 0x0022c0383c007388 */ /* 0x0009e20000000400 */
[----:B---3--:R4:W-:Y:S01]  /*44df0*/  STS.U16 [R60+0x2280], R58 ;  /* 0x0022803a3c007388 */ /* 0x0089e20000000400 */
[----:B------:R4:W-:Y:S03]  /*44e00*/  STS.U16 [R60+0x2480], R28 ;  /* 0x0024801c3c007388 */ /* 0x0009e60000000400 */
[----:B0-----:R-:W3:Y:S01]  /*44e10*/  LDL.LU R23, [R1+0xb38] ;  /* 0x000b380001177983 */ /* 0x001ee20000300800 */
[----:B-1----:R-:W3:Y:S02]  /*44e20*/  LDL.LU R40, [R1+0xb34] ;  /* 0x000b340001287983 */ /* 0x002ee40000300800 */
[----:B--2---:R-:W2:Y:S02]  /*44e30*/  LDL.LU R42, [R1+0xb20] ;  /* 0x000b2000012a7983 */ /* 0x004ea40000300800 */
[----:B----4-:R-:W4:Y:S01]  /*44e40*/  LDL.LU R56, [R1+0xb1c] ;  /* 0x000b1c0001387983 */ /* 0x010f220000300800 */
[----:B------:R-:W4:Y:S04]  /*44e50*/  LDL.LU R58, [R1+0xb08] ;  /* 0x000b0800013a7983 */ /* 0x000f280000300800 */
[----:B------:R0:W-:Y:S01]  /*44e60*/  STS.U16 [R60+0x24c0], R29 ;  /* 0x0024c01d3c007388 */ /* 0x0001e20000000400 */
[----:B------:R-:W4:Y:S02]  /*44e70*/  LDL.LU R28, [R1+0xb04] ;  /* 0x000b0400011c7983 */ /* 0x000f240000300800 */
[----:B------:R1:W-:Y:S02]  /*44e80*/  STS.U16 [R60+0x26c0], R13 ;  /* 0x0026c00d3c007388 */ /* 0x0003e40000000400 */
[----:B------:R1:W-:Y:S01]  /*44e90*/  STS.U16 [R60+0x2680], R32 ;  /* 0x002680203c007388 */ /* 0x0003e20000000400 */
[----:B------:R1:W-:Y:S01]  /*44ea0*/  STS.U16 [R60+0x2880], R34 ;  /* 0x002880223c007388 */ /* 0x0003e20000000400 */
[----:B------:R1:W-:Y:S02]  /*44eb0*/  STS.U16 [R60+0x28c0], R36 ;  /* 0x0028c0243c007388 */ /* 0x0003e40000000400 */
[----:B------:R1:W-:Y:S01]  /*44ec0*/  STS.U16 [R60+0x2ac0], R38 ;  /* 0x002ac0263c007388 */ /* 0x0003e20000000400 */
[----:B0-----:R-:W4:Y:S01]  /*44ed0*/  LDL.LU R29, [R1+0xaf0] ;  /* 0x000af000011d7983 */ /* 0x001f220000300800 */
[----:B-1----:R-:W4:Y:S03]  /*44ee0*/  LDL.LU R13, [R1+0xaec] ;  /* 0x000aec00010d7983 */ /* 0x002f260000300800 */
[----:B------:R-:W4:Y:S04]  /*44ef0*/  LDL.LU R32, [R1+0xad4] ;  /* 0x000ad40001207983 */ /* 0x000f280000300800 */
[----:B------:R-:W4:Y:S01]  /*44f00*/  LDL.LU R34, [R1+0xad0] ;  /* 0x000ad00001227983 */ /* 0x000f220000300800 */
[----:B------:R-:W4:Y:S03]  /*44f10*/  LDL.LU R36, [R1+0xab4] ;  /* 0x000ab40001247983 */ /* 0x000f260000300800 */
        /* <DEDUP_REMOVED lines=11> */
[----:B------:R-:W4:Y:S02]  /*44fd0*/  LDL.LU R52, [R1+0xa54] ;  /* 0x000a540001347983 */ /* 0x000f240000300800 */
[----:B------:R-:W4:Y:S01]  /*44fe0*/  LDL.LU R54, [R1+0xa50] ;  /* 0x000a500001367983 */ /* 0x000f220000300800 */
[----:B------:R0:W-:Y:S01]  /*44ff0*/  STS.U16 [R60+0x30c0], R61 ;  /* 0x0030c03d3c007388 */ /* 0x0001e20000000400 */
[----:B------:R1:W-:Y:S02]  /*45000*/  STS.U16 [R60+0x32c0], R3 ;  /* 0x0032c0033c007388 */ /* 0x0003e40000000400 */
[----:B------:R1:W-:Y:S02]  /*45010*/  STS.U16 [R60+0x3280], R2 ;  /* 0x003280023c007388 */ /* 0x0003e40000000400 */
[----:B------:R-:W-:Y:S01]  /*45020*/  STS.U16 [R60+0x3480], R14 ;  /* 0x0034800e3c007388 */ /* 0x000fe20000000400 */
[----:B------:R-:W-:Y:S01]  /*45030*/  STS.U16 [R60+0x34c0], R0 ;  /* 0x0034c0003c007388 */ /* 0x000fe20000000400 */
[----:B------:R-:W-:Y:S03]  /*45040*/  STS.U16 [R60+0x36c0], R15 ;  /* 0x0036c00f3c007388 */ /* 0x000fe60000000400 */
[----:B0-----:R-:W4:Y:S01]  /*45050*/  LDL.LU R61, [R1+0xa34] ;  /* 0x000a3400013d7983 */ /* 0x001f220000300800 */
[----:B-1----:R-:W4:Y:S02]  /*45060*/  LDL.LU R3, [R1+0xa30] ;  /* 0x000a300001037983 */ /* 0x002f240000300800 */
[----:B------:R-:W4:Y:S01]  /*45070*/  LDL.LU R2, [R1+0xa14] ;  /* 0x000a140001027983 */ /* 0x000f220000300800 */
[----:B------:R-:W-:Y:S01]  /*45080*/  STS.U16 [R60+0x3680], R16 ;  /* 0x003680103c007388 */ /* 0x000fe20000000400 */
[----:B------:R-:W-:Y:S02]  /*45090*/  STS.U16 [R60+0x3880], R17 ;  /* 0x003880113c007388 */ /* 0x000fe40000000400 */
[----:B------:R-:W-:Y:S01]  /*450a0*/  STS.U16 [R60+0x38c0], R18 ;  /* 0x0038c0123c007388 */ /* 0x000fe20000000400 */
[----:B------:R-:W-:Y:S01]  /*450b0*/  STS.U16 [R60+0x3ac0], R19 ;  /* 0x003ac0133c007388 */ /* 0x000fe20000000400 */
[----:B------:R-:W-:Y:S02]  /*450c0*/  STS.U16 [R60+0x3a80], R20 ;  /* 0x003a80143c007388 */ /* 0x000fe40000000400 */
[----:B------:R-:W-:Y:S01]  /*450d0*/  STS.U16 [R60+0x3c80], R21 ;  /* 0x003c80153c007388 */ /* 0x000fe20000000400 */
[----:B------:R-:W-:Y:S04]  /*450e0*/  STS.U16 [R60+0x3cc0], R22 ;  /* 0x003cc0163c007388 */ /* 0x000fe80000000400 */
[----:B---3--:R-:W-:Y:S01]  /*450f0*/  STS.U16 [R60+0x3ec0], R23 ;  /* 0x003ec0173c007388 */ /* 0x008fe20000000400 */
[----:B------:R-:W-:Y:S02]  /*45100*/  STS.U16 [R60+0x3e80], R40 ;  /* 0x003e80283c007388 */ /* 0x000fe40000000400 */
[----:B--2---:R-:W-:Y:S01]  /*45110*/  STS.U16 [R60+0x4080], R42 ;  /* 0x0040802a3c007388 */ /* 0x004fe20000000400 */
[----:B----4-:R-:W-:Y:S04]  /*45120*/  STS.U16 [R60+0x40c0], R56 ;  /* 0x0040c0383c007388 */ /* 0x010fe80000000400 */
[----:B------:R-:W-:Y:S01]  /*45130*/  STS.U16 [R60+0x42c0], R58 ;  /* 0x0042c03a3c007388 */ /* 0x000fe20000000400 */
[----:B------:R-:W-:Y:S03]  /*45140*/  STS.U16 [R60+0x4280], R28 ;  /* 0x0042801c3c007388 */ /* 0x000fe60000000400 */
[----:B------:R-:W-:Y:S01]  /*45150*/  STS.U16 [R60+0x4480], R29 ;  /* 0x0044801d3c007388 */ /* 0x000fe20000000400 */
[----:B------:R0:W-:Y:S02]  /*45160*/  STS.U16 [R60+0x44c0], R13 ;  /* 0x0044c00d3c007388 */ /* 0x0001e40000000400 */
[----:B------:R1:W-:Y:S01]  /*45170*/  STS.U16 [R60+0x46c0], R32 ;  /* 0x0046c0203c007388 */ /* 0x0003e20000000400 */
[----:B------:R2:W-:Y:S01]  /*45180*/  STS.U16 [R60+0x4680], R34 ;  /* 0x004680223c007388 */ /* 0x0005e20000000400 */
[----:B------:R3:W-:Y:S02]  /*45190*/  STS.U16 [R60+0x4880], R36 ;  /* 0x004880243c007388 */ /* 0x0007e40000000400 */
[----:B------:R3:W-:Y:S01]  /*451a0*/  STS.U16 [R60+0x48c0], R38 ;  /* 0x0048c0263c007388 */ /* 0x0007e20000000400 */
[----:B0-----:R-:W4:Y:S01]  /*451b0*/  LDL.LU R13, [R1+0xa10] ;  /* 0x000a1000010d7983 */ /* 0x001f220000300800 */
[----:B-1----:R-:W4:Y:S02]  /*451c0*/  LDL.LU R32, [R1+0x9f4] ;  /* 0x0009f40001207983 */ /* 0x002f240000300800 */
[----:B--2---:R-:W2:Y:S01]  /*451d0*/  LDL.LU R34, [R1+0x9f0] ;  /* 0x0009f00001227983 */ /* 0x004ea20000300800 */
        /* <DEDUP_REMOVED lines=13> */
[----:B------:R-:W3:Y:S01]  /*452b0*/  LDL.LU R54, [R1+0x970] ;  /* 0x0009700001367983 */ /* 0x000ee20000300800 */
[----:B------:R0:W-:Y:S01]  /*452c0*/  STS.U16 [R60+0x5080], R61 ;  /* 0x0050803d3c007388 */ /* 0x0001e20000000400 */
[----:B------:R1:W-:Y:S03]  /*452d0*/  STS.U16 [R60+0x50c0], R3 ;  /* 0x0050c0033c007388 */ /* 0x0003e60000000400 */
[----:B0-----:R-:W3:Y:S01]  /*452e0*/  LDL.LU R61, [R1+0x134] ;  /* 0x00013400013d7983 */ /* 0x001ee20000300800 */
[----:B-1----:R-:W3:Y:S02]  /*452f0*/  LDL.LU R3, [R1+0x130] ;  /* 0x0001300001037983 */ /* 0x002ee40000300800 */
        /* <DEDUP_REMOVED lines=16> */
[----:B------:R0:W-:Y:S01]  /*45400*/  STS.U16 [R60+0x52c0], R2 ;  /* 0x0052c0023c007388 */ /* 0x0001e20000000400 */
[----:B------:R-:W3:Y:S03]  /*45410*/  LDL.LU R29, [R1+0x14] ;  /* 0x00001400011d7983 */ /* 0x000ee60000300800 */
[----:B0-----:R-:W3:Y:S04]  /*45420*/  LDL.LU R2, [R1+0x10] ;  /* 0x0000100001027983 */ /* 0x001ee80000300800 */
[----:B----4-:R0:W-:Y:S01]  /*45430*/  STS.U16 [R60+0x5280], R13 ;  /* 0x0052800d3c007388 */ /* 0x0101e20000000400 */
[----:B------:R1:W-:Y:S02]  /*45440*/  STS.U16 [R60+0x5480], R32 ;  /* 0x005480203c007388 */ /* 0x0003e40000000400 */
[----:B--2---:R2:W-:Y:S01]  /*45450*/  STS.U16 [R60+0x54c0], R34 ;  /* 0x0054c0223c007388 */ /* 0x0045e20000000400 */
[----:B---3--:R4:W-:Y:S01]  /*45460*/  STS.U16 [R60+0x56c0], R36 ;  /* 0x0056c0243c007388 */ /* 0x0089e20000000400 */
[----:B------:R4:W-:Y:S03]  /*45470*/  STS.U16 [R60+0x5680], R38 ;  /* 0x005680263c007388 */ /* 0x0009e60000000400 */
[----:B0-----:R-:W3:Y:S01]  /*45480*/  LDL.LU R13, [R1+0x3f98] ;  /* 0x003f9800010d7983 */ /* 0x001ee20000300800 */
[----:B-1----:R-:W3:Y:S02]  /*45490*/  LDL.LU R32, [R1+0x3f94] ;  /* 0x003f940001207983 */ /* 0x002ee40000300800 */
[----:B--2---:R-:W2:Y:S01]  /*454a0*/  LDL.LU R34, [R1+0x3f90] ;  /* 0x003f900001227983 */ /* 0x004ea20000300800 */
[----:B----4-:R-:W4:Y:S01]  /*454b0*/  LDL.LU R36, [R1+0x3f8c] ;  /* 0x003f8c0001247983 */ /* 0x010f220000300800 */
[----:B------:R-:W2:Y:S03]  /*454c0*/  LDL.LU R38, [R1+0x3f88] ;  /* 0x003f880001267983 */ /* 0x000ea60000300800 */
[----:B------:R0:W-:Y:S01]  /*454d0*/  STS.U16 [R60+0x5880], R44 ;  /* 0x0058802c3c007388 */ /* 0x0001e20000000400 */
[----:B------:R1:W-:Y:S02]  /*454e0*/  STS.U16 [R60+0x58c0], R46 ;  /* 0x0058c02e3c007388 */ /* 0x0003e40000000400 */
[----:B------:R1:W-:Y:S02]  /*454f0*/  STS.U16 [R60+0x5ac0], R48 ;  /* 0x005ac0303c007388 */ /* 0x0003e40000000400 */
[----:B------:R1:W-:Y:S01]  /*45500*/  STS.U16 [R60+0x5a80], R50 ;  /* 0x005a80323c007388 */ /* 0x0003e20000000400 */
[----:B------:R1:W-:Y:S01]  /*45510*/  STS.U16 [R60+0x5c80], R52 ;  /* 0x005c80343c007388 */ /* 0x0003e20000000400 */
[----:B------:R1:W-:Y:S03]  /*45520*/  STS.U16 [R60+0x5cc0], R54 ;  /* 0x005cc0363c007388 */ /* 0x0003e60000000400 */
[----:B0-----:R-:W2:Y:S01]  /*45530*/  LDL.LU R44, [R1+0x3f84] ;  /* 0x003f8400012c7983 */ /* 0x001ea20000300800 */
[----:B-1----:R-:W2:Y:S03]  /*45540*/  LDL.LU R46, [R1+0x3f80] ;  /* 0x003f8000012e7983 */ /* 0x002ea60000300800 */
[----:B------:R-:W2:Y:S01]  /*45550*/  LDL.LU R48, [R1+0x3f7c] ;  /* 0x003f7c0001307983 */ /* 0x000ea20000300800 */
[----:B------:R-:W2:Y:S03]  /*45560*/  LDL.LU R50, [R1+0x3f78] ;  /* 0x003f780001327983 */ /* 0x000ea60000300800 */
[----:B------:R-:W2:Y:S01]  /*45570*/  LDL.LU R52, [R1+0x3f74] ;  /* 0x003f740001347983 */ /* 0x000ea20000300800 */
[----:B------:R-:W2:Y:S03]  /*45580*/  LDL.LU R54, [R1+0x3f70] ;  /* 0x003f700001367983 */ /* 0x000ea60000300800 */
[----:B------:R0:W-:Y:S01]  /*45590*/  STS.U16 [R60+0x5ec0], R61 ;  /* 0x005ec03d3c007388 */ /* 0x0001e20000000400 */
[----:B------:R1:W-:Y:S02]  /*455a0*/  STS.U16 [R60+0x5e80], R3 ;  /* 0x005e80033c007388 */ /* 0x0003e40000000400 */
[----:B------:R1:W-:Y:S02]  /*455b0*/  STS.U16 [R60+0x6080], R14 ;  /* 0x0060800e3c007388 */ /* 0x0003e40000000400 */
[----:B------:R1:W-:Y:S01]  /*455c0*/  STS.U16 [R60+0x60c0], R0 ;  /* 0x0060c0003c007388 */ /* 0x0003e20000000400 */
[----:B------:R1:W-:Y:S01]  /*455d0*/  STS.U16 [R60+0x62c0], R15 ;  /* 0x0062c00f3c007388 */ /* 0x0003e20000000400 */
[----:B------:R1:W-:Y:S03]  /*455e0*/  STS.U16 [R60+0x6280], R16 ;  /* 0x006280103c007388 */ /* 0x0003e60000000400 */
        /* <DEDUP_REMOVED lines=29> */
[----:B------:R0:W-:Y:S02]  /*457c0*/  STS.U16 [R60+0x7080], R29 ;  /* 0x0070801d3c007388 */ /* 0x0001e40000000400 */
[----:B------:R-:W3:Y:S01]  /*457d0*/  LDL.LU R28, [R1+0xd58] ;  /* 0x000d5800011c7983 */ /* 0x000ee20000300800 */
[----:B------:R1:W-:Y:S04]  /*457e0*/  STS.U16 [R60+0x70c0], R2 ;  /* 0x0070c0023c007388 */ /* 0x0003e80000000400 */
[----:B0-----:R-:W3:Y:S01]  /*457f0*/  LDL.LU R29, [R1+0xd54] ;  /* 0x000d5400011d7983 */ /* 0x001ee20000300800 */
[----:B-1----:R-:W3:Y:S03]  /*45800*/  LDL.LU R2, [R1+0xd40] ;  /* 0x000d400001027983 */ /* 0x002ee60000300800 */
[----:B--2---:R0:W-:Y:S04]  /*45810*/  STS.U16 [R60+0x72c0], R54 ;  /* 0x0072c0363c007388 */ /* 0x0041e80000000400 */
[----:B0-----:R-:W2:Y:S01]  /*45820*/  LDL.LU R54, [R1+0xe18] ;  /* 0x000e180001367983 */ /* 0x001ea20000300800 */
[----:B------:R0:W-:Y:S03]  /*45830*/  STS.U16 [R60+0x7280], R52 ;  /* 0x007280343c007388 */ /* 0x0001e60000000400 */
[----:B0-----:R-:W0:Y:S01]  /*45840*/  S2R R52, SR_TID.X ;  /* 0x0000000000347919 */ /* 0x001e220000002100 */
[----:B------:R1:W-:Y:S03]  /*45850*/  STS.U16 [R60+0x7480], R38 ;  /* 0x007480263c007388 */ /* 0x0003e60000000400 */
[----:B-1----:R-:W2:Y:S01]  /*45860*/  LDL.LU R60, [R1+0x3f64] ;  /* 0x003f6400013c7983 */ /* 0x002ea20000300800 */
[----:B0-----:R-:W-:-:S05]  /*45870*/  LOP3.LUT R52, R52, 0x1f, RZ, 0xc0, !PT ;  /* 0x0000001f34347812 */ /* 0x001fca00078ec0ff */
[----:B------:R-:W-:-:S05]  /*45880*/  IMAD.SHL.U32 R38, R52, 0x2, RZ ;  /* 0x0000000234267824 */ /* 0x000fca00078e00ff */
[----:B------:R-:W-:-:S05]  /*45890*/  LOP3.LUT R38, R38, 0x10, RZ, 0x3c, !PT ;  /* 0x0000001026267812 */ /* 0x000fca00078e3cff */
[----:B----4-:R-:W-:Y:S01]  /*458a0*/  STS.U16 [R38+0x74c0], R36 ;  /* 0x0074c02426007388 */ /* 0x010fe20000000400 */
[----:B---3--:R-:W-:Y:S03]  /*458b0*/  STS.U16 [R38+0x76c0], R13 ;  /* 0x0076c00d26007388 */ /* 0x008fe60000000400 */
[----:B------:R-:W-:Y:S01]  /*458c0*/  STS.U16 [R38+0x7680], R12 ;  /* 0x0076800c26007388 */ /* 0x000fe20000000400 */
[----:B------:R-:W-:Y:S03]  /*458d0*/  STS.U16 [R38+0x7880], R11 ;  /* 0x0078800b26007388 */ /* 0x000fe60000000400 */
[----:B------:R-:W-:Y:S01]  /*458e0*/  STS.U16 [R38+0x78c0], R10 ;  /* 0x0078c00a26007388 */ /* 0x000fe20000000400 */
[----:B------:R-:W-:Y:S02]  /*458f0*/  STS.U16 [R38+0x7ac0], R9 ;  /* 0x007ac00926007388 */ /* 0x000fe40000000400 */
[----:B------:R-:W-:Y:S02]  /*45900*/  STS.U16 [R38+0x7a80], R8 ;  /* 0x007a800826007388 */ /* 0x000fe40000000400 */
[----:B------:R-:W-:Y:S01]  /*45910*/  STS.U16 [R38+0x7c80], R7 ;  /* 0x007c800726007388 */ /* 0x000fe20000000400 */
[----:B------:R-:W-:Y:S01]  /*45920*/  STS.U16 [R38+0x7cc0], R6 ;  /* 0x007cc00626007388 */ /* 0x000fe20000000400 */
[----:B------:R-:W-:Y:S02]  /*45930*/  STS.U16 [R38+0x7ec0], R5 ;  /* 0x007ec00526007388 */ /* 0x000fe40000000400 */
[----:B------:R0:W-:Y:S02]  /*45940*/  STS.U16 [R38+0x7e80], R4 ;  /* 0x007e800426007388 */ /* 0x0001e40000000400 */
[----:B------:R-:W-:Y:S01]  /*45950*/  IMAD.SHL.U32 R52, R52, 0x2, RZ ;  /* 0x0000000234347824 */ /* 0x000fe200078e00ff */
[----:B0-----:R-:W3:Y:S01]  /*45960*/  LDL.LU R4, [R1+0xd3c] ;  /* 0x000d3c0001047983 */ /* 0x001ee20000300800 */
[----:B------:R-:W3:Y:S02]  /*45970*/  LDL.LU R5, [R1+0xd28] ;  /* 0x000d280001057983 */ /* 0x000ee40000300800 */
[----:B------:R-:W3:Y:S02]  /*45980*/  LDL.LU R6, [R1+0xd24] ;  /* 0x000d240001067983 */ /* 0x000ee40000300800 */
[----:B------:R-:W3:Y:S01]  /*45990*/  LDL.LU R7, [R1+0xd10] ;  /* 0x000d100001077983 */ /* 0x000ee20000300800 */
[----:B------:R-:W3:Y:S01]  /*459a0*/  LDL.LU R8, [R1+0xd0c] ;  /* 0x000d0c0001087983 */ /* 0x000ee20000300800 */
[----:B------:R-:W3:Y:S01]  /*459b0*/  LDL.LU R9, [R1+0xcf8] ;  /* 0x000cf80001097983 */ /* 0x000ee20000300800 */
[----:B------:R-:W-:Y:S01]  /*459c0*/  LOP3.LUT R52, R52, 0x20, RZ, 0x3c, !PT ;  /* 0x0000002034347812 */ /* 0x000fe200078e3cff */
        /* <DEDUP_REMOVED lines=10> */
[----:B------:R2:W-:Y:S01]  /*45a70*/  STS.U16 [R52+0x500], R16 ;  /* 0x0005001034007388 */ /* 0x0005e20000000400 */
[----:B------:R2:W-:Y:S03]  /*45a80*/  STS.U16 [R52+0x540], R17 ;  /* 0x0005401134007388 */ /* 0x0005e60000000400 */
[----:B0-----:R-:W4:Y:S01]  /*45a90*/  LDL.LU R54, [R1+0xcac] ;  /* 0x000cac0001367983 */ /* 0x001f220000300800 */
[----:B-1----:R-:W4:Y:S02]  /*45aa0*/  LDL.LU R14, [R1+0xc98] ;  /* 0x000c9800010e7983 */ /* 0x002f240000300800 */
[----:B--2---:R-:W2:Y:S01]  /*45ab0*/  LDL.LU R0, [R1+0xc94] ;  /* 0x000c940001007983 */ /* 0x004ea20000300800 */
[----:B------:R-:W2:Y:S04]  /*45ac0*/  LDL.LU R15, [R1+0xc80] ;  /* 0x000c8000010f7983 */ /* 0x000ea80000300800 */
[----:B------:R-:W2:Y:S04]  /*45ad0*/  LDL.LU R16, [R1+0xc7c] ;  /* 0x000c7c0001107983 */ /* 0x000ea80000300800 */
[----:B------:R0:W-:Y:S01]  /*45ae0*/  STS.U16 [R52+0x740], R18 ;  /* 0x0007401234007388 */ /* 0x0001e20000000400 */
[----:B------:R-:W2:Y:S02]  /*45af0*/  LDL.LU R17, [R1+0xc68] ;  /* 0x000c680001117983 */ /* 0x000ea40000300800 */
[----:B------:R1:W-:Y:S02]  /*45b00*/  STS.U16 [R52+0x700], R19 ;  /* 0x0007001334007388 */ /* 0x0003e40000000400 */
[----:B------:R1:W-:Y:S01]  /*45b10*/  STS.U16 [R52+0x900], R20 ;  /* 0x0009001434007388 */ /* 0x0003e20000000400 */
[----:B------:R1:W-:Y:S01]  /*45b20*/  STS.U16 [R52+0x940], R21 ;  /* 0x0009401534007388 */ /* 0x0003e20000000400 */
[----:B------:R1:W-:Y:S02]  /*45b30*/  STS.U16 [R52+0xb40], R22 ;  /* 0x000b401634007388 */ /* 0x0003e40000000400 */
[----:B------:R1:W-:Y:S01]  /*45b40*/  STS.U16 [R52+0xb00], R23 ;  /* 0x000b001734007388 */ /* 0x0003e20000000400 */
[----:B0-----:R-:W2:Y:S01]  /*45b50*/  LDL.LU R18, [R1+0xc64] ;  /* 0x000c640001127983 */ /* 0x001ea20000300800 */
[----:B-1----:R-:W2:Y:S03]  /*45b60*/  LDL.LU R19, [R1+0xc50] ;  /* 0x000c500001137983 */ /* 0x002ea60000300800 */
[----:B------:R-:W2:Y:S04]  /*45b70*/  LDL.LU R20, [R1+0xc4c] ;  /* 0x000c4c0001147983 */ /* 0x000ea80000300800 */
[----:B------:R-:W2:Y:S01]  /*45b80*/  LDL.LU R21, [R1+0xc38] ;  /* 0x000c380001157983 */ /* 0x000ea20000300800 */
[----:B------:R-:W2:Y:S02]  /*45b90*/  LDL.LU R22, [R1+0xc34] ;  /* 0x000c340001167983 */ /* 0x000ea40000300800 */
[----:B------:R0:W-:Y:S02]  /*45ba0*/  STS.U16 [R52+0xd00], R40 ;  /* 0x000d002834007388 */ /* 0x0001e40000000400 */
[----:B------:R-:W2:Y:S01]  /*45bb0*/  LDL.LU R23, [R1+0xc20] ;  /* 0x000c200001177983 */ /* 0x000ea20000300800 */
[----:B------:R1:W-:Y:S01]  /*45bc0*/  STS.U16 [R52+0xd40], R42 ;  /* 0x000d402a34007388 */ /* 0x0003e20000000400 */
[----:B------:R1:W-:Y:S02]  /*45bd0*/  STS.U16 [R52+0xf40], R56 ;  /* 0x000f403834007388 */ /* 0x0003e40000000400 */
[----:B------:R1:W-:Y:S02]  /*45be0*/  STS.U16 [R52+0xf00], R58 ;  /* 0x000f003a34007388 */ /* 0x0003e40000000400 */
[----:B------:R1:W-:Y:S01]  /*45bf0*/  STS.U16 [R52+0x1100], R28 ;  /* 0x0011001c34007388 */ /* 0x0003e20000000400 */
[----:B------:R1:W-:Y:S04]  /*45c00*/  STS.U16 [R52+0x1140], R29 ;  /* 0x0011401d34007388 */ /* 0x0003e80000000400 */
[----:B0-----:R-:W2:Y:S01]  /*45c10*/  LDL.LU R40, [R1+0xc1c] ;  /* 0x000c1c0001287983 */ /* 0x001ea20000300800 */
[----:B-1----:R-:W2:Y:S03]  /*45c20*/  LDL.LU R42, [R1+0xc08] ;  /* 0x000c0800012a7983 */ /* 0x002ea60000300800 */
[----:B------:R-:W2:Y:S04]  /*45c30*/  LDL.LU R56, [R1+0xc04] ;  /* 0x000c040001387983 */ /* 0x000ea80000300800 */
[----:B------:R-:W2:Y:S01]  /*45c40*/  LDL.LU R58, [R1+0xbf0] ;  /* 0x000bf000013a7983 */ /* 0x000ea20000300800 */
[----:B------:R-:W2:Y:S02]  /*45c50*/  LDL.LU R28, [R1+0xbec] ;  /* 0x000bec00011c7983 */ /* 0x000ea40000300800 */
[----:B------:R0:W-:Y:S02]  /*45c60*/  STS.U16 [R52+0x1340], R2 ;  /* 0x0013400234007388 */ /* 0x0001e40000000400 */
[----:B------:R-:W2:Y:S01]  /*45c70*/  LDL.LU R29, [R1+0xbd8] ;  /* 0x000bd800011d7983 */ /* 0x000ea20000300800 */
[----:B0-----:R-:W2:Y:S04]  /*45c80*/  LDL.LU R2, [R1+0xbd4] ;  /* 0x000bd40001027983 */ /* 0x001ea80000300800 */
[----:B---3--:R0:W-:Y:S01]  /*45c90*/  STS.U16 [R52+0x1300], R4 ;  /* 0x0013000434007388 */ /* 0x0081e20000000400 */
[----:B------:R1:W-:Y:S02]  /*45ca0*/  STS.U16 [R52+0x1500], R5 ;  /* 0x0015000534007388 */ /* 0x0003e40000000400 */
[----:B------:R3:W-:Y:S02]  /*45cb0*/  STS.U16 [R52+0x1540], R6 ;  /* 0x0015400634007388 */ /* 0x0007e40000000400 */
[----:B------:R3:W-:Y:S01]  /*45cc0*/  STS.U16 [R52+0x1740], R7 ;  /* 0x0017400734007388 */ /* 0x0007e20000000400 */
[----:B------:R3:W-:Y:S01]  /*45cd0*/  STS.U16 [R52+0x1700], R8 ;  /* 0x0017000834007388 */ /* 0x0007e20000000400 */
[----:B------:R3:W-:Y:S03]  /*45ce0*/  STS.U16 [R52+0x1900], R9 ;  /* 0x0019000934007388 */ /* 0x0007e60000000400 */
[----:B0-----:R-:W2:Y:S01]  /*45cf0*/  LDL.LU R4, [R1+0xbc0] ;  /* 0x000bc00001047983 */ /* 0x001ea20000300800 */
[----:B-1----:R-:W2:Y:S02]  /*45d00*/  LDL.LU R5, [R1+0xbbc] ;  /* 0x000bbc0001057983 */ /* 0x002ea40000300800 */
[----:B---3--:R-:W2:Y:S01]  /*45d10*/  LDL.LU R6, [R1+0xba8] ;  /* 0x000ba80001067983 */ /* 0x008ea20000300800 */
        /* <DEDUP_REMOVED lines=14> */
[----:B------:R-:W2:Y:S01]  /*45e00*/  LDL.LU R38, [R1+0xb44] ;  /* 0x000b440001267983 */ /* 0x000ea20000300800 */
[----:B----4-:R0:W-:Y:S01]  /*45e10*/  STS.U16 [R52+0x1f00], R54 ;  /* 0x001f003634007388 */ /* 0x0101e20000000400 */
[----:B------:R1:W-:Y:S03]  /*45e20*/  STS.U16 [R52+0x2100], R14 ;  /* 0x0021000e34007388 */ /* 0x0003e60000000400 */
[----:B--2---:R2:W-:Y:S01]  /*45e30*/  STS.U16 [R52+0x2140], R0 ;  /* 0x0021400034007388 */ /* 0x0045e20000000400 */
[----:B------:R4:W-:Y:S03]  /*45e40*/  STS.U16 [R52+0x2340], R15 ;  /* 0x0023400f34007388 */ /* 0x0009e60000000400 */
[----:B------:R2:W-:Y:S01]  /*45e50*/  STS.U16 [R52+0x2300], R16 ;  /* 0x0023001034007388 */ /* 0x0005e20000000400 */
[----:B------:R2:W-:Y:S03]  /*45e60*/  STS.U16 [R52+0x2500], R17 ;  /* 0x0025001134007388 */ /* 0x0005e60000000400 */
[----:B0-----:R-:W3:Y:S01]  /*45e70*/  LDL.LU R54, [R1+0xb30] ;  /* 0x000b300001367983 */ /* 0x001ee20000300800 */
[----:B-1----:R-:W3:Y:S03]  /*45e80*/  LDL.LU R14, [R1+0xb2c] ;  /* 0x000b2c00010e7983 */ /* 0x002ee60000300800 */
[----:B--2---:R-:W2:Y:S01]  /*45e90*/  LDL.LU R0, [R1+0xb18] ;  /* 0x000b180001007983 */ /* 0x004ea20000300800 */
[----:B----4-:R-:W4:Y:S03]  /*45ea0*/  LDL.LU R15, [R1+0xb14] ;  /* 0x000b1400010f7983 */ /* 0x010f260000300800 */
        /* <DEDUP_REMOVED lines=26> */
[----:B------:R-:W4:Y:S03]  /*46050*/  LDL.LU R29, [R1+0xa48] ;  /* 0x000a4800011d7983 */ /* 0x000f260000300800 */
[----:B0-----:R-:W4:Y:S04]  /*46060*/  LDL.LU R2, [R1+0xa2c] ;  /* 0x000a2c0001027983 */ /* 0x001f280000300800 */
[----:B------:R-:W-:Y:S01]  /*46070*/  STS.U16 [R52+0x3340], R4 ;  /* 0x0033400434007388 */ /* 0x000fe20000000400 */
[----:B------:R-:W-:Y:S02]  /*46080*/  STS.U16 [R52+0x3300], R5 ;  /* 0x0033000534007388 */ /* 0x000fe40000000400 */
[----:B------:R-:W-:Y:S02]  /*46090*/  STS.U16 [R52+0x3500], R6 ;  /* 0x0035000634007388 */ /* 0x000fe40000000400 */
[----:B------:R-:W-:Y:S01]  /*460a0*/  STS.U16 [R52+0x3540], R7 ;  /* 0x0035400734007388 */ /* 0x000fe20000000400 */
[----:B------:R-:W-:Y:S01]  /*460b0*/  STS.U16 [R52+0x3740], R8 ;  /* 0x0037400834007388 */ /* 0x000fe20000000400 */
[----:B------:R-:W-:Y:S03]  /*460c0*/  STS.U16 [R52+0x3700], R9 ;  /* 0x0037000934007388 */ /* 0x000fe60000000400 */
[----:B------:R-:W-:Y:S01]  /*460d0*/  STS.U16 [R52+0x3900], R10 ;  /* 0x0039000a34007388 */ /* 0x000fe20000000400 */
[----:B------:R-:W-:Y:S02]  /*460e0*/  STS.U16 [R52+0x3940], R11 ;  /* 0x0039400b34007388 */ /* 0x000fe40000000400 */
[----:B------:R-:W-:Y:S01]  /*460f0*/  STS.U16 [R52+0x3b40], R12 ;  /* 0x003b400c34007388 */ /* 0x000fe20000000400 */
[----:B------:R-:W-:Y:S01]  /*46100*/  STS.U16 [R52+0x3b00], R13 ;  /* 0x003b000d34007388 */ /* 0x000fe20000000400 */
[----:B------:R-:W-:Y:S02]  /*46110*/  STS.U16 [R52+0x3d00], R36 ;  /* 0x003d002434007388 */ /* 0x000fe40000000400 */
[----:B------:R-:W-:Y:S01]  /*46120*/  STS.U16 [R52+0x3d40], R38 ;  /* 0x003d402634007388 */ /* 0x000fe20000000400 */
[----:B---3--:R-:W-:Y:S01]  /*46130*/  STS.U16 [R52+0x3f40], R54 ;  /* 0x003f403634007388 */ /* 0x008fe20000000400 */
[----:B------:R-:W-:Y:S03]  /*46140*/  STS.U16 [R52+0x3f00], R14 ;  /* 0x003f000e34007388 */ /* 0x000fe60000000400 */
[----:B--2---:R-:W-:Y:S01]  /*46150*/  STS.U16 [R52+0x4100], R0 ;  /* 0x0041000034007388 */ /* 0x004fe20000000400 */
[----:B----4-:R-:W-:Y:S03]  /*46160*/  STS.U16 [R52+0x4140], R15 ;  /* 0x0041400f34007388 */ /* 0x010fe60000000400 */
        /* <DEDUP_REMOVED lines=14> */
[----:B------:R0:W-:Y:S04]  /*46250*/  STS.U16 [R52+0x5100], R2 ;  /* 0x0051000234007388 */ /* 0x0001e80000000400 */
[----:B0-----:R-:W2:Y:S01]  /*46260*/  LDL.LU R2, [R1+0xa28] ;  /* 0x000a280001027983 */ /* 0x001ea20000300800 */
[----:B------:R-:W3:Y:S02]  /*46270*/  LDL.LU R4, [R1+0xa0c] ;  /* 0x000a0c0001047983 */ /* 0x000ee40000300800 */
[----:B------:R-:W4:Y:S02]  /*46280*/  LDL.LU R5, [R1+0xa08] ;  /* 0x000a080001057983 */ /* 0x000f240000300800 */
        /* <DEDUP_REMOVED lines=27> */
[----:B------:R-:W4:Y:S01]  /*46440*/  LDL.LU R29, [R1+0x28] ;  /* 0x00002800011d7983 */ /* 0x000f220000300800 */
[----:B--2---:R0:W-:Y:S04]  /*46450*/  STS.U16 [R52+0x5140], R2 ;  /* 0x0051400234007388 */ /* 0x0041e80000000400 */
[----:B0-----:R-:W2:Y:S01]  /*46460*/  LDL.LU R2, [R1+0x3f60] ;  /* 0x003f600001027983 */ /* 0x001ea20000300800 */
[----:B---3--:R-:W-:Y:S02]  /*46470*/  STS.U16 [R52+0x5340], R4 ;  /* 0x0053400434007388 */ /* 0x008fe40000000400 */
[----:B----4-:R-:W-:Y:S01]  /*46480*/  STS.U16 [R52+0x5300], R5 ;  /* 0x0053000534007388 */ /* 0x010fe20000000400 */
[----:B------:R-:W-:Y:S04]  /*46490*/  STS.U16 [R52+0x5500], R6 ;  /* 0x0055000634007388 */ /* 0x000fe80000000400 */
[----:B------:R-:W-:Y:S01]  /*464a0*/  STS.U16 [R52+0x5540], R7 ;  /* 0x0055400734007388 */ /* 0x000fe20000000400 */
[----:B------:R-:W-:Y:S02]  /*464b0*/  STS.U16 [R52+0x5740], R8 ;  /* 0x0057400834007388 */ /* 0x000fe40000000400 */
[----:B------:R-:W-:Y:S02]  /*464c0*/  STS.U16 [R52+0x5700], R9 ;  /* 0x0057000934007388 */ /* 0x000fe40000000400 */
[----:B------:R-:W-:Y:S01]  /*464d0*/  STS.U16 [R52+0x5900], R10 ;  /* 0x0059000a34007388 */ /* 0x000fe20000000400 */
        /* <DEDUP_REMOVED lines=22> */
[----:B------:R-:W-:Y:S01]  /*46640*/  STS.U16 [R52+0x6f00], R29 ;  /* 0x006f001d34007388 */ /* 0x000fe20000000400 */
[----:B--2---:R0:W-:Y:S01]  /*46650*/  STS.U16 [R52+0x7100], R2 ;  /* 0x0071000234007388 */ /* 0x0041e20000000400 */
[----:B------:R1:W-:Y:S03]  /*46660*/  STS.U16 [R52+0x7140], R60 ;  /* 0x0071403c34007388 */ /* 0x0003e60000000400 */
[----:B0-----:R-:W2:Y:S01]  /*46670*/  LDL.LU R2, [R1+0x3f5c] ;  /* 0x003f5c0001027983 */ /* 0x001ea20000300800 */
[----:B-1----:R-:W3:Y:S02]  /*46680*/  LDL.LU R60, [R1+0x3f58] ;  /* 0x003f5800013c7983 */ /* 0x002ee40000300800 */
[----:B------:R-:W3:Y:S02]  /*46690*/  LDL.LU R54, [R1+0xe10] ;  /* 0x000e100001367983 */ /* 0x000ee40000300800 */
[----:B------:R-:W4:Y:S01]  /*466a0*/  LDL.LU R14, [R1+0xe0c] ;  /* 0x000e0c00010e7983 */ /* 0x000f220000300800 */
[----:B------:R-:W2:Y:S01]  /*466b0*/  LDL.LU R0, [R1+0xdf8] ;  /* 0x000df80001007983 */ /* 0x000ea20000300800 */
[----:B------:R-:W2:Y:S02]  /*466c0*/  LDL.LU R29, [R1+0xdf4] ;  /* 0x000df400011d7983 */ /* 0x000ea40000300800 */
[----:B------:R-:W2:Y:S02]  /*466d0*/  LDL.LU R56, [R1+0xde0] ;  /* 0x000de00001387983 */ /* 0x000ea40000300800 */
[----:B------:R-:W2:Y:S01]  /*466e0*/  LDL.LU R58, [R1+0xddc] ;  /* 0x000ddc00013a7983 */ /* 0x000ea20000300800 */
        /* <DEDUP_REMOVED lines=25> */
[----:B------:R-:W-:Y:S03]  /*46880*/  STS.U16 [R52+0x7f00], R57 ;  /* 0x007f003934007388 */ /* 0x000fe60000000400 */
[----:B---3--:R-:W-:Y:S01]  /*46890*/  STS.U16 [R60+0x180], R54 ;  /* 0x000180363c007388 */ /* 0x008fe20000000400 */
[----:B----4-:R-:W-:Y:S02]  /*468a0*/  STS.U16 [R60+0x1c0], R14 ;  /* 0x0001c00e3c007388 */ /* 0x010fe40000000400 */
[----:B--2---:R-:W-:Y:S01]  /*468b0*/  STS.U16 [R60+0x3c0], R0 ;  /* 0x0003c0003c007388 */ /* 0x004fe20000000400 */
[----:B------:R0:W-:Y:S04]  /*468c0*/  STS.U16 [R60+0x380], R29 ;  /* 0x0003801d3c007388 */ /* 0x0001e80000000400 */
[----:B------:R1:W-:Y:S01]  /*468d0*/  STS.U16 [R60+0x580], R56 ;  /* 0x000580383c007388 */ /* 0x0003e20000000400 */
[----:B------:R2:W-:Y:S02]  /*468e0*/  STS.U16 [R60+0x5c0], R58 ;  /* 0x0005c03a3c007388 */ /* 0x0005e40000000400 */
[----:B------:R-:W-:Y:S02]  /*468f0*/  STS.U16 [R60+0x7c0], R15 ;  /* 0x0007c00f3c007388 */ /* 0x000fe40000000400 */
[----:B------:R-:W-:Y:S01]  /*46900*/  STS.U16 [R60+0x780], R16 ;  /* 0x000780103c007388 */ /* 0x000fe20000000400 */
[----:B0-----:R-:W3:Y:S01]  /*46910*/  LDL.LU R29, [R1+0xd38] ;  /* 0x000d3800011d7983 */ /* 0x001ee20000300800 */
[----:B-1----:R-:W4:Y:S02]  /*46920*/  LDL.LU R56, [R1+0xd34] ;  /* 0x000d340001387983 */ /* 0x002f240000300800 */
[----:B--2---:R-:W2:Y:S02]  /*46930*/  LDL.LU R58, [R1+0xd20] ;  /* 0x000d2000013a7983 */ /* 0x004ea40000300800 */
[----:B------:R-:W2:Y:S01]  /*46940*/  LDL.LU R7, [R1+0xd1c] ;  /* 0x000d1c0001077983 */ /* 0x000ea20000300800 */
[----:B------:R-:W2:Y:S01]  /*46950*/  LDL.LU R8, [R1+0xd08] ;  /* 0x000d080001087983 */ /* 0x000ea20000300800 */
[----:B------:R-:W2:Y:S03]  /*46960*/  LDL.LU R9, [R1+0xd04] ;  /* 0x000d040001097983 */ /* 0x000ea60000300800 */
[----:B------:R-:W-:Y:S01]  /*46970*/  STS.U16 [R60+0x980], R17 ;  /* 0x000980113c007388 */ /* 0x000fe20000000400 */
[----:B------:R-:W2:Y:S02]  /*46980*/  LDL.LU R10, [R1+0xcf0] ;  /* 0x000cf000010a7983 */ /* 0x000ea40000300800 */
[----:B------:R-:W-:Y:S02]  /*46990*/  STS.U16 [R60+0x9c0], R18 ;  /* 0x0009c0123c007388 */ /* 0x000fe40000000400 */
[----:B------:R-:W2:Y:S01]  /*469a0*/  LDL.LU R11, [R1+0xcec] ;  /* 0x000cec00010b7983 */ /* 0x000ea20000300800 */
[----:B------:R-:W-:Y:S04]  /*469b0*/  STS.U16 [R60+0xbc0], R19 ;  /* 0x000bc0133c007388 */ /* 0x000fe80000000400 */
[----:B------:R-:W2:Y:S01]  /*469c0*/  LDL.LU R12, [R1+0xcd8] ;  /* 0x000cd800010c7983 */ /* 0x000ea20000300800 */
[----:B------:R-:W-:Y:S02]  /*469d0*/  STS.U16 [R60+0xb80], R20 ;  /* 0x000b80143c007388 */ /* 0x000fe40000000400 */
[----:B------:R-:W2:Y:S02]  /*469e0*/  LDL.LU R13, [R1+0xcd4] ;  /* 0x000cd400010d7983 */ /* 0x000ea40000300800 */
[----:B------:R-:W-:Y:S01]  /*469f0*/  STS.U16 [R60+0xd80], R21 ;  /* 0x000d80153c007388 */ /* 0x000fe20000000400 */
[----:B------:R-:W2:Y:S04]  /*46a00*/  LDL.LU R36, [R1+0xcc0] ;  /* 0x000cc00001247983 */ /* 0x000ea80000300800 */
        /* <DEDUP_REMOVED lines=8> */
[----:B------:R0:W-:Y:S01]  /*46a90*/  STS.U16 [R60+0x11c0], R28 ;  /* 0x0011c01c3c007388 */ /* 0x0001e20000000400 */
[----:B------:R-:W2:Y:S04]  /*46aa0*/  LDL.LU R0, [R1+0xc8c] ;  /* 0x000c8c0001007983 */ /* 0x000ea80000300800 */
[----:B0-----:R-:W2:Y:S01]  /*46ab0*/  LDL.LU R28, [R1+0xc78] ;  /* 0x000c7800011c7983 */ /* 0x001ea20000300800 */
[----:B------:R-:W2:Y:S03]  /*46ac0*/  LDL.LU R42, [R1+0xc74] ;  /* 0x000c7400012a7983 */ /* 0x000ea60000300800 */
[----:B---3--:R0:W-:Y:S01]  /*46ad0*/  STS.U16 [R60+0x13c0], R29 ;  /* 0x0013c01d3c007388 */ /* 0x0081e20000000400 */
[----:B----4-:R1:W-:Y:S02]  /*46ae0*/  STS.U16 [R60+0x1380], R56 ;  /* 0x001380383c007388 */ /* 0x0103e40000000400 */
[----:B--2---:R2:W-:Y:S01]  /*46af0*/  STS.U16 [R60+0x1580], R58 ;  /* 0x0015803a3c007388 */ /* 0x0045e20000000400 */
[----:B------:R-:W-:Y:S04]  /*46b00*/  STS.U16 [R60+0x15c0], R7 ;  /* 0x0015c0073c007388 */ /* 0x000fe80000000400 */
[----:B------:R-:W-:Y:S01]  /*46b10*/  STS.U16 [R60+0x17c0], R8 ;  /* 0x0017c0083c007388 */ /* 0x000fe20000000400 */
[----:B------:R-:W-:Y:S03]  /*46b20*/  STS.U16 [R60+0x1780], R9 ;  /* 0x001780093c007388 */ /* 0x000fe60000000400 */
[----:B0-----:R-:W3:Y:S01]  /*46b30*/  LDL.LU R29, [R1+0xc60] ;  /* 0x000c6000011d7983 */ /* 0x001ee20000300800 */
[----:B------:R-:W4:Y:S02]  /*46b40*/  LDL.LU R15, [R1+0xc5c] ;  /* 0x000c5c00010f7983 */ /* 0x000f240000300800 */
[----:B------:R-:W4:Y:S02]  /*46b50*/  LDL.LU R16, [R1+0xc48] ;  /* 0x000c480001107983 */ /* 0x000f240000300800 */
[----:B------:R-:W-:Y:S01]  /*46b60*/  STS.U16 [R60+0x1980], R10 ;  /* 0x0019800a3c007388 */ /* 0x000fe20000000400 */
[----:B------:R-:W4:Y:S04]  /*46b70*/  LDL.LU R17, [R1+0xc44] ;  /* 0x000c440001117983 */ /* 0x000f280000300800 */
[----:B------:R-:W-:Y:S01]  /*46b80*/  STS.U16 [R60+0x19c0], R11 ;  /* 0x0019c00b3c007388 */ /* 0x000fe20000000400 */
[----:B------:R-:W4:Y:S02]  /*46b90*/  LDL.LU R18, [R1+0xc30] ;  /* 0x000c300001127983 */ /* 0x000f240000300800 */
[----:B------:R-:W-:Y:S02]  /*46ba0*/  STS.U16 [R60+0x1bc0], R12 ;  /* 0x001bc00c3c007388 */ /* 0x000fe40000000400 */
[----:B------:R-:W4:Y:S01]  /*46bb0*/  LDL.LU R19, [R1+0xc2c] ;  /* 0x000c2c0001137983 */ /* 0x000f220000300800 */
[----:B------:R-:W-:Y:S04]  /*46bc0*/  STS.U16 [R60+0x1b80], R13 ;  /* 0x001b800d3c007388 */ /* 0x000fe80000000400 */
[----:B------:R-:W4:Y:S01]  /*46bd0*/  LDL.LU R20, [R1+0xc18] ;  /* 0x000c180001147983 */ /* 0x000f220000300800 */
[----:B------:R-:W-:Y:S02]  /*46be0*/  STS.U16 [R60+0x1d80], R36 ;  /* 0x001d80243c007388 */ /* 0x000fe40000000400 */
        /* <DEDUP_REMOVED lines=8> */
[----:B-1----:R-:W4:Y:S01]  /*46c70*/  LDL.LU R56, [R1+0xbe4] ;  /* 0x000be40001387983 */ /* 0x002f220000300800 */
[----:B------:R-:W-:Y:S02]  /*46c80*/  STS.U16 [R60+0x21c0], R0 ;  /* 0x0021c0003c007388 */ /* 0x000fe40000000400 */
[----:B--2---:R-:W2:Y:S01]  /*46c90*/  LDL.LU R58, [R1+0xbd0] ;  /* 0x000bd000013a7983 */ /* 0x004ea20000300800 */
[----:B------:R0:W-:Y:S04]  /*46ca0*/  STS.U16 [R60+0x23c0], R28 ;  /* 0x0023c01c3c007388 */ /* 0x0001e80000000400 */
[----:B0-----:R-:W2:Y:S01]  /*46cb0*/  LDL.LU R28, [R1+0xbcc] ;  /* 0x000bcc00011c7983 */ /* 0x001ea20000300800 */
[----:B------:R0:W-:Y:S03]  /*46cc0*/  STS.U16 [R60+0x2380], R42 ;  /* 0x0023802a3c007388 */ /* 0x0001e60000000400 */
[----:B0-----:R-:W2:Y:S04]  /*46cd0*/  LDL.LU R42, [R1+0xbb8] ;  /* 0x000bb800012a7983 */ /* 0x001ea80000300800 */
[----:B---3--:R0:W-:Y:S01]  /*46ce0*/  STS.U16 [R60+0x2580], R29 ;  /* 0x0025801d3c007388 */ /* 0x0081e20000000400 */
[----:B----4-:R-:W-:Y:S03]  /*46cf0*/  STS.U16 [R60+0x25c0], R15 ;  /* 0x0025c00f3c007388 */ /* 0x010fe60000000400 */
[----:B------:R-:W-:Y:S04]  /*46d00*/  STS.U16 [R60+0x27c0], R16 ;  /* 0x0027c0103c007388 */ /* 0x000fe80000000400 */
[----:B------:R-:W-:Y:S04]  /*46d10*/  STS.U16 [R60+0x2780], R17 ;  /* 0x002780113c007388 */ /* 0x000fe80000000400 */
[----:B0-----:R-:W3:Y:S01]  /*46d20*/  LDL.LU R29, [R1+0xbb4] ;  /* 0x000bb400011d7983 */ /* 0x001ee20000300800 */
[----:B------:R-:W4:Y:S02]  /*46d30*/  LDL.LU R7, [R1+0xba0] ;  /* 0x000ba00001077983 */ /* 0x000f240000300800 */
[----:B------:R-:W4:Y:S02]  /*46d40*/  LDL.LU R8, [R1+0xb9c] ;  /* 0x000b9c0001087983 */ /* 0x000f240000300800 */
[----:B------:R-:W4:Y:S01]  /*46d50*/  LDL.LU R9, [R1+0xb88] ;  /* 0x000b880001097983 */ /* 0x000f220000300800 */
[----:B------:R-:W4:Y:S01]  /*46d60*/  LDL.LU R10, [R1+0xb84] ;  /* 0x000b8400010a7983 */ /* 0x000f220000300800 */
[----:B------:R-:W4:Y:S03]  /*46d70*/  LDL.LU R11, [R1+0xb70] ;  /* 0x000b7000010b7983 */ /* 0x000f260000300800 */
        /* <DEDUP_REMOVED lines=14> */
[----:B------:R0:W-:Y:S04]  /*46e60*/  STS.U16 [R60+0x2f80], R56 ;  /* 0x002f80383c007388 */ /* 0x0001e80000000400 */
[----:B------:R-:W4:Y:S01]  /*46e70*/  LDL.LU R0, [R1+0xb10] ;  /* 0x000b100001007983 */ /* 0x000f220000300800 */
[----:B--2---:R1:W-:Y:S03]  /*46e80*/  STS.U16 [R60+0x3180], R58 ;  /* 0x0031803a3c007388 */ /* 0x0043e60000000400 */
[----:B------:R2:W-:Y:S04]  /*46e90*/  STS.U16 [R60+0x31c0], R28 ;  /* 0x0031c01c3c007388 */ /* 0x0005e80000000400 */
[----:B0-----:R-:W4:Y:S04]  /*46ea0*/  LDL.LU R56, [R1+0xb0c] ;  /* 0x000b0c0001387983 */ /* 0x001f280000300800 */
[----:B-1----:R-:W4:Y:S01]  /*46eb0*/  LDL.LU R58, [R1+0xaf8] ;  /* 0x000af800013a7983 */ /* 0x002f220000300800 */
[----:B--2---:R-:W2:Y:S02]  /*46ec0*/  LDL.LU R28, [R1+0xaf4] ;  /* 0x000af400011c7983 */ /* 0x004ea40000300800 */
[----:B------:R-:W2:Y:S01]  /*46ed0*/  LDL.LU R15, [R1+0xae0] ;  /* 0x000ae000010f7983 */ /* 0x000ea20000300800 */
[----:B------:R-:W2:Y:S01]  /*46ee0*/  LDL.LU R16, [R1+0xadc] ;  /* 0x000adc0001107983 */ /* 0x000ea20000300800 */
[----:B------:R-:W2:Y:S02]  /*46ef0*/  LDL.LU R17, [R1+0xac4] ;  /* 0x000ac40001117983 */ /* 0x000ea40000300800 */
[----:B------:R-:W2:Y:S02]  /*46f00*/  LDL.LU R18, [R1+0xac0] ;  /* 0x000ac00001127983 */ /* 0x000ea40000300800 */
[----:B------:R-:W2:Y:S01]  /*46f10*/  LDL.LU R19, [R1+0xaa4] ;  /* 0x000aa40001137983 */ /* 0x000ea20000300800 */
[----:B------:R-:W2:Y:S01]  /*46f20*/  LDL.LU R20, [R1+0xaa0] ;  /* 0x000aa00001147983 */ /* 0x000ea20000300800 */
[----:B------:R-:W2:Y:S02]  /*46f30*/  LDL.LU R21, [R1+0xa84] ;  /* 0x000a840001157983 */ /* 0x000ea40000300800 */
[----:B------:R-:W2:Y:S01]  /*46f40*/  LDL.LU R22, [R1+0xa80] ;  /* 0x000a800001167983 */ /* 0x000ea20000300800 */
[----:B------:R0:W-:Y:S01]  /*46f50*/  STS.U16 [R60+0x33c0], R42 ;  /* 0x0033c02a3c007388 */ /* 0x0001e20000000400 */
[----:B------:R-:W2:Y:S02]  /*46f60*/  LDL.LU R23, [R1+0xa64] ;  /* 0x000a640001177983 */ /* 0x000ea40000300800 */
[----:B------:R-:W2:Y:S01]  /*46f70*/  LDL.LU R40, [R1+0xa60] ;  /* 0x000a600001287983 */ /* 0x000ea20000300800 */
[----:B0-----:R-:W2:Y:S04]  /*46f80*/  LDL.LU R42, [R1+0xa44] ;  /* 0x000a4400012a7983 */ /* 0x001ea80000300800 */
[----:B---3--:R0:W-:Y:S01]  /*46f90*/  STS.U16 [R60+0x3380], R29 ;  /* 0x0033801d3c007388 */ /* 0x0081e20000000400 */
[----:B----4-:R-:W-:Y:S03]  /*46fa0*/  STS.U16 [R60+0x3580], R7 ;  /* 0x003580073c007388 */ /* 0x010fe60000000400 */
[----:B------:R-:W-:Y:S01]  /*46fb0*/  STS.U16 [R60+0x35c0], R8 ;  /* 0x0035c0083c007388 */ /* 0x000fe20000000400 */
[----:B------:R-:W-:Y:S03]  /*46fc0*/  STS.U16 [R60+0x37c0], R9 ;  /* 0x0037c0093c007388 */ /* 0x000fe60000000400 */
[----:B------:R-:W-:Y:S01]  /*46fd0*/  STS.U16 [R60+0x3780], R10 ;  /* 0x0037800a3c007388 */ /* 0x000fe20000000400 */
[----:B------:R-:W-:Y:S02]  /*46fe0*/  STS.U16 [R60+0x3980], R11 ;  /* 0x0039800b3c007388 */ /* 0x000fe40000000400 */
[----:B------:R-:W-:Y:S01]  /*46ff0*/  STS.U16 [R60+0x39c0], R12 ;  /* 0x0039c00c3c007388 */ /* 0x000fe20000000400 */
[----:B0-----:R-:W3:Y:S04]  /*47000*/  LDL.LU R29, [R1+0xa40] ;  /* 0x000a4000011d7983 */ /* 0x001ee80000300800 */
[----:B------:R-:W-:Y:S01]  /*47010*/  STS.U16 [R60+0x3bc0], R13 ;  /* 0x003bc00d3c007388 */ /* 0x000fe20000000400 */
[----:B------:R-:W-:Y:S02]  /*47020*/  STS.U16 [R60+0x3b80], R36 ;  /* 0x003b80243c007388 */ /* 0x000fe40000000400 */
[----:B------:R-:W-:Y:S01]  /*47030*/  STS.U16 [R60+0x3d80], R38 ;  /* 0x003d80263c007388 */ /* 0x000fe20000000400 */
[----:B------:R-:W-:Y:S01]  /*47040*/  STS.U16 [R60+0x3dc0], R52 ;  /* 0x003dc0343c007388 */ /* 0x000fe20000000400 */
[----:B------:R-:W-:Y:S03]  /*47050*/  STS.U16 [R60+0x3fc0], R54 ;  /* 0x003fc0363c007388 */ /* 0x000fe60000000400 */
[----:B------:R-:W-:Y:S01]  /*47060*/  STS.U16 [R60+0x3f80], R14 ;  /* 0x003f800e3c007388 */ /* 0x000fe20000000400 */
[----:B------:R-:W-:Y:S03]  /*47070*/  STS.U16 [R60+0x4180], R0 ;  /* 0x004180003c007388 */ /* 0x000fe60000000400 */
[----:B------:R0:W-:Y:S01]  /*47080*/  STS.U16 [R60+0x41c0], R56 ;  /* 0x0041c0383c007388 */ /* 0x0001e20000000400 */
[----:B------:R1:W-:Y:S02]  /*47090*/  STS.U16 [R60+0x43c0], R58 ;  /* 0x0043c03a3c007388 */ /* 0x0003e40000000400 */
[----:B--2---:R2:W-:Y:S01]  /*470a0*/  STS.U16 [R60+0x4380], R28 ;  /* 0x0043801c3c007388 */ /* 0x0045e20000000400 */
[----:B0-----:R-:W4:Y:S01]  /*470b0*/  LDL.LU R56, [R1+0xa24] ;  /* 0x000a240001387983 */ /* 0x001f220000300800 */
[----:B-1----:R-:W4:Y:S03]  /*470c0*/  LDL.LU R58, [R1+0xa20] ;  /* 0x000a2000013a7983 */ /* 0x002f260000300800 */
[----:B--2---:R-:W2:Y:S01]  /*470d0*/  LDL.LU R28, [R1+0xa04] ;  /* 0x000a0400011c7983 */ /* 0x004ea20000300800 */
[----:B------:R-:W2:Y:S03]  /*470e0*/  LDL.LU R7, [R1+0xa00] ;  /* 0x000a000001077983 */ /* 0x000ea60000300800 */
        /* <DEDUP_REMOVED lines=22> */
[----:B------:R-:W2:Y:S03]  /*47250*/  LDL.LU R0, [R1+0x120] ;  /* 0x0001200001007983 */ /* 0x000ea60000300800 */
[----:B---3--:R0:W-:Y:S04]  /*47260*/  STS.U16 [R60+0x4f80], R29 ;  /* 0x004f801d3c007388 */ /* 0x0081e80000000400 */
        /* <DEDUP_REMOVED lines=12> */
[----:B----4-:R0:W-:Y:S01]  /*47330*/  STS.U16 [R60+0x5180], R56 ;  /* 0x005180383c007388 */ /* 0x0101e20000000400 */
[----:B------:R1:W-:Y:S02]  /*47340*/  STS.U16 [R60+0x51c0], R58 ;  /* 0x0051c03a3c007388 */ /* 0x0003e40000000400 */
[----:B--2---:R2:W-:Y:S01]  /*47350*/  STS.U16 [R60+0x53c0], R28 ;  /* 0x0053c01c3c007388 */ /* 0x0045e20000000400 */
[----:B0-----:R-:W4:Y:S01]  /*47360*/  LDL.LU R56, [R1+0x40] ;  /* 0x0000400001387983 */ /* 0x001f220000300800 */
[----:B-1----:R-:W4:Y:S03]  /*47370*/  LDL.LU R58, [R1+0x24] ;  /* 0x00002400013a7983 */ /* 0x002f260000300800 */
[----:B--2---:R-:W2:Y:S01]  /*47380*/  LDL.LU R28, [R1+0x20] ;  /* 0x00002000011c7983 */ /* 0x004ea20000300800 */
[----:B------:R-:W-:Y:S03]  /*47390*/  STS.U16 [R60+0x5380], R7 ;  /* 0x005380073c007388 */ /* 0x000fe60000000400 */
        /* <DEDUP_REMOVED lines=11> */
[----:B------:R-:W-:Y:S04]  /*47450*/  STS.U16 [R60+0x5f80], R0 ;  /* 0x005f80003c007388 */ /* 0x000fe80000000400 */
[----:B---3--:R0:W-:Y:S01]  /*47460*/  STS.U16 [R60+0x6180], R29 ;  /* 0x0061801d3c007388 */ /* 0x0081e20000000400 */
[----:B------:R-:W-:Y:S02]  /*47470*/  STS.U16 [R60+0x61c0], R15 ;  /* 0x0061c00f3c007388 */ /* 0x000fe40000000400 */
[----:B------:R-:W-:Y:S02]  /*47480*/  STS.U16 [R60+0x63c0], R16 ;  /* 0x0063c0103c007388 */ /* 0x000fe40000000400 */
[----:B------:R1:W-:Y:S01]  /*47490*/  STS.U16 [R60+0x6380], R2 ;  /* 0x006380023c007388 */ /* 0x0003e20000000400 */
        /* <DEDUP_REMOVED lines=8> */
[----:B------:R-:W-:Y:S04]  /*47520*/  STS.U16 [R60+0x6d80], R42 ;  /* 0x006d802a3c007388 */ /* 0x000fe80000000400 */
[----:B0-----:R-:W3:Y:S01]  /*47530*/  LDL.LU R29, [R1+0xe28] ;  /* 0x000e2800011d7983 */ /* 0x001ee20000300800 */
[----:B-1----:R-:W3:Y:S03]  /*47540*/  LDL R2, [R1+0xe38] ;  /* 0x000e380001027983 */ /* 0x002ee60000100800 */
[----:B----4-:R-:W-:Y:S01]  /*47550*/  STS.U16 [R60+0x6dc0], R56 ;  /* 0x006dc0383c007388 */ /* 0x010fe20000000400 */
[----:B------:R-:W-:Y:S03]  /*47560*/  STS.U16 [R60+0x6fc0], R58 ;  /* 0x006fc03a3c007388 */ /* 0x000fe60000000400 */
[----:B--2---:R-:W-:Y:S01]  /*47570*/  STS.U16 [R60+0x6f80], R28 ;  /* 0x006f801c3c007388 */ /* 0x004fe20000000400 */
[----:B------:R0:W-:Y:S03]  /*47580*/  STS.U16 [R60+0x7180], R3 ;  /* 0x007180033c007388 */ /* 0x0001e60000000400 */
[----:B0-----:R-:W2:Y:S04]  /*47590*/  LDL.LU R3, [R1+0x3f54] ;  /* 0x003f540001037983 */ /* 0x001ea80000300800 */
[----:B------:R0:W-:Y:S04]  /*475a0*/  STS.U16 [R60+0x71c0], R61 ;  /* 0x0071c03d3c007388 */ /* 0x0001e80000000400 */
[----:B0-----:R-:W4:Y:S01]  /*475b0*/  LDL.LU R61, [R1+0x3f50] ;  /* 0x003f5000013d7983 */ /* 0x001f220000300800 */
        /* <DEDUP_REMOVED lines=12> */
[----:B------:R-:W4:Y:S04]  /*47680*/  LDL R0, [R1+0xe48] ;  /* 0x000e480001007983 */ /* 0x000f280000100800 */
[----:B---3--:R-:W-:Y:S04]  /*47690*/  STS.U16 [R60+0x7fc0], R29 ;  /* 0x007fc01d3c007388 */ /* 0x008fe80000000400 */
[----:B--2---:R-:W-:Y:S01]  /*476a0*/  STS.U16 [R60+0x7f80], R3 ;  /* 0x007f80033c007388 */ /* 0x004fe20000000400 */
[----:B------:R-:W-:Y:S06]  /*476b0*/  BAR.SYNC.DEFER_BLOCKING 0x0 ;  /* 0x0000000000007b1d */ /* 0x000fec0000010000 */
[----:B----4-:R-:W0:Y:S04]  /*476c0*/  LDSM.16.M88.4 R12, [R61] ;  /* 0x000000003d0c783b */ /* 0x010e280000000200 */
[----:B------:R-:W1:Y:S04]  /*476d0*/  LDSM.16.M88.4 R8, [R61+0x400] ;  /* 0x000400003d08783b */ /* 0x000e680000000200 */
[----:B------:R-:W2:Y:S04]  /*476e0*/  LDSM.16.M88.4 R4, [R61+0x800] ;  /* 0x000800003d04783b */ /* 0x000ea80000000200 */
[----:B------:R-:W-:Y:S04]  /*476f0*/  LDSM.16.MT88.4 R40, [R2+0x8000] ;  /* 0x008000000228783b */ /* 0x000fe80000004200 */
[----:B------:R-:W-:Y:S04]  /*47700*/  LDSM.16.M88.4 R56, [R61+0x5000] ;  /* 0x005000003d38783b */ /* 0x000fe80000000200 */
        /* <DEDUP_REMOVED lines=8> */
[----:B------:R-:W-:Y:S04]  /*47790*/  LDSM.16.MT88.4 R44, [R0+0x8000] ;  /* 0x00800000002c783b */ /* 0x000fe80000004200 */
[----:B0-----:R-:W-:Y:S01]  /*477a0*/  STL.64 [R1+0x130], R12 ;  /* 0x0001300c01007387 */ /* 0x001fe20000100a00 */
[----:B------:R-:W-:Y:S02]  /*477b0*/  STL.64 [R1+0x138], R14 ;  /* 0x0001380e01007387 */ /* 0x000fe40000100a00 */
[----:B------:R-:W0:Y:S04]  /*477c0*/  LDSM.16.M88.4 R12, [R61+0xc00] ;  /* 0x000c00003d0c783b */ /* 0x000e280000000200 */
[----:B-1----:R-:W-:Y:S01]  /*477d0*/  STL.64 [R1+0x120], R8 ;  /* 0x0001200801007387 */ /* 0x002fe20000100a00 */
[----:B------:R-:W-:Y:S02]  /*477e0*/  STL.64 [R1+0x128], R10 ;  /* 0x0001280a01007387 */ /* 0x000fe40000100a00 */
[----:B------:R-:W1:Y:S04]  /*477f0*/  LDSM.16.M88.4 R8, [R61+0x1000] ;  /* 0x001000003d08783b */ /* 0x000e680000000200 */
[----:B--2---:R-:W-:Y:S02]  /*47800*/  STL.64 [R1+0x110], R4 ;  /* 0x0001100401007387 */ /* 0x004fe40000100a00 */
[----:B------:R-:W-:Y:S02]  /*47810*/  STL.64 [R1+0x118], R6 ;  /* 0x0001180601007387 */ /* 0x000fe40000100a00 */
[----:B------:R-:W2:Y:S04]  /*47820*/  LDSM.16.M88.4 R4, [R61+0x1400] ;  /* 0x001400003d04783b */ /* 0x000ea80000000200 */
[----:B0-----:R-:W-:Y:S01]  /*47830*/  STL.64 [R1+0x100], R12 ;  /* 0x0001000c01007387 */ /* 0x001fe20000100a00 */
[----:B------:R-:W-:Y:S02]  /*47840*/  STL.64 [R1+0x108], R14 ;  /* 0x0001080e01007387 */ /* 0x000fe40000100a00 */
[----:B-1----:R-:W-:Y:S02]  /*47850*/  STL.64 [R1+0xf0], R8 ;  /* 0x0000f00801007387 */ /* 0x002fe40000100a00 */
[----:B------:R-:W-:Y:S02]  /*47860*/  STL.64 [R1+0xf8], R10 ;  /* 0x0000f80a01007387 */ /* 0x000fe40000100a00 */
[----:B------:R-:W0:Y:S04]  /*47870*/  LDSM.16.M88.4 R8, [R61+0x1800] ;  /* 0x001800003d08783b */ /* 0x000e280000000200 */
[----:B--2---:R-:W-:Y:S01]  /*47880*/  STL.64 [R1+0xe0], R4 ;  /* 0x0000e00401007387 */ /* 0x004fe20000100a00 */
[----:B------:R-:W-:-:S02]  /*47890*/  IMAD.MOV.U32 R3, RZ, RZ, R5 ;  /* 0x000000ffff037224 */ /* 0x000fc400078e0005 */
[----:B------:R-:W-:Y:S02]  /*478a0*/  STL.64 [R1+0xe8], R6 ;  /* 0x0000e80601007387 */ /* 0x000fe40000100a00 */
[----:B------:R-:W-:Y:S01]  /*478b0*/  IMAD.MOV.U32 R2, RZ, RZ, R4 ;  /* 0x000000ffff027224 */ /* 0x000fe200078e0004 */
[----:B------:R-:W-:Y:S04]  /*478c0*/  LDSM.16.M88.4 R12, [R61+0x2000] ;  /* 0x002000003d0c783b */ /* 0x000fe80000000200 */
[----:B------:R-:W1:Y:S04]  /*478d0*/  LDSM.16.M88.4 R4, [R61+0x1c00] ;  /* 0x001c00003d04783b */ /* 0x000e680000000200 */
[----:B0-----:R-:W-:Y:S01]  /*478e0*/  STL.64 [R1+0xd0], R8 ;  /* 0x0000d00801007387 */ /* 0x001fe20000100a00 */
[----:B------:R-:W-:Y:S02]  /*478f0*/  STL.64 [R1+0xd8], R10 ;  /* 0x0000d80a01007387 */ /* 0x000fe40000100a00 */
[----:B------:R-:W0:Y:S01]  /*47900*/  LDSM.16.M88.4 R8, [R61+0x2400] ;  /* 0x002400003d08783b */ /* 0x000e220000000200 */
[----:B-1----:R-:W-:Y:S03]  /*47910*/  STL.64 [R1+0xc0], R4 ;  /* 0x0000c00401007387 */ /* 0x002fe60000100a00 */
[----:B------:R-:W-:Y:S02]  /*47920*/  STL.64 [R1+0xc8], R6 ;  /* 0x0000c80601007387 */ /* 0x000fe40000100a00 */
[----:B------:R-:W1:Y:S04]  /*47930*/  LDSM.16.M88.4 R4, [R61+0x2800] ;  /* 0x002800003d04783b */ /* 0x000e680000000200 */
[----:B------:R-:W-:Y:S01]  /*47940*/  STL.64 [R1+0xb0], R12 ;  /* 0x0000b00c01007387 */ /* 0x000fe20000100a00 */
[----:B------:R-:W-:Y:S02]  /*47950*/  STL.64 [R1+0xb8], R14 ;  /* 0x0000b80e01007387 */ /* 0x000fe40000100a00 */
[----:B------:R-:W2:Y:S02]  /*47960*/  LDSM.16.M88.4 R12, [R61+0x2c00] ;  /* 0x002c00003d0c783b */ /* 0x000ea40000000200 */
[----:B0-----:R-:W-:Y:S02]  /*47970*/  STL.64 [R1+0xa0], R8 ;  /* 0x0000a00801007387 */ /* 0x001fe40000100a00 */
[----:B------:R-:W-:Y:S02]  /*47980*/  STL.64 [R1+0xa8], R10 ;  /* 0x0000a80a01007387 */ /* 0x000fe40000100a00 */
[----:B------:R-:W0:Y:S01]  /*47990*/  LDSM.16.M88.4 R8, [R61+0x3000] ;  /* 0x003000003d08783b */ /* 0x000e220000000200 */
[----:B-1----:R-:W-:Y:S03]  /*479a0*/  STL.64 [R1+0x90], R4 ;  /* 0x0000900401007387 */ /* 0x002fe60000100a00 */
[----:B------:R-:W-:Y:S02]  /*479b0*/  STL.64 [R1+0x98], R6 ;  /* 0x0000980601007387 */ /* 0x000fe40000100a00 */
[----:B------:R-:W1:Y:S04]  /*479c0*/  LDSM.16.M88.4 R4, [R61+0x3400] ;  /* 0x003400003d04783b */ /* 0x000e680000000200 */
[----:B--2---:R-:W-:Y:S01]  /*479d0*/  STL.64 [R1+0x80], R12 ;  /* 0x0000800c01007387 */ /* 0x004fe20000100a00 */
        /* <DEDUP_REMOVED lines=22> */
[----:B------:R-:W-:Y:S02]  /*47b40*/  STL [R1+0x39fc], R58 ;  /* 0x0039fc3a01007387 */ /* 0x000fe40000100800 */
[----:B------:R-:W0:Y:S01]  /*47b50*/  LDSM.16.M88.4 R8, [R61+0x7800] ;  /* 0x007800003d08783b */ /* 0x000e220000000200 */
[----:B-1----:R-:W-:Y:S03]  /*47b60*/  STL.64 [R1], R4 ;  /* 0x0000000401007387 */ /* 0x002fe60000100a00 */
[----:B------:R-:W-:Y:S02]  /*47b70*/  STL.64 [R1+0x8], R6 ;  /* 0x0000080601007387 */ /* 0x000fe40000100a00 */
[----:B------:R-:W-:Y:S02]  /*47b80*/  STL [R1+0x39f8], R59 ;  /* 0x0039f83b01007387 */ /* 0x000fe40000100800 */
[----:B------:R-:W-:Y:S01]  /*47b90*/  STL.64 [R1+0x3eb8], R56 ;  /* 0x003eb83801007387 */ /* 0x000fe20000100a00 */
[----:B------:R-:W-:Y:S01]  /*47ba0*/  STL.64 [R1+0x3eb0], R54 ;  /* 0x003eb03601007387 */ /* 0x000fe20000100a00 */
[----:B------:R1:W-:Y:S03]  /*47bb0*/  STL.64 [R1+0x3ea8], R52 ;  /* 0x003ea83401007387 */ /* 0x0003e60000100a00 */
[----:B------:R-:W3:Y:S04]  /*47bc0*/  LDSM.16.M88.4 R4, [R61+0x7c00] ;  /* 0x007c00003d04783b */ /* 0x000ee80000000200 */
[----:B-1----:R-:W4:Y:S01]  /*47bd0*/  LDL.LU.64 R52, [R1+0x930] ;  /* 0x0009300001347983 */ /* 0x002f220000300a00 */
[----:B------:R-:W4:Y:S02]  /*47be0*/  LDL.LU.64 R54, [R1+0x938] ;  /* 0x0009380001367983 */ /* 0x000f240000300a00 */
[----:B------:R-:W-:Y:S02]  /*47bf0*/  STL.64 [R1+0x3ea0], R50 ;  /* 0x003ea03201007387 */ /* 0x000fe40000100a00 */
[----:B------:R1:W-:Y:S02]  /*47c00*/  STL.64 [R1+0x3e98], R48 ;  /* 0x003e983001007387 */ /* 0x0003e40000100a00 */
[----:B-1----:R-:W4:Y:S01]  /*47c10*/  LDL.64 R48, [R1+0x100] ;  /* 0x0001000001307983 */ /* 0x002f220000100a00 */
[----:B------:R-:W-:Y:S02]  /*47c20*/  STL [R1+0x398c], R38 ;  /* 0x00398c2601007387 */ /* 0x000fe40000100800 */
[----:B------:R-:W-:Y:S02]  /*47c30*/  STL [R1+0x3988], R39 ;  /* 0x0039882701007387 */ /* 0x000fe40000100800 */
[----:B------:R-:W-:Y:S01]  /*47c40*/  STL [R1+0x396c], R34 ;  /* 0x00396c2201007387 */ /* 0x000fe20000100800 */
[----:B------:R-:W-:Y:S01]  /*47c50*/  STL [R1+0x3968], R35 ;  /* 0x0039682301007387 */ /* 0x000fe20000100800 */
[----:B------:R1:W-:Y:S03]  /*47c60*/  STL.64 [R1+0x3e90], R32 ;  /* 0x003e902001007387 */ /* 0x0003e60000100a00 */
[----:B-1----:R-:W4:Y:S01]  /*47c70*/  LDL.64 R32, [R1+0x110] ;  /* 0x0001100001207983 */ /* 0x002f220000100a00 */
[----:B------:R-:W-:Y:S02]  /*47c80*/  STL.64 [R1+0x3ec8], R30 ;  /* 0x003ec81e01007387 */ /* 0x000fe40000100a00 */
[----:B------:R1:W-:Y:S02]  /*47c90*/  STL.64 [R1+0x3ec0], R28 ;  /* 0x003ec01c01007387 */ /* 0x0003e40000100a00 */
[----:B-1----:R-:W4:Y:S01]  /*47ca0*/  LDL.64 R28, [R1+0x120] ;  /* 0x00012000011c7983 */ /* 0x002f220000100a00 */
[----:B------:R-:W-:Y:S02]  /*47cb0*/  STL [R1+0x3950], R26 ;  /* 0x0039501a01007387 */ /* 0x000fe40000100800 */
[----:B------:R-:W-:Y:S02]  /*47cc0*/  STL [R1+0x393c], R27 ;  /* 0x00393c1b01007387 */ /* 0x000fe40000100800 */
[----:B------:R1:W-:Y:S02]  /*47cd0*/  STL.64 [R1+0x3ed0], R24 ;  /* 0x003ed01801007387 */ /* 0x0003e40000100a00 */
[----:B-1----:R-:W4:Y:S01]  /*47ce0*/  LDL.LU.64 R24, [R1+0x920] ;  /* 0x0009200001187983 */ /* 0x002f220000300a00 */
[----:B------:R-:W4:Y:S02]  /*47cf0*/  LDL.LU.64 R26, [R1+0x928] ;  /* 0x00092800011a7983 */ /* 0x000f240000300a00 */
[----:B------:R-:W-:Y:S02]  /*47d00*/  STL [R1+0x3934], R22 ;  /* 0x0039341601007387 */ /* 0x000fe40000100800 */
[----:B------:R-:W-:Y:S01]  /*47d10*/  STL [R1+0x3930], R23 ;  /* 0x0039301701007387 */ /* 0x000fe20000100800 */
[----:B------:R1:W-:Y:S04]  /*47d20*/  STL.64 [R1+0x3ed8], R20 ;  /* 0x003ed81401007387 */ /* 0x0003e80000100a00 */
[----:B-1----:R-:W4:Y:S01]  /*47d30*/  LDL.64 R20, [R1+0x130] ;  /* 0x0001300001147983 */ /* 0x002f220000100a00 */
[----:B------:R-:W-:Y:S02]  /*47d40*/  STL [R1+0x3e8c], R17 ;  /* 0x003e8c1101007387 */ /* 0x000fe40000100800 */
[----:B------:R-:W-:Y:S02]  /*47d50*/  STL [R1+0x3954], R18 ;  /* 0x0039541201007387 */ /* 0x000fe40000100800 */
[----:B------:R-:W-:Y:S01]  /*47d60*/  STL [R1+0x3938], R19 ;  /* 0x0039381301007387 */ /* 0x000fe20000100800 */
[----:B--2---:R-:W-:Y:S01]  /*47d70*/  STL [R1+0x3e88], R13 ;  /* 0x003e880d01007387 */ /* 0x004fe20000100800 */
[----:B------:R-:W-:Y:S02]  /*47d80*/  STL [R1+0x392c], R14 ;  /* 0x00392c0e01007387 */ /* 0x000fe40000100800 */
[----:B------:R-:W-:Y:S02]  /*47d90*/  STL [R1+0x3928], R15 ;  /* 0x0039280f01007387 */ /* 0x000fe40000100800 */
[----:B0-----:R-:W-:Y:S01]  /*47da0*/  STL [R1+0x3bec], R10 ;  /* 0x003bec0a01007387 */ /* 0x001fe20000100800 */
[----:B------:R-:W-:Y:S01]  /*47db0*/  STL [R1+0x3be8], R11 ;  /* 0x003be80b01007387 */ /* 0x000fe20000100800 */
[----:B------:R0:W-:Y:S02]  /*47dc0*/  STL.64 [R1+0x3ee0], R8 ;  /* 0x003ee00801007387 */ /* 0x0001e40000100a00 */
[----:B---3--:R-:W-:Y:S02]  /*47dd0*/  STL [R1+0x3a78], R6 ;  /* 0x003a780601007387 */ /* 0x008fe40000100800 */
[----:B------:R-:W-:Y:S01]  /*47de0*/  STL [R1+0x3a74], R7 ;  /* 0x003a740701007387 */ /* 0x000fe20000100800 */
[----:B------:R-:W-:Y:S01]  /*47df0*/  STL [R1+0x2644], R61 ;  /* 0x0026443d01007387 */ /* 0x000fe20000100800 */
[----:B------:R-:W-:Y:S02]  /*47e00*/  STL.64 [R1+0x3e60], R46 ;  /* 0x003e602e01007387 */ /* 0x000fe40000100a00 */
[----:B------:R1:W-:Y:S02]  /*47e10*/  STL.64 [R1+0x3e58], R44 ;  /* 0x003e582c01007387 */ /* 0x0003e40000100a00 */
[----:B------:R-:W-:Y:S01]  /*47e20*/  STL [R1+0x3a64], R0 ;  /* 0x003a640001007387 */ /* 0x000fe20000100800 */
[C---:B----4-:R-:W-:Y:S11]  /*47e30*/  HMMA.16816.F32 R52, R40.reuse, R20, R52 ;  /* 0x000000142834723c */ /* 0x050ff60000001834 */
[----:B------:R-:W-:Y:S11]  /*47e40*/  @!UPT UIADD3 URZ, URZ, URZ, URZ ;  /* 0x0000003f3f3ff290 */ /* 0x000ff6000fffe03f */
[----:B------:R-:W-:Y:S01]  /*47e50*/  @!UPT UIADD3 URZ, URZ, URZ, URZ ;  /* 0x0000003f3f3ff290 */ /* 0x000fe2000fffe03f */
[----:B------:R2:W-:Y:S01]  /*47e60*/  STL [R1+0x930], R52 ;  /* 0x0009303401007387 */ /* 0x0005e20000100800 */
[----:B0-----:R-:W3:Y:S02]  /*47e70*/  LDL.LU.64 R8, [R1+0x910] ;  /* 0x0009100001087983 */ /* 0x001ee40000300a00 */
[----:B------:R-:W3:Y:S02]  /*47e80*/  LDL.LU.64 R10, [R1+0x918] ;  /* 0x00091800010a7983 */ /* 0x000ee40000300a00 */
[----:B-1----:R-:W-:Y:S02]  /*47e90*/  IMAD.MOV.U32 R45, RZ, RZ, R20 ;  /* 0x000000ffff2d7224 */ /* 0x002fe400078e0014 */
[----:B------:R-:W-:Y:S02]  /*47ea0*/  IMAD.MOV.U32 R44, RZ, RZ, R21 ;  /* 0x000000ffff2c7224 */ /* 0x000fe400078e0015 */
[----:B------:R-:W-:Y:S01]  /*47eb0*/  HMMA.16816.F32 R20, R40, R28, R24 ;  /* 0x0000001c2814723c */ /* 0x000fe20000001818 */
[----:B------:R-:W-:-:S02]  /*47ec0*/  IMAD.MOV.U32 R59, RZ, RZ, R2 ;  /* 0x000000ffff3b7224 */ /* 0x000fc400078e0002 */
[----:B------:R-:W-:Y:S02]  /*47ed0*/  IMAD.MOV.U32 R2, RZ, RZ, R55 ;  /* 0x000000ffff027224 */ /* 0x000fe400078e0037 */
[----:B------:R-:W-:Y:S02]  /*47ee0*/  IMAD.MOV.U32 R58, RZ, RZ, R3 ;  /* 0x000000ffff3a7224 */ /* 0x000fe400078e0003 */
[----:B------:R-:W-:Y:S02]  /*47ef0*/  IMAD.MOV.U32 R60, RZ, RZ, R53 ;  /* 0x000000ffff3c7224 */ /* 0x000fe400078e0035 */
[----:B------:R-:W-:Y:S01]  /*47f00*/  IMAD.MOV.U32 R3, RZ, RZ, R54 ;  /* 0x000000ffff037224 */ /* 0x000fe200078e0036 */
[----:B--2---:R-:W2:Y:S01]  /*47f10*/  LDL.64 R52, [R1+0xf0] ;  /* 0x0000f00001347983 */ /* 0x004ea20000100a00 */
[----:B------:R-:W-:Y:S02]  /*47f20*/  STL [R1+0x3a60], R2 ;  /* 0x003a600201007387 */ /* 0x000fe40000100800 */
[----:B------:R-:W-:Y:S02]  /*47f30*/  STL [R1+0x3a5c], R60 ;  /* 0x003a5c3c01007387 */ /* 0x000fe40000100800 */
[----:B------:R-:W-:Y:S01]  /*47f40*/  IMAD.MOV.U32 R39, RZ, RZ, R28 ;  /* 0x000000ffff277224 */ /* 0x000fe200078e001c */
[----:B------:R-:W-:Y:S01]  /*47f50*/  STL [R1+0x3a58], R3 ;  /* 0x003a580301007387 */ /* 0x000fe20000100800 */
[----:B------:R-:W-:-:S06]  /*47f60*/  IMAD.MOV.U32 R38, RZ, RZ, R29 ;  /* 0x000000ffff267224 */ /* 0x000fcc00078e001d */
[----:B------:R0:W-:Y:S01]  /*47f70*/  STL.64 [R1+0x920], R20 ;  /* 0x0009201401007387 */ /* 0x0001e20000100a00 */
[----:B------:R1:W-:Y:S02]  /*47f80*/  STL.64 [R1+0x928], R22 ;  /* 0x0009281601007387 */ /* 0x0003e40000100a00 */
[----:B------:R-:W4:Y:S02]  /*47f90*/  LDL.LU.64 R24, [R1+0x900] ;  /* 0x0009000001187983 */ /* 0x000f240000300a00 */
[----:B------:R-:W4:Y:S01]  /*47fa0*/  LDL.LU.64 R26, [R1+0x908] ;  /* 0x00090800011a7983 */ /* 0x000f220000300a00 */
[----:B------:R-:W-:Y:S01]  /*47fb0*/  STL.64 [R1+0x3ef0], R38 ;  /* 0x003ef02601007387 */ /* 0x000fe20000100a00 */
[----:B------:R-:W-:Y:S03]  /*47fc0*/  STL.64 [R1+0x3ee8], R36 ;  /* 0x003ee82401007387 */ /* 0x000fe60000100a00 */
[----:B0-----:R-:W2:Y:S01]  /*47fd0*/  LDL.LU.64 R20, [R1+0x8f0] ;  /* 0x0008f00001147983 */ /* 0x001ea20000300a00 */
[----:B-1----:R-:W2:Y:S01]  /*47fe0*/  LDL.LU.64 R22, [R1+0x8f8] ;  /* 0x0008f80001167983 */ /* 0x002ea20000300a00 */
[C---:B---3--:R-:W-:Y:S11]  /*47ff0*/  HMMA.16816.F32 R8, R40.reuse, R32, R8 ;  /* 0x000000202808723c */ /* 0x048ff60000001808 */
[----:B------:R-:W-:Y:S11]  /*48000*/  @!UPT UIADD3 URZ, URZ, URZ, URZ ;  /* 0x0000003f3f3ff290 */ /* 0x000ff6000fffe03f */
[----:B------:R-:W-:Y:S02]  /*48010*/  @!UPT UIADD3 URZ, URZ, URZ, URZ ;  /* 0x0000003f3f3ff290 */ /* 0x000fe4000fffe03f */
[----:B------:R-:W-:Y:S02]  /*48020*/  IMAD.MOV.U32 R0, RZ, RZ, R8 ;  /* 0x000000ffff007224 */ /* 0x000fe400078e0008 */
[----:B------:R-:W-:Y:S02]  /*48030*/  IMAD.MOV.U32 R2, RZ, RZ, R9 ;  /* 0x000000ffff027224 */ /* 0x000fe400078e0009 */
[----:B------:R-:W-:Y:S02]  /*48040*/  IMAD.MOV.U32 R60, RZ, RZ, R10 ;  /* 0x000000ffff3c7224 */ /* 0x000fe400078e000a */
[----:B------:R-:W-:Y:S01]  /*48050*/  IMAD.MOV.U32 R3, RZ, RZ, R11 ;  /* 0x000000ffff037224 */ /* 0x000fe200078e000b */
[----:B------:R-:W3:Y:S01]  /*48060*/  LDL.LU.64 R8, [R1+0x8e0] ;  /* 0x0008e00001087983 */ /* 0x000ee20000300a00 */
[----:B------:R-:W3:Y:S01]  /*48070*/  LDL.LU.64 R10, [R1+0x8e8] ;  /* 0x0008e800010a7983 */ /* 0x000ee20000300a00 */
[----:B----4-:R-:W-:Y:S01]  /*48080*/  HMMA.16816.F32 R24, R40, R48, R24 ;  /* 0x000000302818723c */ /* 0x010fe20000001818 */
[----:B------:R-:W-:-:S02]  /*48090*/  IMAD.MOV.U32 R56, RZ, RZ, R59 ;  /* 0x000000ffff387224 */ /* 0x000fc400078e003b */
[----:B------:R-:W-:-:S05]  /*480a0*/  IMAD.MOV.U32 R57, RZ, RZ, R58 ;  /* 0x000000ffff397224 */ /* 0x000fca00078e003a */
[----:B--2---:R-:W-:Y:S01]  /*480b0*/  HMMA.16816.F32 R20, R40, R52, R20 ;  /* 0x000000342814723c */ /* 0x004fe20000001814 */
[----:B------:R-:W-:Y:S02]  /*480c0*/  IMAD.MOV.U32 R47, RZ, RZ, R32 ;  /* 0x000000ffff2f7224 */ /* 0x000fe400078e0020 */
[----:B------:R-:W-:Y:S02]  /*480d0*/  IMAD.MOV.U32 R46, RZ, RZ, R33 ;  /* 0x000000ffff2e7224 */ /* 0x000fe400078e0021 */
[----:B------:R-:W-:-:S03]  /*480e0*/  IMAD.MOV.U32 R13, RZ, RZ, R49 ;  /* 0x000000ffff0d7224 */ /* 0x000fc600078e0031 */
[----:B------:R-:W-:Y:S01]  /*480f0*/  STL.64 [R1+0x3f00], R46 ;  /* 0x003f002e01007387 */ /* 0x000fe20000100a00 */
[----:B------:R-:W-:Y:S02]  /*48100*/  STL.64 [R1+0x3ef8], R44 ;  /* 0x003ef82c01007387 */ /* 0x000fe40000100a00 */
[----:B------:R-:W-:Y:S02]  /*48110*/  STL [R1+0x3a7c], R0 ;  /* 0x003a7c0001007387 */ /* 0x000fe40000100800 */
[----:B------:R-:W-:Y:S01]  /*48120*/  STL [R1+0x3a70], R2 ;  /* 0x003a700201007387 */ /* 0x000fe20000100800 */
[----:B------:R-:W-:Y:S01]  /*48130*/  STL [R1+0x3a6c], R60 ;  /* 0x003a6c3c01007387 */ /* 0x000fe20000100800 */
[----:B------:R-:W-:Y:S02]  /*48140*/  IMAD.MOV.U32 R17, RZ, RZ, R48 ;  /* 0x000000ffff117224 */ /* 0x000fe400078e0030 */
[----:B------:R0:W-:Y:S02]  /*48150*/  STL [R1+0x3a68], R3 ;  /* 0x003a680301007387 */ /* 0x0001e40000100800 */
[----:B------:R-:W-:Y:S01]  /*48160*/  IMAD.MOV.U32 R6, RZ, RZ, R27 ;  /* 0x000000ffff067224 */ /* 0x000fe200078e001b */
[----:B------:R-:W-:Y:S01]  /*48170*/  STL.64 [R1+0x900], R24 ;  /* 0x0009001801007387 */ /* 0x000fe20000100a00 */
[----:B------:R-:W-:Y:S02]  /*48180*/  STL [R1+0x908], R26 ;  /* 0x0009081a01007387 */ /* 0x000fe40000100800 */
[----:B------:R1:W-:Y:S02]  /*48190*/  STL.64 [R1+0x3f10], R12 ;  /* 0x003f100c01007387 */ /* 0x0003e40000100a00 */
[----:B------:R-:W-:Y:S01]  /*481a0*/  STL.64 [R1+0x3f08], R16 ;  /* 0x003f081001007387 */ /* 0x000fe20000100a00 */
[----:B------:R2:W-:Y:S01]  /*481b0*/  STL [R1+0x3a80], R6 ;  /* 0x003a800601007387 */ /* 0x0005e20000100800 */
[----:B0-----:R-:W-:-:S02]  /*481c0*/  IMAD.MOV.U32 R3, RZ, RZ, R23 ;  /* 0x000000ffff037224 */ /* 0x001fc400078e0017 */
[----:B------:R-:W-:Y:S02]  /*481d0*/  IMAD.MOV.U32 R60, RZ, RZ, R22 ;  /* 0x000000ffff3c7224 */ /* 0x000fe400078e0016 */
[----:B------:R-:W-:Y:S02]  /*481e0*/  IMAD.MOV.U32 R2, RZ, RZ, R21 ;  /* 0x000000ffff027224 */ /* 0x000fe400078e0015 */
[----:B------:R-:W-:Y:S01]  /*481f0*/  IMAD.MOV.U32 R7, RZ, RZ, R20 ;  /* 0x000000ffff077224 */ /* 0x000fe200078e0014 */
[----:B------:R-:W-:Y:S01]  /*48200*/  STL [R1+0x3a90], R3 ;  /* 0x003a900301007387 */ /* 0x000fe20000100800 */
[----:B------:R-:W-:Y:S02]  /*48210*/  STL [R1+0x3a8c], R60 ;  /* 0x003a8c3c01007387 */ /* 0x000fe40000100800 */
[----:B------:R-:W-:Y:S02]  /*48220*/  STL [R1+0x3a88], R2 ;  /* 0x003a880201007387 */ /* 0x000fe40000100800 */
[----:B------:R-:W-:Y:S01]  /*48230*/  STL [R1+0x3a84], R7 ;  /* 0x003a840701007387 */ /* 0x000fe20000100800 */
[----:B---3--:R-:W-:Y:S11]  /*48240*/  HMMA.16816.F32 R8, R40, R56, R8 ;  /* 0x000000382808723c */ /* 0x008ff60000001808 */
[----:B------:R-:W-:Y:S11]  /*48250*/  @!UPT UIADD3 URZ, URZ, URZ, URZ ;  /* 0x0000003f3f3ff290 */ /* 0x000ff6000fffe03f */
[----:B------:R-:W-:Y:S01]  /*48260*/  @!UPT UIADD3 URZ, URZ, URZ, URZ ;  /* 0x0000003f3f3ff290 */ /* 0x000fe2000fffe03f */
[----:B------:R0:W-:Y:S01]  /*48270*/  STL.64 [R1+0x8e0], R8 ;  /* 0x0008e00801007387 */ /* 0x0001e20000100a00 */
[----:B------:R-:W3:Y:S02]  /*48280*/  LDL R44, [R1+0xd0] ;  /* 0x0000d000012c7983 */ /* 0x000ee40000100800 */
[----:B------:R-:W3:Y:S02]  /*48290*/  LDL R45, [R1+0xd4] ;  /* 0x0000d400012d7983 */ /* 0x000ee40000100800 */
[----:B-1----:R-:W3:Y:S01]  /*482a0*/  LDL.LU.64 R12, [R1+0x8d0] ;  /* 0x0008d000010c7983 */ /* 0x002ee20000300a00 */
[----:B------:R-:W3:Y:S01]  /*482b0*/  LDL.LU.64 R14, [R1+0x8d8] ;  /* 0x0008d800010e7983 */ /* 0x000ee20000300a00 */
[----:B------:R-:W4:Y:S02]  /*482c0*/  LDL R28, [R1+0x30] ;  /* 0x00003000011c7983 */ /* 0x000f240000100800 */
[----:B------:R-:W4:Y:S02]  /*482d0*/  LDL R29, [R1+0x34] ;  /* 0x00003400011d7983 */ /* 0x000f240000100800 */
[----:B--2---:R-:W-:Y:S01]  /*482e0*/  IMAD.MOV.U32 R6, RZ, RZ, R10 ;  /* 0x000000ffff067224 */ /* 0x004fe200078e000a */
[----:B----4-:R1:W-:Y:S01]  /*482f0*/  STL.64 [R1+0x3f18], R28 ;  /* 0x003f181c01007387 */ /* 0x0103e20000100a00 */
[----:B------:R-:W2:Y:S02]  /*48300*/  LDL R16, [R1+0x60] ;  /* 0x0000600001107983 */ /* 0x000ea40000100800 */
[----:B------:R-:W2:Y:S02]  /*48310*/  LDL R17, [R1+0x64] ;  /* 0x0000640001117983 */ /* 0x000ea40000100800 */
[----:B------:R-:W4:Y:S01]  /*48320*/  LDL R24, [R1+0xc0] ;  /* 0x0000c00001187983 */ /* 0x000f220000100800 */
[----:B------:R-:W4:Y:S01]  /*48330*/  LDL R25, [R1+0xc4] ;  /* 0x0000c40001197983 */ /* 0x000f220000100800 */
[----:B------:R-:W-:-:S02]  /*48340*/  IMAD.MOV.U32 R0, RZ, RZ, R11 ;  /* 0x000000ffff007224 */ /* 0x000fc400078e000b */
[----:B0-----:R-:W4:Y:S02]  /*48350*/  LDL.LU.64 R8, [R1+0x8c0] ;  /* 0x0008c00001087983 */ /* 0x001f240000300a00 */
[----:B------:R-:W4:Y:S01]  /*48360*/  LDL.LU.64 R10, [R1+0x8c8] ;  /* 0x0008c800010a7983 */ /* 0x000f220000300a00 */
[----:B--2---:R-:W-:Y:S01]  /*48370*/  STL.64 [R1+0x3f20], R16 ;  /* 0x003f201001007387 */ /* 0x004fe20000100a00 */
[----:B-1----:R-:W2:Y:S02]  /*48380*/  LDL R28, [R1+0x70] ;  /* 0x00007000011c7983 */ /* 0x002ea40000100800 */
[----:B------:R-:W2:Y:S02]  /*48390*/  LDL R29, [R1+0x74] ;  /* 0x00007400011d7983 */ /* 0x000ea40000100800 */
[----:B--2---:R-:W-:Y:S01]  /*483a0*/  STL.64 [R1+0x3f28], R28 ;  /* 0x003f281c01007387 */ /* 0x004fe20000100a00 */
[----:B------:R-:W2:Y:S02]  /*483b0*/  LDL R32, [R1+0x80] ;  /* 0x0000800001207983 */ /* 0x000ea40000100800 */
[----:B------:R-:W2:Y:S02]  /*483c0*/  LDL R33, [R1+0x84] ;  /* 0x0000840001217983 */ /* 0x000ea40000100800 */
[----:B--2---:R0:W-:Y:S04]  /*483d0*/  STL.64 [R1+0x3f30], R32 ;  /* 0x003f302001007387 */ /* 0x0041e80000100a00 */
[----:B0-----:R-:W2:Y:S04]  /*483e0*/  LDL R32, [R1+0x90] ;  /* 0x0000900001207983 */ /* 0x001ea80000100800 */
[----:B------:R-:W2:Y:S04]  /*483f0*/  LDL R33, [R1+0x94] ;  /* 0x0000940001217983 */ /* 0x000ea80000100800 */
[----:B--2---:R0:W-:Y:S01]  /*48400*/  STL.64 [R1+0x3f40], R32 ;  /* 0x003f402001007387 */ /* 0x0041e20000100a00 */
[----:B------:R-:W2:Y:S02]  /*48410*/  LDL R48, [R1+0xa0] ;  /* 0x0000a00001307983 */ /* 0x000ea40000100800 */
[----:B------:R-:W2:Y:S01]  /*48420*/  LDL R49, [R1+0xa4] ;  /* 0x0000a40001317983 */ /* 0x000ea20000100800 */
[C---:B---3--:R-:W-:Y:S08]  /*48430*/  HMMA.16816.F32 R12, R40.reuse, R44, R12 ;  /* 0x0000002c280c723c */ /* 0x048ff0000000180c */
[----:B----4-:R-:W-:Y:S01]  /*48440*/  HMMA.16816.F32 R8, R40, R24, R8 ;  /* 0x000000182808723c */ /* 0x010fe20000001808 */
[----:B--2---:R1:W-:Y:S01]  /*48450*/  STL.64 [R1+0x3f48], R48 ;  /* 0x003f483001007387 */ /* 0x0043e20000100a00 */
[----:B------:R-:W2:Y:S02]  /*48460*/  LDL.64 R36, [R1+0x50] ;  /* 0x0000500001247983 */ /* 0x000ea40000100a00 */
[----:B0-----:R-:W3:Y:S02]  /*48470*/  LDL R32, [R1+0xb0] ;  /* 0x0000b00001207983 */ /* 0x001ee40000100800 */
[----:B------:R-:W3:Y:S10]  /*48480*/  LDL R33, [R1+0xb4] ;  /* 0x0000b40001217983 */ /* 0x000ef40000100800 */
[----:B------:R-:W-:-:S02]  /*48490*/  IMAD.MOV.U32 R7, RZ, RZ, R15 ;  /* 0x000000ffff077224 */ /* 0x000fc400078e000f */
[----:B------:R-:W-:Y:S02]  /*484a0*/  IMAD.MOV.U32 R61, RZ, RZ, R53 ;  /* 0x000000ffff3d7224 */ /* 0x000fe400078e0035 */
[----:B------:R-:W-:Y:S02]  /*484b0*/  IMAD.MOV.U32 R2, RZ, RZ, R14 ;  /* 0x000000ffff027224 */ /* 0x000fe400078e000e */
[----:B------:R-:W-:Y:S02]  /*484c0*/  IMAD.MOV.U32 R60, RZ, RZ, R13 ;  /* 0x000000ffff3c7224 */ /* 0x000fe400078e000d */
[----:B------:R-:W-:Y:S01]  /*484d0*/  IMAD.MOV.U32 R3, RZ, RZ, R12 ;  /* 0x000000ffff037224 */ /* 0x000fe200078e000c */
[----:B--2---:R0:W-:Y:S01]  /*484e0*/  STL.64 [R1+0x3f38], R36 ;  /* 0x003f382401007387 */ /* 0x0041e20000100a00 */
[----:B------:R-:W2:Y:S02]  /*484f0*/  LDL.64 R20, [R1+0x40] ;  /* 0x0000400001147983 */ /* 0x000ea40000100a00 */
[----:B------:R-:W4:Y:S02]  /*48500*/  LDL.64 R56, [R1+0x20] ;  /* 0x0000200001387983 */ /* 0x000f240000100a00 */
[----:B------:R-:W2:Y:S01]  /*48510*/  LDL.64 R52, [R1+0x10] ;  /* 0x0000100001347983 */ /* 0x000ea20000100a00 */
[----:B------:R-:W-:Y:S01]  /*48520*/  STL [R1+0x3a98], R0 ;  /* 0x003a980001007387 */ /* 0x000fe20000100800 */
[----:B------:R0:W-:Y:S02]  /*48530*/  STL [R1+0x3a94], R6 ;  /* 0x003a940601007387 */ /* 0x0001e40000100800 */
[----:B------:R-:W-:Y:S02]  /*48540*/  STL [R1+0x3be0], R7 ;  /* 0x003be00701007387 */ /* 0x000fe40000100800 */
[----:B------:R-:W-:Y:S01]  /*48550*/  STL [R1+0x3bb8], R2 ;  /* 0x003bb80201007387 */ /* 0x000fe20000100800 */
[----:B------:R-:W-:Y:S01]  /*48560*/  STL [R1+0x3bb4], R60 ;  /* 0x003bb43c01007387 */ /* 0x000fe20000100800 */
[----:B------:R-:W-:Y:S02]  /*48570*/  STL [R1+0x3bb0], R3 ;  /* 0x003bb00301007387 */ /* 0x000fe40000100800 */
[----:B------:R3:W-:Y:S02]  /*48580*/  STL.64 [R1+0x8c0], R8 ;  /* 0x0008c00801007387 */ /* 0x0007e40000100a00 */
[----:B-1----:R-:W2:Y:S01]  /*48590*/  LDL.LU.64 R48, [R1+0x8b0] ;  /* 0x0008b00001307983 */ /* 0x002ea20000300a00 */
[----:B------:R-:W2:Y:S01]  /*485a0*/  LDL.LU.64 R50, [R1+0x8b8] ;  /* 0x0008b80001327983 */ /* 0x000ea20000300a00 */
[----:B------:R-:W4:Y:S02]  /*485b0*/  LDL.LU.64 R24, [R1+0x8a0] ;  /* 0x0008a00001187983 */ /* 0x000f240000300a00 */
[----:B------:R-:W4:Y:S02]  /*485c0*/  LDL.LU.64 R26, [R1+0x8a8] ;  /* 0x0008a800011a7983 */ /* 0x000f240000300a00 */
[----:B0-----:R-:W4:Y:S01]  /*485d0*/  LDL.LU.64 R36, [R1+0x890] ;  /* 0x0008900001247983 */ /* 0x001f220000300a00 */
[----:B------:R-:W4:Y:S01]  /*485e0*/  LDL.LU.64 R38, [R1+0x898] ;  /* 0x0008980001267983 */ /* 0x000f220000300a00 */
[----:B------:R-:W4:Y:S02]  /*485f0*/  LDL.LU.64 R28, [R1+0x880] ;  /* 0x00088000011c7983 */ /* 0x000f240000300a00 */
[----:B------:R-:W4:Y:S02]  /*48600*/  LDL.LU.64 R30, [R1+0x888] ;  /* 0x00088800011e7983 */ /* 0x000f240000300a00 */
[----:B------:R-:W4:Y:S01]  /*48610*/  LDL.LU.64 R16, [R1+0x870] ;  /* 0x0008700001107983 */ /* 0x000f220000300a00 */
[----:B------:R-:W4:Y:S01]  /*48620*/  LDL.LU.64 R18, [R1+0x878] ;  /* 0x0008780001127983 */ /* 0x000f220000300a00 */
[----:B------:R-:W4:Y:S02]  /*48630*/  LDL.LU.64 R12, [R1+0x860] ;  /* 0x00086000010c7983 */ /* 0x000f240000300a00 */
[----:B------:R-:W-:-:S02]  /*48640*/  IMAD.MOV.U32 R6, RZ, RZ, R11 ;  /* 0x000000ffff067224 */ /* 0x000fc400078e000b */
[----:B------:R-:W4:Y:S02]  /*48650*/  LDL.LU.64 R14, [R1+0x868] ;  /* 0x00086800010e7983 */ /* 0x000f240000300a00 */
[----:B------:R-:W-:Y:S01]  /*48660*/  IMAD.MOV.U32 R0, RZ, RZ, R10 ;  /* 0x000000ffff007224 */ /* 0x000fe200078e000a */
[----:B------:R-:W4:Y:S01]  /*48670*/  LDL.LU.64 R44, [R1+0x850] ;  /* 0x00085000012c7983 */ /* 0x000f220000300a00 */
[----:B------:R-:W4:Y:S02]  /*48680*/  LDL.LU.64 R46, [R1+0x858] ;  /* 0x00085800012e7983 */ /* 0x000f240000300a00 */
[----:B---3--:R-:W3:Y:S02]  /*48690*/  LDL.LU.64 R8, [R1+0x840] ;  /* 0x0008400001087983 */ /* 0x008ee40000300a00 */
[----:B------:R-:W3:Y:S01]  /*486a0*/  LDL.LU.64 R10, [R1+0x848] ;  /* 0x00084800010a7983 */ /* 0x000ee20000300a00 */
[----:B------:R-:W-:Y:S01]  /*486b0*/  STL [R1+0x3be4], R6 ;  /* 0x003be40601007387 */ /* 0x000fe20000100800 */
[----:B------:R-:W-:Y:S01]  /*486c0*/  STL [R1+0x3bbc], R0 ;  /* 0x003bbc0001007387 */ /* 0x000fe20000100800 */
[C---:B--2---:R-:W-:Y:S02]  /*486d0*/  HMMA.16816.F32 R32, R40.reuse, R32, R48 ;  /* 0x000000202820723c */ /* 0x044fe40000001830 */
[----:B------:R-:W4:Y:S11]  /*486e0*/  LDL.LU.64 R48, [R1+0x3f48] ;  /* 0x003f480001307983 */ /* 0x000f360000300a00 */
[----:B------:R-:W-:Y:S10]  /*486f0*/  @!UPT UIADD3 URZ, URZ, URZ, URZ ;  /* 0x0000003f3f3ff290 */ /* 0x000ff4000fffe03f */
[----:B------:R0:W-:Y:S01]  /*48700*/  STL.64 [R1+0x8b0], R32 ;  /* 0x0008b02001007387 */ /* 0x0001e20000100a00 */
[----:B------:R1:W-:Y:S03]  /*48710*/  STL.64 [R1+0x8b8], R34 ;  /* 0x0008b82201007387 */ /* 0x0003e60000100a00 */
[----:B0-----:R-:W1:Y:S01]  /*48720*/  LDL.LU.64 R32, [R1+0x3f40] ;  /* 0x003f400001207983 */ /* 0x001e620000300a00 */
[C---:B----4-:R-:W-:Y:S03]  /*48730*/  HMMA.16816.F32 R48, R40.reuse, R48, R24 ;  /* 0x000000302830723c */ /* 0x050fe60000001818 */
[----:B------:R-:W2:Y:S01]  /*48740*/  LDL.LU.64 R24, [R1+0x830] ;  /* 0x0008300001187983 */ /* 0x000ea20000300a00 */
[----:B------:R-:W2:Y:S04]  /*48750*/  LDL.LU.64 R26, [R1+0x838] ;  /* 0x00083800011a7983 */ /* 0x000ea80000300a00 */
[C---:B-1----:R-:W-:Y:S11]  /*48760*/  HMMA.16816.F32 R32, R40.reuse, R32, R36 ;  /* 0x000000202820723c */ /* 0x042ff60000001824 */
[----:B------:R-:W-:Y:S04]  /*48770*/  @!UPT UIADD3 URZ, URZ, URZ, URZ ;  /* 0x0000003f3f3ff290 */ /* 0x000fe8000fffe03f */
[----:B------:R0:W-:Y:S01]  /*48780*/  STL.64 [R1+0x8a0], R48 ;  /* 0x0008a03001007387 */ /* 0x0001e20000100a00 */
[----:B------:R1:W-:Y:S03]  /*48790*/  STL.64 [R1+0x8a8], R50 ;  /* 0x0008a83201007387 */ /* 0x0003e60000100a00 */
[----:B0-----:R-:W4:Y:S01]  /*487a0*/  LDL.LU.64 R48, [R1+0x820] ;  /* 0x0008200001307983 */ /* 0x001f220000300a00 */
[----:B-1----:R-:W4:Y:S02]  /*487b0*/  LDL.LU.64 R50, [R1+0x828] ;  /* 0x0008280001327983 */ /* 0x002f240000300a00 */
[----:B------:R-:W2:Y:S01]  /*487c0*/  LDL.LU.64 R36, [R1+0x3f38] ;  /* 0x003f380001247983 */ /* 0x000ea20000300a00 */
[----:B------:R0:W-:Y:S01]  /*487d0*/  STL.64 [R1+0x890], R32 ;  /* 0x0008902001007387 */ /* 0x0001e20000100a00 */
[----:B------:R1:W-:Y:S03]  /*487e0*/  STL.64 [R1+0x898], R34 ;  /* 0x0008982201007387 */ /* 0x0003e60000100a00 */
[----:B0-----:R-:W1:Y:S02]  /*487f0*/  LDL.LU.64 R32, [R1+0x3f30] ;  /* 0x003f300001207983 */ /* 0x001e640000300a00 */
[C---:B-1----:R-:W-:Y:S02]  /*48800*/  HMMA.16816.F32 R32, R40.reuse, R32, R28 ;  /* 0x000000202820723c */ /* 0x042fe4000000181c */
[----:B------:R-:W2:Y:S11]  /*48810*/  LDL.LU.64 R28, [R1+0x3f28] ;  /* 0x003f2800011c7983 */ /* 0x000eb60000300a00 */
[----:B------:R-:W-:Y:S10]  /*48820*/  @!UPT UIADD3 URZ, URZ, URZ, URZ ;  /* 0x0000003f3f3ff290 */ /* 0x000ff4000fffe03f */
[----:B------:R0:W-:Y:S01]  /*48830*/  STL.64 [R1+0x880], R32 ;  /* 0x0008802001007387 */ /* 0x0001e20000100a00 */
[----:B------:R1:W-:Y:S03]  /*48840*/  STL.64 [R1+0x888], R34 ;  /* 0x0008882201007387 */ /* 0x0003e60000100a00 */
[----:B0-----:R-:W4:Y:S01]  /*48850*/  LDL.LU.64 R32, [R1+0x810] ;  /* 0x0008100001207983 */ /* 0x001f220000300a00 */
[----:B-1----:R-:W4:Y:S01]  /*48860*/  LDL.LU.64 R34, [R1+0x818] ;  /* 0x0008180001227983 */ /* 0x002f220000300a00 */
[C---:B--2---:R-:W-:Y:S02]  /*48870*/  HMMA.16816.F32 R28, R40.reuse, R28, R16 ;  /* 0x0000001c281c723c */ /* 0x044fe40000001810 */
[----:B------:R-:W2:Y:S06]  /*48880*/  LDL.LU.64 R16, [R1+0x3f20] ;  /* 0x003f200001107983 */ /* 0x000eac0000300a00 */
[C---:B------:R-:W-:Y:S08]  /*48890*/  HMMA.16816.F32 R44, R40.reuse, R36, R44 ;  /* 0x00000024282c723c */ /* 0x040ff0000000182c */
[----:B---3--:R-:W-:Y:S07]  /*488a0*/  HMMA.16816.F32 R8, R40, R20, R8 ;  /* 0x000000142808723c */ /* 0x008fee0000001808 */
[----:B------:R0:W-:Y:S01]  /*488b0*/  STL.64 [R1+0x870], R28 ;  /* 0x0008701c01007387 */ /* 0x0001e20000100a00 */
[----:B------:R-:W-:Y:S03]  /*488c0*/  STL.64 [R1+0x878], R30 ;  /* 0x0008781e01007387 */ /* 0x000fe60000100a00 */
[----:B0-----:R-:W3:Y:S01]  /*488d0*/  LDL.LU.64 R28, [R1+0x3f18] ;  /* 0x003f1800011c7983 */ /* 0x001ee20000300a00 */
[----:B------:R-:W-:-:S02]  /*488e0*/  IMAD.MOV.U32 R7, RZ, RZ, R36 ;  /* 0x000000ffff077224 */ /* 0x000fc400078e0024 */
[----:B------:R-:W-:Y:S01]  /*488f0*/  IMAD.MOV.U32 R6, RZ, RZ, R37 ;  /* 0x000000ffff067224 */ /* 0x000fe200078e0025 */
[C---:B--2---:R-:W-:Y:S01]  /*48900*/  HMMA.16816.F32 R16, R40.reuse, R16, R12 ;  /* 0x000000102810723c */ /* 0x044fe2000000180c */
[----:B------:R-:W2:Y:S11]  /*48910*/  LDL.LU.64 R12, [R1+0x3f10] ;  /* 0x003f1000010c7983 */ /* 0x000eb60000300a00 */
[----:B------:R-:W-:Y:S11]  /*48920*/  @!UPT UIADD3 URZ, URZ, URZ, URZ ;  /* 0x0000003f3f3ff290 */ /* 0x000ff6000fffe03f */
[----:B------:R0:W-:Y:S01]  /*48930*/  STL.64 [R1+0x860], R16 ;  /* 0x0008601001007387 */ /* 0x0001e20000100a00 */
[----:B------:R-:W-:Y:S03]  /*48940*/  STL.64 [R1+0x868], R18 ;  /* 0x0008681201007387 */ /* 0x000fe60000100a00 */
[----:B0-----:R-:W2:Y:S01]  /*48950*/  LDL.LU.64 R16, [R1+0x3f08] ;  /* 0x003f080001107983 */ /* 0x001ea20000300a00 */
[----:B------:R-:W-:Y:S02]  /*48960*/  STL.64 [R1+0x850], R44 ;  /* 0x0008502c01007387 */ /* 0x000fe40000100a00 */
[----:B------:R0:W-:Y:S02]  /*48970*/  STL.64 [R1+0x858], R46 ;  /* 0x0008582e01007387 */ /* 0x0001e40000100a00 */
[----:B0-----:R-:W2:Y:S01]  /*48980*/  LDL.LU.64 R46, [R1+0x3f00] ;  /* 0x003f0000012e7983 */ /* 0x001ea20000300a00 */
[----:B------:R-:W2:Y:S02]  /*48990*/  LDL.LU.64 R44, [R1+0x3ef8] ;  /* 0x003ef800012c7983 */ /* 0x000ea40000300a00 */
[----:B------:R-:W2:Y:S02]  /*489a0*/  LDL.LU.64 R38, [R1+0x3ef0] ;  /* 0x003ef00001267983 */ /* 0x000ea40000300a00 */
[----:B------:R-:W2:Y:S01]  /*489b0*/  LDL.LU.64 R36, [R1+0x3ee8] ;  /* 0x003ee80001247983 */ /* 0x000ea20000300a00 */
[----:B------:R-:W-:Y:S01]  /*489c0*/  STL [R1+0x3df0], R7 ;  /* 0x003df00701007387 */ /* 0x000fe20000100800 */
[----:B------:R0:W-:Y:S02]  /*489d0*/  STL.64 [R1+0x840], R8 ;  /* 0x0008400801007387 */ /* 0x0001e40000100a00 */
[----:B------:R1:W-:Y:S01]  /*489e0*/  STL.64 [R1+0x848], R10 ;  /* 0x0008480a01007387 */ /* 0x0003e20000100a00 */
[----:B0-----:R-:W2:Y:S01]  /*489f0*/  LDL.LU.64 R8, [R1+0x3ee0] ;  /* 0x003ee00001087983 */ /* 0x001ea20000300a00 */
[C---:B---3--:R-:W-:Y:S08]  /*48a00*/  HMMA.16816.F32 R28, R40.reuse, R28, R24 ;  /* 0x0000001c281c723c */ /* 0x048ff00000001818 */
[C---:B----4-:R-:W-:Y:S08]  /*48a10*/  HMMA.16816.F32 R48, R40.reuse, R56, R48 ;  /* 0x000000382830723c */ /* 0x050ff00000001830 */
[----:B------:R-:W-:Y:S01]  /*48a20*/  HMMA.16816.F32 R32, R40, R52, R32 ;  /* 0x000000342820723c */ /* 0x000fe20000001820 */
[----:B-1----:R-:W-:-:S02]  /*48a30*/  IMAD.MOV.U32 R11, RZ, RZ, R20 ;  /* 0x000000ffff0b7224 */ /* 0x002fc400078e0014 */
[----:B------:R-:W-:Y:S02]  /*48a40*/  IMAD.MOV.U32 R10, RZ, RZ, R21 ;  /* 0x000000ffff0a7224 */ /* 0x000fe400078e0015 */
[----:B------:R-:W3:Y:S01]  /*48a50*/  LDL.LU.64 R20, [R1+0x3ed8] ;  /* 0x003ed80001147983 */ /* 0x000ee20000300a00 */
[----:B------:R-:W-:Y:S02]  /*48a60*/  STL [R1+0x3dec], R11 ;  /* 0x003dec0b01007387 */ /* 0x000fe40000100800 */
[----:B------:R0:W-:Y:S02]  /*48a70*/  STL [R1+0x3de8], R10 ;  /* 0x003de80a01007387 */ /* 0x0001e40000100800 */
[----:B------:R-:W4:Y:S02]  /*48a80*/  LDL.LU.64 R24, [R1+0x3ed0] ;  /* 0x003ed00001187983 */ /* 0x000f240000300a00 */
[----:B------:R-:W-:Y:S02]  /*48a90*/  IMAD.MOV.U32 R7, RZ, RZ, R52 ;  /* 0x000000ffff077224 */ /* 0x000fe400078e0034 */
[----:B0-----:R-:W-:Y:S01]  /*48aa0*/  IMAD.MOV.U32 R10, RZ, RZ, R56 ;  /* 0x000000ffff0a7224 */ /* 0x001fe200078e0038 */
[----:B------:R-:W-:Y:S01]  /*48ab0*/  STL.64 [R1+0x830], R28 ;  /* 0x0008301c01007387 */ /* 0x000fe20000100a00 */
[----:B------:R0:W-:Y:S02]  /*48ac0*/  STL.64 [R1+0x838], R30 ;  /* 0x0008381e01007387 */ /* 0x0001e40000100a00 */
[----:B------:R-:W-:Y:S01]  /*48ad0*/  IMAD.MOV.U32 R11, RZ, RZ, R53 ;  /* 0x000000ffff0b7224 */ /* 0x000fe200078e0035 */
[----:B0-----:R-:W3:Y:S01]  /*48ae0*/  LDL.LU.64 R30, [R1+0x3ec8] ;  /* 0x003ec800011e7983 */ /* 0x001ee20000300a00 */
[----:B------:R-:W3:Y:S02]  /*48af0*/  LDL.LU.64 R28, [R1+0x3ec0] ;  /* 0x003ec000011c7983 */ /* 0x000ee40000300a00 */
[----:B------:R-:W3:Y:S02]  /*48b00*/  LDL.LU.64 R56, [R1+0x800] ;  /* 0x0008000001387983 */ /* 0x000ee40000300a00 */
[----:B------:R0:W-:Y:S01]  /*48b10*/  STL.64 [R1+0x820], R48 ;  /* 0x0008203001007387 */ /* 0x0001e20000100a00 */
[----:B------:R1:W-:Y:S01]  /*48b20*/  STL.64 [R1+0x828], R50 ;  /* 0x0008283201007387 */ /* 0x0003e20000100a00 */
[----:B------:R-:W3:Y:S02]  /*48b30*/  LDL.LU.64 R58, [R1+0x808] ;  /* 0x00080800013a7983 */ /* 0x000ee40000300a00 */
[----:B------:R1:W-:Y:S02]  /*48b40*/  STL.64 [R1+0x810], R32 ;  /* 0x0008102001007387 */ /* 0x0003e40000100a00 */
[----:B------:R1:W-:Y:S01]  /*48b50*/  STL.64 [R1+0x818], R34 ;  /* 0x0008182201007387 */ /* 0x0003e20000100a00 */
[----:B------:R-:W3:Y:S01]  /*48b60*/  LDL.LU.64 R52, [R1+0x7f0] ;  /* 0x0007f00001347983 */ /* 0x000ee20000300a00 */
[----:B------:R-:W3:Y:S03]  /*48b70*/  LDL.LU.64 R54, [R1+0x7f8] ;  /* 0x0007f80001367983 */ /* 0x000ee60000300a00 */
[----:B0-----:R-:W3:Y:S01]  /*48b80*/  LDL.LU.64 R48, [R1+0x7e0] ;  /* 0x0007e00001307983 */ /* 0x001ee20000300a00 */
[----:B-1----:R-:W3:Y:S02]  /*48b90*/  LDL.LU.64 R50, [R1+0x7e8] ;  /* 0x0007e80001327983 */ /* 0x002ee40000300a00 */
[----:B------:R-:W3:Y:S01]  /*48ba0*/  LDL.LU.64 R32, [R1+0x7d0] ;  /* 0x0007d00001207983 */ /* 0x000ee20000300a00 */
[----:B------:R-:W3:Y:S01]  /*48bb0*/  LDL.LU.64 R34, [R1+0x7d8] ;  /* 0x0007d80001227983 */ /* 0x000ee20000300a00 */
[----:B------:R-:W-:Y:S03]  /*48bc0*/  STL.64 [R1+0x3e80], R10 ;  /* 0x003e800a01007387 */ /* 0x000fe60000100a00 */
[----:B--2---:R0:W-:Y:S04]  /*48bd0*/  STL.64 [R1+0x3e78], R8 ;  /* 0x003e780801007387 */ /* 0x0041e80000100a00 */
[----:B0-----:R-:W2:Y:S01]  /*48be0*/  LDL.LU.64 R8, [R1+0x7b0] ;  /* 0x0007b00001087983 */ /* 0x001ea20000300a00 */
[----:B------:R-:W2:Y:S02]  /*48bf0*/  LDL.LU.64 R10, [R1+0x7b8] ;  /* 0x0007b800010a7983 */ /* 0x000ea40000300a00 */
[----:B------:R-:W-:Y:S02]  /*48c00*/  STL.64 [R1+0x3e70], R6 ;  /* 0x003e700601007387 */ /* 0x000fe40000100a00 */
[----:B------:R0:W-:Y:S02]  /*48c10*/  STL.64 [R1+0x3e68], R4 ;  /* 0x003e680401007387 */ /* 0x0001e40000100a00 */
[----:B0-----:R-:W3:Y:S02]  /*48c20*/  LDL.64 R4, [R1] ;  /* 0x0000000001047983 */ /* 0x001ee40000100a00 */
[C---:B---3--:R-:W-:Y:S11]  /*48c30*/  HMMA.16816.F32 R56, R40.reuse, R4, R56 ;  /* 0x000000042838723c */ /* 0x048ff60000001838 */
[----:B------:R-:W-:Y:S11]  /*48c40*/  @!UPT UIADD3 URZ, URZ, URZ, URZ ;  /* 0x0000003f3f3ff290 */ /* 0x000ff6000fffe03f */
[----:B------:R-:W-:Y:S01]  /*48c50*/  @!UPT UIADD3 URZ, URZ, URZ, URZ ;  /* 0x0000003f3f3ff290 */ /* 0x000fe2000fffe03f */
[----:B------:R0:W-:Y:S01]  /*48c60*/  STL.64 [R1+0x800], R56 ;  /* 0x0008003801007387 */ /* 0x0001e20000100a00 */
[----:B------:R-:W-:Y:S03]  /*48c70*/  STL.64 [R1+0x808], R58 ;  /* 0x0008083a01007387 */ /* 0x000fe60000100a00 */
[----:B0-----:R-:W3:Y:S01]  /*48c80*/  LDL.LU.64 R56, [R1+0x3eb8] ;  /* 0x003eb80001387983 */ /* 0x001ee20000300a00 */
[----:B------:R-:W-:Y:S02]  /*48c90*/  IMAD.MOV.U32 R15, RZ, RZ, R4 ;  /* 0x000000ffff0f7224 */ /* 0x000fe400078e0004 */
[----:B------:R-:W-:Y:S02]  /*48ca0*/  IMAD.MOV.U32 R14, RZ, RZ, R5 ;  /* 0x000000ffff0e7224 */ /* 0x000fe400078e0005 */
[----:B------:R-:W2:Y:S01]  /*48cb0*/  LDL.LU.64 R4, [R1+0x7a0] ;  /* 0x0007a00001047983 */ /* 0x000ea20000300a00 */
[----:B------:R-:W2:Y:S01]  /*48cc0*/  LDL.LU.64 R6, [R1+0x7a8] ;  /* 0x0007a80001067983 */ /* 0x000ea20000300a00 */
[C---:B---3--:R-:W-:Y:S11]  /*48cd0*/  HMMA.16816.F32 R52, R40.reuse, R56, R52 ;  /* 0x000000382834723c */ /* 0x048ff60000001834 */
[----:B------:R-:W-:Y:S11]  /*48ce0*/  @!UPT UIADD3 URZ, URZ, URZ, URZ ;  /* 0x0000003f3f3ff290 */ /* 0x000ff6000fffe03f */
[----:B------:R-:W-:Y:S01]  /*48cf0*/  @!UPT UIADD3 URZ, URZ, URZ, URZ ;  /* 0x0000003f3f3ff290 */ /* 0x000fe2000fffe03f */
[----:B------:R-:W-:Y:S01]  /*48d00*/  STL.64 [R1+0x7f0], R52 ;  /* 0x0007f03401007387 */ /* 0x000fe20000100a00 */
[----:B------:R0:W-:Y:S03]  /*48d10*/  STL.64 [R1+0x7f8], R54 ;  /* 0x0007f83601007387 */ /* 0x0001e60000100a00 */
[----:B0-----:R-:W3:Y:S01]  /*48d20*/  LDL.LU.64 R54, [R1+0x3eb0] ;  /* 0x003eb00001367983 */ /* 0x001ee20000300a00 */
[----:B------:R-:W2:Y:S02]  /*48d30*/  LDL.LU.64 R52, [R1+0x3ea8] ;  /* 0x003ea80001347983 */ /* 0x000ea40000300a00 */
[C---:B--2---:R-:W-:Y:S11]  /*48d40*/  HMMA.16816.F32 R48, R40.reuse, R52, R48 ;  /* 0x000000342830723c */ /* 0x044ff60000001830 */
[----:B------:R-:W-:Y:S11]  /*48d50*/  @!UPT UIADD3 URZ, URZ, URZ, URZ ;  /* 0x0000003f3f3ff290 */ /* 0x000ff6000fffe03f */
[----:B------:R-:W-:Y:S01]  /*48d60*/  @!UPT UIADD3 URZ, URZ, URZ, URZ ;  /* 0x0000003f3f3ff290 */ /* 0x000fe2000fffe03f */
[----:B------:R-:W-:Y:S01]  /*48d70*/  STL.64 [R1+0x7e0], R48 ;  /* 0x0007e03001007387 */ /* 0x000fe20000100a00 */
[----:B------:R0:W-:Y:S03]  /*48d80*/  STL.64 [R1+0x7e8], R50 ;  /* 0x0007e83201007387 */ /* 0x0001e60000100a00 */
[----:B0-----:R-:W2:Y:S01]  /*48d90*/  LDL.LU.64 R50, [R1+0x3ea0] ;  /* 0x003ea00001327983 */ /* 0x001ea20000300a00 */
[----:B------:R-:W2:Y:S02]  /*48da0*/  LDL.LU.64 R48, [R1+0x3e98] ;  /* 0x003e980001307983 */ /* 0x000ea40000300a00 */
[----:B---3--:R-:W-:Y:S02]  /*48db0*/  STL.64 [R1+0x3d68], R54 ;  /* 0x003d683601007387 */ /* 0x008fe40000100a00 */
[----:B------:R0:W-:Y:S02]  /*48dc0*/  STL.64 [R1+0x3d60], R52 ;  /* 0x003d603401007387 */ /* 0x0001e40000100a00 */
[----:B0-----:R-:W3:Y:S01]  /*48dd0*/  LDL.LU.64 R52, [R1+0x7c0] ;  /* 0x0007c00001347983 */ /* 0x001ee20000300a00 */
[----:B------:R-:W3:Y:S01]  /*48de0*/  LDL.LU.64 R54, [R1+0x7c8] ;  /* 0x0007c80001367983 */ /* 0x000ee20000300a00 */
[C---:B--2---:R-:W-:Y:S11]  /*48df0*/  HMMA.16816.F32 R32, R40.reuse, R48, R32 ;  /* 0x000000302820723c */ /* 0x044ff60000001820 */
[----:B------:R-:W-:Y:S11]  /*48e00*/  @!UPT UIADD3 URZ, URZ, URZ, URZ ;  /* 0x0000003f3f3ff290 */ /* 0x000ff6000fffe03f */
[----:B------:R-:W-:Y:S01]  /*48e10*/  @!UPT UIADD3 URZ, URZ, URZ, URZ ;  /* 0x0000003f3f3ff290 */ /* 0x000fe2000fffe03f */
[----:B------:R0:W-:Y:S01]  /*48e20*/  STL.64 [R1+0x7d0], R32 ;  /* 0x0007d02001007387 */ /* 0x0001e20000100a00 */
[----:B------:R-:W-:Y:S03]  /*48e30*/  STL.64 [R1+0x7d8], R34 ;  /* 0x0007d82201007387 */ /* 0x000fe60000100a00 */
[----:B0-----:R-:W2:Y:S01]  /*48e40*/  LDL.LU.64 R32, [R1+0x3e90] ;  /* 0x003e900001207983 */ /* 0x001ea20000300a00 */
[----:B------:R-:W-:Y:S02]  /*48e50*/  STL.64 [R1+0x3d58], R50 ;  /* 0x003d583201007387 */ /* 0x000fe40000100a00 */
[----:B------:R3:W-:Y:S02]  /*48e60*/  STL.64 [R1+0x3d50], R48 ;  /* 0x003d503001007387 */ /* 0x0007e40000100a00 */
[C---:B---3--:R-:W-:Y:S11]  /*48e70*/  HMMA.16816.F32 R48, R40.reuse, R36, R52 ;  /* 0x000000242830723c */ /* 0x048ff60000001834 */
[----:B------:R-:W-:Y:S11]  /*48e80*/  @!UPT UIADD3 URZ, URZ, URZ, URZ ;  /* 0x0000003f3f3ff290 */ /* 0x000ff6000fffe03f */
[----:B------:R-:W-:Y:S01]  /*48e90*/  @!UPT UIADD3 URZ, URZ, URZ, URZ ;  /* 0x0000003f3f3ff290 */ /* 0x000fe2000fffe03f */
[----:B------:R0:W-:Y:S01]  /*48ea0*/  STL.64 [R1+0x7c0], R48 ;  /* 0x0007c03001007387 */ /* 0x0001e20000100a00 */
[----:B------:R1:W-:Y:S01]  /*48eb0*/  STL.64 [R1+0x7c8], R50 ;  /* 0x0007c83201007387 */ /* 0x0003e20000100a00 */
[C---:B--2---:R-:W-:Y:S11]  /*48ec0*/  HMMA.16816.F32 R8, R40.reuse, R32, R8 ;  /* 0x000000202808723c */ /* 0x044ff60000001808 */
[----:B------:R-:W-:Y:S11]  /*48ed0*/  @!UPT UIADD3 URZ, URZ, URZ, URZ ;  /* 0x0000003f3f3ff290 */ /* 0x000ff6000fffe03f */
[----:B------:R-:W-:Y:S01]  /*48ee0*/  @!UPT UIADD3 URZ, URZ, URZ, URZ ;  /* 0x0000003f3f3ff290 */ /* 0x000fe2000fffe03f */
[----:B------:R2:W-:Y:S01]  /*48ef0*/  STL.64 [R1+0x7b0], R8 ;  /* 0x0007b00801007387 */ /* 0x0005e20000100a00 */
[----:B0-----:R-:W4:Y:S02]  /*48f00*/  LDL.LU.64 R48, [R1+0x790] ;  /* 0x0007900001307983 */ /* 0x001f240000300a00 */
[----:B-1----:R-:W4:Y:S01]  /*48f10*/  LDL.LU.64 R50, [R1+0x798] ;  /* 0x0007980001327983 */ /* 0x002f220000300a00 */
[----:B------:R-:W-:Y:S01]  /*48f20*/  HMMA.16816.F32 R4, R40, R28, R4 ;  /* 0x0000001c2804723c */ /* 0x000fe20000001804 */
[----:B------:R-:W-:Y:S02]  /*48f30*/  IMAD.MOV.U32 R58, RZ, RZ, R10 ;  /* 0x000000ffff3a7224 */ /* 0x000fe400078e000a */
[----:B------:R-:W-:-:S05]  /*48f40*/  IMAD.MOV.U32 R59, RZ, RZ, R11 ;  /* 0x000000ffff3b7224 */ /* 0x000fca00078e000b */
[----:B------:R-:W-:Y:S01]  /*48f50*/  STL.64 [R1+0x3d78], R58 ;  /* 0x003d783a01007387 */ /* 0x000fe20000100a00 */
[----:B------:R-:W-:Y:S02]  /*48f60*/  STL.64 [R1+0x3d70], R56 ;  /* 0x003d703801007387 */ /* 0x000fe40000100a00 */
[----:B--2---:R-:W2:Y:S02]  /*48f70*/  LDL.LU.64 R8, [R1+0x780] ;  /* 0x0007800001087983 */ /* 0x004ea40000300a00 */
[----:B------:R-:W2:Y:S11]  /*48f80*/  LDL.LU.64 R10, [R1+0x788] ;  /* 0x00078800010a7983 */ /* 0x000eb60000300a00 */
[----:B------:R-:W-:-:S02]  /*48f90*/  IMAD.MOV.U32 R27, RZ, RZ, R4 ;  /* 0x000000ffff1b7224 */ /* 0x000fc400078e0004 */
[----:B------:R-:W-:Y:S02]  /*48fa0*/  IMAD.MOV.U32 R19, RZ, RZ, R5 ;  /* 0x000000ffff137224 */ /* 0x000fe400078e0005 */
[----:B------:R-:W-:Y:S02]  /*48fb0*/  IMAD.MOV.U32 R22, RZ, RZ, R6 ;  /* 0x000000ffff167224 */ /* 0x000fe400078e0006 */
[----:B------:R-:W-:Y:S01]  /*48fc0*/  IMAD.MOV.U32 R23, RZ, RZ, R7 ;  /* 0x000000ffff177224 */ /* 0x000fe200078e0007 */
[----:B------:R-:W3:Y:S01]  /*48fd0*/  LDL.LU.64 R4, [R1+0x770] ;  /* 0x0007700001047983 */ /* 0x000ee20000300a00 */
[----:B------:R-:W3:Y:S02]  /*48fe0*/  LDL.LU.64 R6, [R1+0x778] ;  /* 0x0007780001067983 */ /* 0x000ee40000300a00 */
[----:B------:R-:W-:Y:S02]  /*48ff0*/  STL.64 [R1+0x3d88], R30 ;  /* 0x003d881e01007387 */ /* 0x000fe40000100a00 */
[----:B------:R0:W-:Y:S01]  /*49000*/  STL.64 [R1+0x3d80], R28 ;  /* 0x003d801c01007387 */ /* 0x0001e20000100a00 */
[----:B------:R-:W-:Y:S01]  /*49010*/  STL [R1+0x3bf8], R27 ;  /* 0x003bf81b01007387 */ /* 0x000fe20000100800 */
[----:B------:R-:W-:Y:S02]  /*49020*/  STL [R1+0x3990], R23 ;  /* 0x0039901701007387 */ /* 0x000fe40000100800 */
[----:B------:R-:W-:Y:S02]  /*49030*/  STL [R1+0x3974], R22 ;  /* 0x0039741601007387 */ /* 0x000fe40000100800 */
[----:B------:R-:W-:Y:S01]  /*49040*/  STL [R1+0x3970], R19 ;  /* 0x0039701301007387 */ /* 0x000fe20000100800 */
[C---:B----4-:R-:W-:Y:S11]  /*49050*/  HMMA.16816.F32 R48, R40.reuse, R24, R48 ;  /* 0x000000182830723c */ /* 0x050ff60000001830 */
[----:B------:R-:W-:Y:S11]  /*49060*/  @!UPT UIADD3 URZ, URZ, URZ, URZ ;  /* 0x0000003f3f3ff290 */ /* 0x000ff6000fffe03f */
[----:B------:R-:W-:Y:S02]  /*49070*/  @!UPT UIADD3 URZ, URZ, URZ, URZ ;  /* 0x0000003f3f3ff290 */ /* 0x000fe4000fffe03f */
[----:B------:R-:W-:Y:S02]  /*49080*/  IMAD.MOV.U32 R26, RZ, RZ, R51 ;  /* 0x000000ffff1a7224 */ /* 0x000fe400078e0033 */
[----:B------:R-:W-:Y:S01]  /*49090*/  IMAD.MOV.U32 R18, RZ, RZ, R50 ;  /* 0x000000ffff127224 */ /* 0x000fe200078e0032 */
[----:B------:R-:W-:Y:S02]  /*490a0*/  STL.64 [R1+0x790], R48 ;  /* 0x0007903001007387 */ /* 0x000fe40000100a00 */
[----:B------:R-:W-:Y:S02]  /*490b0*/  STL [R1+0x3bfc], R26 ;  /* 0x003bfc1a01007387 */ /* 0x000fe40000100800 */
[----:B------:R-:W-:Y:S01]  /*490c0*/  STL.64 [R1+0x3df8], R24 ;  /* 0x003df81801007387 */ /* 0x000fe20000100a00 */
[----:B------:R-:W-:Y:S01]  /*490d0*/  STL [R1+0x3994], R18 ;  /* 0x0039941201007387 */ /* 0x000fe20000100800 */
[----:B0-----:R-:W4:Y:S01]  /*490e0*/  LDL.64 R28, [R1+0xe0] ;  /* 0x0000e000011c7983 */ /* 0x001f220000100a00 */
[----:B--2---:R-:W-:Y:S11]  /*490f0*/  HMMA.16816.F32 R8, R40, R20, R8 ;  /* 0x000000142808723c */ /* 0x004ff60000001808 */
[----:B------:R-:W-:Y:S11]  /*49100*/  @!UPT UIADD3 URZ, URZ, URZ, URZ ;  /* 0x0000003f3f3ff290 */ /* 0x000ff6000fffe03f */
[----:B------:R-:W-:Y:S02]  /*49110*/  @!UPT UIADD3 URZ, URZ, URZ, URZ ;  /* 0x0000003f3f3ff290 */ /* 0x000fe4000fffe03f */
[----:B------:R-:W-:Y:S02]  /*49120*/  IMAD.MOV.U32 R34, RZ, RZ, R10 ;  /* 0x000000ffff227224 */ /* 0x000fe400078e000a */
[----:B------:R-:W-:Y:S01]  /*49130*/  IMAD.MOV.U32 R35, RZ, RZ, R11 ;  /* 0x000000ffff237224 */ /* 0x000fe200078e000b */
[----:B----4-:R-:W-:Y:S04]  /*49140*/  STL.64 [R1+0x3e00], R28 ;  /* 0x003e001c01007387 */ /* 0x010fe80000100a00 */
[----:B------:R-:W-:Y:S02]  /*49150*/  STL.64 [R1+0x3d98], R34 ;  /* 0x003d982201007387 */ /* 0x000fe40000100a00 */
[----:B------:R0:W-:Y:S02]  /*49160*/  STL.64 [R1+0x3d90], R32 ;  /* 0x003d902001007387 */ /* 0x0001e40000100a00 */
[----:B0-----:R-:W2:Y:S04]  /*49170*/  LDL.64 R32, [R1+0xd0] ;  /* 0x0000d00001207983 */ /* 0x001ea80000100a00 */
[----:B--2---:R0:W-:Y:S02]  /*49180*/  STL.64 [R1+0x3e08], R32 ;  /* 0x003e082001007387 */ /* 0x0041e40000100a00 */
[----:B0-----:R-:W-:-:S02]  /*49190*/  IMAD.MOV.U32 R32, RZ, RZ, R17 ;  /* 0x000000ffff207224 */ /* 0x001fc400078e0011 */
[----:B------:R-:W3:Y:S01]  /*491a0*/  LDL.LU R17, [R1+0x3e8c] ;  /* 0x003e8c0001117983 */ /* 0x000ee20000300800 */
[----:B------:R-:W-:Y:S02]  /*491b0*/  IMAD.MOV.U32 R33, RZ, RZ, R13 ;  /* 0x000000ffff217224 */ /* 0x000fe400078e000d */
[----:B------:R-:W2:Y:S03]  /*491c0*/  LDL.LU R13, [R1+0x3e88] ;  /* 0x003e8800010d7983 */ /* 0x000ea60000300800 */
[----:B------:R0:W-:Y:S01]  /*491d0*/  STL.64 [R1+0x3e20], R32 ;  /* 0x003e202001007387 */ /* 0x0001e20000100a00 */
[----:B------:R-:W-:Y:S02]  /*491e0*/  IMAD.MOV.U32 R22, RZ, RZ, R8 ;  /* 0x000000ffff167224 */ /* 0x000fe400078e0008 */
[----:B------:R-:W-:Y:S02]  /*491f0*/  IMAD.MOV.U32 R19, RZ, RZ, R9 ;  /* 0x000000ffff137224 */ /* 0x000fe400078e0009 */
[----:B0-----:R-:W-:-:S02]  /*49200*/  IMAD.MOV.U32 R32, RZ, RZ, R47 ;  /* 0x000000ffff207224 */ /* 0x001fc400078e002f */
[----:B------:R-:W-:-:S05]  /*49210*/  IMAD.MOV.U32 R33, RZ, RZ, R46 ;  /* 0x000000ffff217224 */ /* 0x000fca00078e002e */
[----:B------:R0:W-:Y:S01]  /*49220*/  STL.64 [R1+0x3e38], R32 ;  /* 0x003e382001007387 */ /* 0x0001e20000100a00 */
[----:B------:R-:W-:Y:S02]  /*49230*/  IMAD.MOV.U32 R48, RZ, RZ, R45 ;  /* 0x000000ffff307224 */ /* 0x000fe400078e002d */
[----:B0-----:R-:W-:Y:S02]  /*49240*/  IMAD.MOV.U32 R32, RZ, RZ, R39 ;  /* 0x000000ffff207224 */ /* 0x001fe400078e0027 */
[----:B------:R-:W-:-:S05]  /*49250*/  IMAD.MOV.U32 R33, RZ, RZ, R38 ;  /* 0x000000ffff217224 */ /* 0x000fca00078e0026 */
[----:B------:R0:W-:Y:S01]  /*49260*/  STL.64 [R1+0x3e50], R32 ;  /* 0x003e502001007387 */ /* 0x0001e20000100a00 */
[----:B------:R-:W-:Y:S02]  /*49270*/  STL [R1+0x3c00], R22 ;  /* 0x003c001601007387 */ /* 0x000fe40000100800 */
[----:B------:R-:W-:Y:S02]  /*49280*/  STL [R1+0x3bf0], R19 ;  /* 0x003bf01301007387 */ /* 0x000fe40000100800 */
[----:B------:R-:W2:Y:S01]  /*49290*/  LDL.LU.64 R8, [R1+0x760] ;  /* 0x0007600001087983 */ /* 0x000ea20000300a00 */
[----:B------:R-:W2:Y:S01]  /*492a0*/  LDL.LU.64 R10, [R1+0x768] ;  /* 0x00076800010a7983 */ /* 0x000ea20000300a00 */
[----:B------:R-:W-:Y:S01]  /*492b0*/  IMAD.MOV.U32 R49, RZ, RZ, R44 ;  /* 0x000000ffff317224 */ /* 0x000fe200078e002c */
        /* <DEDUP_REMOVED lines=8> */
[----:B------:R-:W3:Y:S02]  /*49340*/  LDL.LU.64 R6, [R1+0x758] ;  /* 0x0007580001067983 */ /* 0x000ee40000300a00 */
[----:B------:R-:W4:Y:S02]  /*49350*/  LDL.LU.64 R44, [R1+0x3d0] ;  /* 0x0003d000012c7983 */ /* 0x000f240000300a00 */
[----:B------:R-:W4:Y:S01]  /*49360*/  LDL.LU.64 R46, [R1+0x3d8] ;  /* 0x0003d800012e7983 */ /* 0x000f220000300a00 */
[----:B0-----:R-:W2:Y:S01]  /*49370*/  LDL.LU.64 R32, [R1+0x3c0] ;  /* 0x0003c00001207983 */ /* 0x001ea20000300a00 */
[----:B------:R-:W2:Y:S02]  /*49380*/  LDL.LU.64 R34, [R1+0x3c8] ;  /* 0x0003c80001227983 */ /* 0x000ea40000300a00 */
[----:B------:R-:W2:Y:S02]  /*49390*/  LDL.LU.64 R28, [R1+0x380] ;  /* 0x00038000011c7983 */ /* 0x000ea40000300a00 */
[----:B------:R-:W2:Y:S02]  /*493a0*/  LDL.LU.64 R30, [R1+0x388] ;  /* 0x00038800011e7983 */ /* 0x000ea40000300a00 */
[----:B--2---:R-:W-:Y:S01]  /*493b0*/  STL.64 [R1+0x3e18], R30 ;  /* 0x003e181e01007387 */ /* 0x004fe20000100a00 */
[----:B------:R0:W-:Y:S03]  /*493c0*/  STL.64 [R1+0x3e10], R28 ;  /* 0x003e101c01007387 */ /* 0x0001e60000100a00 */
[----:B0-----:R-:W2:Y:S01]  /*493d0*/  LDL.LU.64 R28, [R1+0x390] ;  /* 0x00039000011c7983 */ /* 0x001ea20000300a00 */
[----:B------:R-:W2:Y:S01]  /*493e0*/  LDL.LU.64 R30, [R1+0x398] ;  /* 0x00039800011e7983 */ /* 0x000ea20000300a00 */
[C---:B------:R-:W-:Y:S02]  /*493f0*/  HMMA.16816.F32 R8, R40.reuse, R12, R8 ;  /* 0x0000000c2808723c */ /* 0x040fe40000001808 */
[----:B--2---:R-:W-:Y:S01]  /*49400*/  STL.64 [R1+0x3e30], R30 ;  /* 0x003e301e01007387 */ /* 0x004fe20000100a00 */
[----:B------:R0:W-:Y:S03]  /*49410*/  STL.64 [R1+0x3e28], R28 ;  /* 0x003e281c01007387 */ /* 0x0001e60000100a00 */
[----:B0-----:R-:W2:Y:S01]  /*49420*/  LDL.LU.64 R28, [R1+0x3a0] ;  /* 0x0003a000011c7983 */ /* 0x001ea20000300a00 */
[----:B------:R-:W2:Y:S03]  /*49430*/  LDL.LU.64 R30, [R1+0x3a8] ;  /* 0x0003a800011e7983 */ /* 0x000ea60000300a00 */
[----:B--2---:R-:W-:Y:S01]  /*49440*/  STL.64 [R1+0x3e48], R30 ;  /* 0x003e481e01007387 */ /* 0x004fe20000100a00 */
[----:B------:R0:W-:Y:S03]  /*49450*/  STL.64 [R1+0x3e40], R28 ;  /* 0x003e401c01007387 */ /* 0x0001e60000100a00 */
[----:B0-----:R-:W2:Y:S01]  /*49460*/  LDL.LU.64 R28, [R1+0x3b0] ;  /* 0x0003b000011c7983 */ /* 0x001ea20000300a00 */
[----:B------:R-:W2:Y:S02]  /*49470*/  LDL.LU.64 R30, [R1+0x3b8] ;  /* 0x0003b800011e7983 */ /* 0x000ea40000300a00 */
[----:B------:R-:W2:Y:S02]  /*49480*/  LDL.LU.64 R24, [R1+0x370] ;  /* 0x0003700001187983 */ /* 0x000ea40000300a00 */
[----:B------:R-:W2:Y:S01]  /*49490*/  LDL.LU.64 R26, [R1+0x378] ;  /* 0x00037800011a7983 */ /* 0x000ea20000300a00 */
[----:B------:R-:W2:Y:S04]  /*494a0*/  LDL.64 R56, [R1+0xc0] ;  /* 0x0000c00001387983 */ /* 0x000ea80000100a00 */
[----:B------:R-:W2:Y:S01]  /*494b0*/  LDL.64 R52, [R1+0xb0] ;  /* 0x0000b00001347983 */ /* 0x000ea20000100a00 */
[----:B------:R-:W-:Y:S02]  /*494c0*/  STL.64 [R1+0x3da8], R38 ;  /* 0x003da82601007387 */ /* 0x000fe40000100a00 */
[----:B------:R0:W-:Y:S02]  /*494d0*/  STL.64 [R1+0x3da0], R36 ;  /* 0x003da02401007387 */ /* 0x0001e40000100a00 */
[----:B0-----:R-:W2:Y:S01]  /*494e0*/  LDL R36, [R1+0xf0] ;  /* 0x0000f00001247983 */ /* 0x001ea20000100800 */
[----:B------:R-:W-:Y:S02]  /*494f0*/  STL [R1+0x3c04], R23 ;  /* 0x003c041701007387 */ /* 0x000fe40000100800 */
[----:B------:R-:W-:Y:S02]  /*49500*/  STL [R1+0x3bf4], R18 ;  /* 0x003bf41201007387 */ /* 0x000fe40000100800 */
[----:B------:R-:W-:Y:S01]  /*49510*/  STL.64 [R1+0x760], R8 ;  /* 0x0007600801007387 */ /* 0x000fe20000100a00 */
[----:B------:R0:W-:Y:S04]  /*49520*/  STL.64 [R1+0x768], R10 ;  /* 0x0007680a01007387 */ /* 0x0001e80000100a00 */
[----:B0-----:R-:W2:Y:S01]  /*49530*/  LDL.LU.64 R10, [R1+0x3e80] ;  /* 0x003e8000010a7983 */ /* 0x001ea20000300a00 */
[----:B------:R-:W3:Y:S02]  /*49540*/  LDL.LU.64 R8, [R1+0x3e78] ;  /* 0x003e780001087983 */ /* 0x000ee40000300a00 */
[C---:B---3--:R-:W-:Y:S11]  /*49550*/  HMMA.16816.F32 R4, R40.reuse, R8, R4 ;  /* 0x000000082804723c */ /* 0x048ff60000001804 */
[----:B------:R-:W-:Y:S11]  /*49560*/  @!UPT UIADD3 URZ, URZ, URZ, URZ ;  /* 0x0000003f3f3ff290 */ /* 0x000ff6000fffe03f */
[----:B------:R-:W-:Y:S01]  /*49570*/  @!UPT UIADD3 URZ, URZ, URZ, URZ ;  /* 0x0000003f3f3ff290 */ /* 0x000fe2000fffe03f */
[----:B------:R-:W-:Y:S01]  /*49580*/  STL.64 [R1+0x750], R4 ;  /* 0x0007500401007387 */ /* 0x000fe20000100a00 */
[----:B------:R0:W-:Y:S03]  /*49590*/  STL.64 [R1+0x758], R6 ;  /* 0x0007580601007387 */ /* 0x0001e60000100a00 */
[----:B0-----:R-:W3:Y:S01]  /*495a0*/  LDL.LU.64 R6, [R1+0x3e70] ;  /* 0x003e700001067983 */ /* 0x001ee20000300a00 */
[----:B------:R-:W4:Y:S02]  /*495b0*/  LDL.LU.64 R4, [R1+0x3e68] ;  /* 0x003e680001047983 */ /* 0x000f240000300a00 */
[----:B----4-:R-:W-:Y:S01]  /*495c0*/  HMMA.16816.F32 R40, R40, R4, R44 ;  /* 0x000000042828723c */ /* 0x010fe2000000182c */
[----:B------:R-:W4:Y:S01]  /*495d0*/  LDL.LU.64 R46, [R1+0x3e60] ;  /* 0x003e6000012e7983 */ /* 0x000f220000300a00 */
[----:B------:R-:W4:Y:S11]  /*495e0*/  LDL.LU.64 R44, [R1+0x3e58] ;  /* 0x003e5800012c7983 */ /* 0x000f360000300a00 */
[----:B------:R-:W-:Y:S10]  /*495f0*/  @!UPT UIADD3 URZ, URZ, URZ, URZ ;  /* 0x0000003f3f3ff290 */ /* 0x000ff4000fffe03f */
[----:B------:R0:W-:Y:S01]  /*49600*/  STL.64 [R1+0x3d0], R40 ;  /* 0x0003d02801007387 */ /* 0x0001e20000100a00 */
[----:B------:R1:W-:Y:S03]  /*49610*/  STL.64 [R1+0x3d8], R42 ;  /* 0x0003d82a01007387 */ /* 0x0003e60000100a00 */
[----:B0-----:R-:W2:Y:S01]  /*49620*/  LDL.LU.64 R40, [R1+0x360] ;  /* 0x0003600001287983 */ /* 0x001ea20000300a00 */
[----:B-1----:R-:W2:Y:S02]  /*49630*/  LDL.LU.64 R42, [R1+0x368] ;  /* 0x00036800012a7983 */ /* 0x002ea40000300a00 */
[----:B------:R-:W-:Y:S01]  /*49640*/  STL.64 [R1+0x3db0], R4 ;  /* 0x003db00401007387 */ /* 0x000fe20000100a00 */
[C---:B----4-:R-:W-:Y:S01]  /*49650*/  HMMA.16816.F32 R48, R44.reuse, R48, R32 ;  /* 0x000000302c30723c */ /* 0x050fe20000001820 */
[----:B------:R-:W2:Y:S11]  /*49660*/  LDL.LU.64 R32, [R1+0x3e50] ;  /* 0x003e500001207983 */ /* 0x000eb60000300a00 */
[----:B------:R-:W-:Y:S11]  /*49670*/  @!UPT UIADD3 URZ, URZ, URZ, URZ ;  /* 0x0000003f3f3ff290 */ /* 0x000ff6000fffe03f */
[----:B------:R0:W-:Y:S01]  /*49680*/  STL.64 [R1+0x3c0], R48 ;  /* 0x0003c03001007387 */ /* 0x0001e20000100a00 */
[----:B------:R-:W-:Y:S03]  /*49690*/  STL.64 [R1+0x3c8], R50 ;  /* 0x0003c83201007387 */ /* 0x000fe60000100a00 */
[----:B0-----:R-:W4:Y:S01]  /*496a0*/  LDL.64 R48, [R1+0xa0] ;  /* 0x0000a00001307983 */ /* 0x001f220000100a00 */
[C---:B--2---:R-:W-:Y:S03]  /*496b0*/  HMMA.16816.F32 R32, R44.reuse, R32, R28 ;  /* 0x000000202c20723c */ /* 0x044fe6000000181c */
[----:B------:R-:W2:Y:S01]  /*496c0*/  LDL.LU.64 R30, [R1+0x3e48] ;  /* 0x003e4800011e7983 */ /* 0x000ea20000300a00 */
[----:B------:R-:W2:Y:S11]  /*496d0*/  LDL.LU.64 R28, [R1+0x3e40] ;  /* 0x003e4000011c7983 */ /* 0x000eb60000300a00 */
[----:B------:R-:W-:Y:S08]  /*496e0*/  @!UPT UIADD3 URZ, URZ, URZ, URZ ;  /* 0x0000003f3f3ff290 */ /* 0x000ff0000fffe03f */
[----:B------:R0:W-:Y:S01]  /*496f0*/  STL.64 [R1+0x3b0], R32 ;  /* 0x0003b02001007387 */ /* 0x0001e20000100a00 */
[----:B------:R2:W-:Y:S03]  /*49700*/  STL.64 [R1+0x3b8], R34 ;  /* 0x0003b82201007387 */ /* 0x0005e60000100a00 */
[----:B0-----:R-:W2:Y:S01]  /*49710*/  LDL.LU.64 R32, [R1+0x3e38] ;  /* 0x003e380001207983 */ /* 0x001ea20000300a00 */
[----:B------:R-:W3:Y:S01]  /*49720*/  LDL R4, [R1+0xe44] ;  /* 0x000e440001047983 */ /* 0x000ee20000100800 */
[C---:B--2---:R-:W-:Y:S02]  /*49730*/  HMMA.16816.F32 R32, R44.reuse, R32, R28 ;  /* 0x000000202c20723c */ /* 0x044fe4000000181c */
[----:B------:R-:W2:Y:S01]  /*49740*/  LDL.LU.64 R30, [R1+0x3e30] ;  /* 0x003e3000011e7983 */ /* 0x000ea20000300a00 */
[----:B------:R-:W2:Y:S11]  /*49750*/  LDL.LU.64 R28, [R1+0x3e28] ;  /* 0x003e2800011c7983 */ /* 0x000eb60000300a00 */
[----:B------:R-:W-:Y:S09]  /*49760*/  @!UPT UIADD3 URZ, URZ, URZ, URZ ;  /* 0x0000003f3f3ff290 */ /* 0x000ff2000fffe03f */
[----:B------:R0:W-:Y:S01]  /*49770*/  STL.64 [R1+0x3a0], R32 ;  /* 0x0003a02001007387 */ /* 0x0001e20000100a00 */
[----:B------:R2:W-:Y:S03]  /*49780*/  STL.64 [R1+0x3a8], R34 ;  /* 0x0003a82201007387 */ /* 0x0005e60000100a00 */
[----:B0-----:R-:W2:Y:S01]  /*49790*/  LDL.LU.64 R32, [R1+0x3e20] ;  /* 0x003e200001207983 */ /* 0x001ea20000300a00 */
[----:B------:R-:W-:Y:S01]  /*497a0*/  IMAD.MOV.U32 R37, RZ, RZ, R61 ;  /* 0x000000ffff257224 */ /* 0x000fe200078e003d */
[C---:B--2---:R-:W-:Y:S02]  /*497b0*/  HMMA.16816.F32 R32, R44.reuse, R32, R28 ;  /* 0x000000202c20723c */ /* 0x044fe4000000181c */
[----:B------:R-:W2:Y:S01]  /*497c0*/  LDL.LU.64 R30, [R1+0x3e18] ;  /* 0x003e1800011e7983 */ /* 0x000ea20000300a00 */
[----:B------:R-:W2:Y:S11]  /*497d0*/  LDL.LU.64 R28, [R1+0x3e10] ;  /* 0x003e1000011c7983 */ /* 0x000eb60000300a00 */
[----:B------:R-:W-:Y:S09]  /*497e0*/  @!UPT UIADD3 URZ, URZ, URZ, URZ ;  /* 0x0000003f3f3ff290 */ /* 0x000ff2000fffe03f */
[----:B------:R0:W-:Y:S01]  /*497f0*/  STL.64 [R1+0x390], R32 ;  /* 0x0003902001007387 */ /* 0x0001e20000100a00 */
[----:B------:R-:W-:Y:S03]  /*49800*/  STL.64 [R1+0x398], R34 ;  /* 0x0003982201007387 */ /* 0x000fe60000100a00 */
[----:B0-----:R-:W3:Y:S01]  /*49810*/  LDL.LU.64 R32, [R1+0x3e08] ;  /* 0x003e080001207983 */ /* 0x001ee20000300a00 */
[C---:B--2---:R-:W-:Y:S03]  /*49820*/  HMMA.16816.F32 R36, R44.reuse, R36, R28 ;  /* 0x000000242c24723c */ /* 0x044fe6000000181c */
[----:B------:R-:W2:Y:S11]  /*49830*/  LDL.LU.64 R28, [R1+0x3e00] ;  /* 0x003e0000011c7983 */ /* 0x000eb60000300a00 */
[----:B------:R-:W-:Y:S09]  /*49840*/  @!UPT UIADD3 URZ, URZ, URZ, URZ ;  /* 0x0000003f3f3ff290 */ /* 0x000ff2000fffe03f */
[----:B------:R0:W-:Y:S01]  /*49850*/  STL.64 [R1+0x380], R36 ;  /* 0x0003802401007387 */ /* 0x0001e20000100a00 */
[----:B------:R1:W-:Y:S03]  /*49860*/  STL.64 [R1+0x388], R38 ;  /* 0x0003882601007387 */ /* 0x0003e60000100a00 */
[----:B0-----:R-:W4:Y:S01]  /*49870*/  LDL.LU.64 R36, [R1+0x740] ;  /* 0x0007400001247983 */ /* 0x001f220000300a00 */
[----:B-1----:R-:W4:Y:S01]  /*49880*/  LDL.LU.64 R38, [R1+0x748] ;  /* 0x0007480001267983 */ /* 0x002f220000300a00 */
[----:B---3--:R-:W-:Y:S01]  /*49890*/  HMMA.16816.F32 R40, R44, R32, R40 ;  /* 0x000000202c28723c */ /* 0x008fe20000001828 */
[----:B------:R-:W-:Y:S02]  /*498a0*/  IMAD.MOV.U32 R22, RZ, RZ, R32 ;  /* 0x000000ffff167224 */ /* 0x000fe400078e0020 */
[----:B------:R-:W-:-:S05]  /*498b0*/  IMAD.MOV.U32 R3, RZ, RZ, R33 ;  /* 0x000000ffff037224 */ /* 0x000fca00078e0021 */
[C---:B--2---:R-:W-:Y:S01]  /*498c0*/  HMMA.16816.F32 R24, R44.reuse, R28, R24 ;  /* 0x0000001c2c18723c */ /* 0x044fe20000001818 */
[----:B------:R-:W-:Y:S02]  /*498d0*/  IMAD.MOV.U32 R2, RZ, RZ, R28 ;  /* 0x000000ffff027224 */ /* 0x000fe400078e001c */
[----:B------:R-:W-:Y:S11]  /*498e0*/  IMAD.MOV.U32 R0, RZ, RZ, R29 ;  /* 0x000000ffff007224 */ /* 0x000ff600078e001d */
[----:B------:R-:W-:Y:S09]  /*498f0*/  @!UPT UIADD3 URZ, URZ, URZ, URZ ;  /* 0x0000003f3f3ff290 */ /* 0x000ff2000fffe03f */
[----:B------:R0:W-:Y:S01]  /*49900*/  STL.64 [R1+0x370], R24 ;  /* 0x0003701801007387 */ /* 0x0001e20000100a00 */
[----:B------:R1:W-:Y:S03]  /*49910*/  STL.64 [R1+0x378], R26 ;  /* 0x0003781a01007387 */ /* 0x0003e60000100a00 */
[----:B0-----:R-:W2:Y:S01]  /*49920*/  LDL.LU.64 R24, [R1+0x3df8] ;  /* 0x003df80001187983 */ /* 0x001ea20000300a00 */
[----:B------:R-:W3:Y:S02]  /*49930*/  LDL.LU.64 R28, [R1+0x730] ;  /* 0x00073000011c7983 */ /* 0x000ee40000300a00 */
[----:B------:R-:W3:Y:S02]  /*49940*/  LDL.LU.64 R30, [R1+0x738] ;  /* 0x00073800011e7983 */ /* 0x000ee40000300a00 */
[----:B------:R-:W-:Y:S01]  /*49950*/  STL [R1+0x3d14], R0 ;  /* 0x003d140001007387 */ /* 0x000fe20000100800 */
[----:B------:R-:W-:Y:S01]  /*49960*/  STL [R1+0x3d10], R2 ;  /* 0x003d100201007387 */ /* 0x000fe20000100800 */
[----:B------:R-:W-:Y:S02]  /*49970*/  STL.64 [R1+0x360], R40 ;  /* 0x0003602801007387 */ /* 0x000fe40000100a00 */
[----:B------:R-:W-:Y:S02]  /*49980*/  STL.64 [R1+0x368], R42 ;  /* 0x0003682a01007387 */ /* 0x000fe40000100a00 */
[----:B------:R-:W-:Y:S01]  /*49990*/  STL [R1+0x3d18], R22 ;  /* 0x003d181601007387 */ /* 0x000fe20000100800 */
[----:B------:R-:W2:Y:S01]  /*499a0*/  LDL.LU.64 R32, [R1+0x720] ;  /* 0x0007200001207983 */ /* 0x000ea20000300a00 */
[----:B------:R-:W2:Y:S03]  /*499b0*/  LDL.LU.64 R34, [R1+0x728] ;  /* 0x0007280001227983 */ /* 0x000ea60000300a00 */
[----:B------:R-:W0:Y:S01]  /*499c0*/  LDSM.16.MT88.4 R40, [R4+0x8000] ;  /* 0x008000000428783b */ /* 0x000e220000004200 */
[----:B----4-:R-:W-:Y:S01]  /*499d0*/  HMMA.16816.F32 R36, R44, R56, R36 ;  /* 0x000000382c24723c */ /* 0x010fe20000001824 */
[----:B-1----:R-:W-:-:S02]  /*499e0*/  IMAD.MOV.U32 R26, RZ, RZ, R56 ;  /* 0x000000ffff1a7224 */ /* 0x002fc400078e0038 */
[----:B------:R-:W-:Y:S02]  /*499f0*/  IMAD.MOV.U32 R27, RZ, RZ, R53 ;  /* 0x000000ffff1b7224 */ /* 0x000fe400078e0035 */
[----:B------:R-:W-:Y:S02]  /*49a00*/  IMAD.MOV.U32 R23, RZ, RZ, R57 ;  /* 0x000000ffff177224 */ /* 0x000fe400078e0039 */
[----:B------:R-:W-:Y:S02]  /*49a10*/  IMAD.MOV.U32 R60, RZ, RZ, R52 ;  /* 0x000000ffff3c7224 */ /* 0x000fe400078e0034 */
[----:B------:R-:W-:Y:S02]  /*49a20*/  IMAD.MOV.U32 R56, RZ, RZ, R15 ;  /* 0x000000ffff387224 */ /* 0x000fe400078e000f */
[----:B------:R-:W-:Y:S01]  /*49a30*/  IMAD.MOV.U32 R57, RZ, RZ, R14 ;  /* 0x000000ffff397224 */ /* 0x000fe200078e000e */
[----:B0-----:R-:W-:Y:S01]  /*49a40*/  STL.64 [R1+0x3d28], R42 ;  /* 0x003d282a01007387 */ /* 0x001fe20000100a00 */
[----:B------:R-:W-:Y:S10]  /*49a50*/  STL.64 [R1+0x3d20], R40 ;  /* 0x003d202801007387 */ /* 0x000ff40000100a00 */
[----:B------:R0:W-:Y:S02]  /*49a60*/  STL.64 [R1+0x740], R36 ;  /* 0x0007402401007387 */ /* 0x0001e40000100a00 */
[----:B------:R-:W-:Y:S01]  /*49a70*/  STL.64 [R1+0x748], R38 ;  /* 0x0007482601007387 */ /* 0x000fe20000100a00 */
[C---:B---3--:R-:W-:Y:S11]  /*49a80*/  HMMA.16816.F32 R28, R44.reuse, R52, R28 ;  /* 0x000000342c1c723c */ /* 0x048ff6000000181c */
[----:B------:R-:W-:Y:S11]  /*49a90*/  @!UPT UIADD3 URZ, URZ, URZ, URZ ;  /* 0x0000003f3f3ff290 */ /* 0x000ff6000fffe03f */
[----:B------:R-:W-:Y:S01]  /*49aa0*/  @!UPT UIADD3 URZ, URZ, URZ, URZ ;  /* 0x0000003f3f3ff290 */ /* 0x000fe2000fffe03f */
[----:B------:R1:W-:Y:S01]  /*49ab0*/  STL.64 [R1+0x730], R28 ;  /* 0x0007301c01007387 */ /* 0x0003e20000100a00 */
[----:B------:R-:W-:Y:S02]  /*49ac0*/  STL.64 [R1+0x738], R30 ;  /* 0x0007381e01007387 */ /* 0x000fe40000100a00 */
[----:B0-----:R-:W3:Y:S02]  /*49ad0*/  LDL.64 R36, [R1+0x90] ;  /* 0x0000900001247983 */ /* 0x001ee40000100a00 */
[----:B------:R-:W-:Y:S01]  /*49ae0*/  STL.64 [R1+0x3dc0], R26 ;  /* 0x003dc01a01007387 */ /* 0x000fe20000100a00 */
[----:B--2---:R0:W-:Y:S01]  /*49af0*/  STL.64 [R1+0x3db8], R24 ;  /* 0x003db81801007387 */ /* 0x0041e20000100a00 */
[----:B------:R-:W2:Y:S03]  /*49b00*/  LDL.64 R52, [R1+0x70] ;  /* 0x0000700001347983 */ /* 0x000ea60000100a00 */
[----:B-1----:R-:W4:Y:S01]  /*49b10*/  LDL.64 R28, [R1+0x80] ;  /* 0x00008000011c7983 */ /* 0x002f220000100a00 */
[----:B0-----:R-:W-:Y:S03]  /*49b20*/  HMMA.16816.F32 R24, R44, R48, R32 ;  /* 0x000000302c18723c */ /* 0x001fe60000001820 */
[----:B------:R0:W-:Y:S04]  /*49b30*/  STL.64 [R1+0x3dc8], R56 ;  /* 0x003dc83801007387 */ /* 0x0001e80000100a00 */
[----:B------:R-:W-:-:S02]  /*49b40*/  IMAD.MOV.U32 R32, RZ, RZ, R7 ;  /* 0x000000ffff207224 */ /* 0x000fc400078e0007 */
[----:B------:R-:W-:Y:S11]  /*49b50*/  IMAD.MOV.U32 R33, RZ, RZ, R11 ;  /* 0x000000ffff217224 */ /* 0x000ff600078e000b */
[----:B------:R-:W-:Y:S03]  /*49b60*/  @!UPT UIADD3 URZ, URZ, URZ, URZ ;  /* 0x0000003f3f3ff290 */ /* 0x000fe6000fffe03f */
[----:B------:R1:W-:Y:S01]  /*49b70*/  STL.64 [R1+0x720], R24 ;  /* 0x0007201801007387 */ /* 0x0003e20000100a00 */
[----:B0-----:R-:W3:Y:S02]  /*49b80*/  LDL.LU.64 R56, [R1+0x710] ;  /* 0x0007100001387983 */ /* 0x001ee40000300a00 */
[----:B------:R-:W3:Y:S02]  /*49b90*/  LDL.LU.64 R58, [R1+0x718] ;  /* 0x00071800013a7983 */ /* 0x000ee40000300a00 */
[----:B------:R-:W2:Y:S01]  /*49ba0*/  LDL.LU R7, [R1+0x3df0] ;  /* 0x003df00001077983 */ /* 0x000ea20000300800 */
[----:B------:R-:W3:Y:S01]  /*49bb0*/  LDL.LU R11, [R1+0x3dec] ;  /* 0x003dec00010b7983 */ /* 0x000ee20000300800 */
[----:B------:R0:W-:Y:S03]  /*49bc0*/  STL.64 [R1+0x3dd0], R32 ;  /* 0x003dd02001007387 */ /* 0x0001e60000100a00 */
[----:B-1----:R-:W3:Y:S04]  /*49bd0*/  LDL R24, [R1+0x30] ;  /* 0x0000300001187983 */ /* 0x002ee80000100800 */
[----:B------:R-:W3:Y:S01]  /*49be0*/  LDL R25, [R1+0x34] ;  /* 0x0000340001197983 */ /* 0x000ee20000100800 */
[----:B------:R-:W-:-:S03]  /*49bf0*/  IMAD.MOV.U32 R41, RZ, RZ, R6 ;  /* 0x000000ffff297224 */ /* 0x000fc600078e0006 */
[----:B0-----:R-:W4:Y:S01]  /*49c00*/  LDL.LU.64 R32, [R1+0x700] ;  /* 0x0007000001207983 */ /* 0x001f220000300a00 */
[----:B------:R-:W4:Y:S02]  /*49c10*/  LDL.LU.64 R34, [R1+0x708] ;  /* 0x0007080001227983 */ /* 0x000f240000300a00 */
[----:B------:R-:W-:Y:S02]  /*49c20*/  IMAD.MOV.U32 R14, RZ, RZ, R26 ;  /* 0x000000ffff0e7224 */ /* 0x000fe400078e001a */
[----:B------:R-:W-:Y:S02]  /*49c30*/  IMAD.MOV.U32 R15, RZ, RZ, R27 ;  /* 0x000000ffff0f7224 */ /* 0x000fe400078e001b */
[----:B--2---:R-:W-:Y:S01]  /*49c40*/  IMAD.MOV.U32 R40, RZ, RZ, R7 ;  /* 0x000000ffff287224 */ /* 0x004fe200078e0007 */
[----:B---3--:R0:W-:Y:S01]  /*49c50*/  STL.64 [R1+0x3dd8], R24 ;  /* 0x003dd81801007387 */ /* 0x0081e20000100a00 */
[----:B------:R-:W2:Y:S02]  /*49c60*/  LDL.LU.64 R4, [R1+0x6f0] ;  /* 0x0006f00001047983 */ /* 0x000ea40000300a00 */
[----:B------:R-:W2:Y:S01]  /*49c70*/  LDL.LU.64 R6, [R1+0x6f8] ;  /* 0x0006f80001067983 */ /* 0x000ea20000300a00 */
[----:B0-----:R-:W-:Y:S01]  /*49c80*/  HMMA.16816.F32 R24, R44, R36, R56 ;  /* 0x000000242c18723c */ /* 0x001fe20000001838 */
[----:B------:R-:W-:-:S02]  /*49c90*/  IMAD.MOV.U32 R2, RZ, RZ, R48 ;  /* 0x000000ffff027224 */ /* 0x000fc400078e0030 */
[----:B------:R-:W-:Y:S01]  /*49ca0*/  IMAD.MOV.U32 R61, RZ, RZ, R49 ;  /* 0x000000ffff3d7224 */ /* 0x000fe200078e0031 */
[----:B------:R-:W-:Y:S01]  /*49cb0*/  STL.64 [R1+0x3de0], R40 ;  /* 0x003de02801007387 */ /* 0x000fe20000100a00 */
[----:B------:R-:W2:Y:S02]  /*49cc0*/  LDL R48, [R1+0x60] ;  /* 0x0000600001307983 */ /* 0x000ea40000100800 */
[----:B------:R-:W2:Y:S02]  /*49cd0*/  LDL R49, [R1+0x64] ;  /* 0x0000640001317983 */ /* 0x000ea40000100800 */
[----:B------:R-:W-:Y:S01]  /*49ce0*/  STL.64 [R1+0x3d38], R14 ;  /* 0x003d380e01007387 */ /* 0x000fe20000100a00 */
[----:B------:R0:W-:Y:S02]  /*49cf0*/  STL.64 [R1+0x3d30], R12 ;  /* 0x003d300c01007387 */ /* 0x0001e40000100a00 */
[----:B0-----:R-:W-:Y:S02]  /*49d00*/  IMAD.MOV.U32 R12, RZ, RZ, R10 ;  /* 0x000000ffff0c7224 */ /* 0x001fe400078e000a */
[----:B------:R-:W2:Y:S01]  /*49d10*/  LDL.LU R10, [R1+0x3de8] ;  /* 0x003de800010a7983 */ /* 0x000ea20000300800 */
[----:B------:R-:W2:Y:S08]  /*49d20*/  LDL R13, [R1+0x24] ;  /* 0x00002400010d7983 */ /* 0x000eb00000100800 */
[----:B------:R-:W-:Y:S02]  /*49d30*/  STL.64 [R1+0x710], R24 ;  /* 0x0007101801007387 */ /* 0x000fe40000100a00 */
[----:B------:R4:W-:Y:S02]  /*49d40*/  STL.64 [R1+0x718], R26 ;  /* 0x0007181a01007387 */ /* 0x0009e40000100a00 */
[----:B----4-:R-:W-:Y:S01]  /*49d50*/  HMMA.16816.F32 R24, R44, R28, R32 ;  /* 0x0000001c2c18723c */ /* 0x010fe20000001820 */
[----:B------:R-:W-:-:S05]  /*49d60*/  IMAD.MOV.U32 R22, RZ, RZ, R36 ;  /* 0x000000ffff167224 */ /* 0x000fca00078e0024 */
[----:B------:R-:W-:Y:S01]  /*49d70*/  STL.64 [R1+0x3d48], R22 ;  /* 0x003d481601007387 */ /* 0x000fe20000100a00 */
[----:B------:R-:W-:Y:S11]  /*49d80*/  STL.64 [R1+0x3d40], R20 ;  /* 0x003d401401007387 */ /* 0x000ff60000100a00 */
[----:B------:R-:W-:Y:S05]  /*49d90*/  @!UPT UIADD3 URZ, URZ, URZ, URZ ;  /* 0x0000003f3f3ff290 */ /* 0x000fea000fffe03f */
[----:B------:R0:W-:Y:S01]  /*49da0*/  STL.64 [R1+0x700], R24 ;  /* 0x0007001801007387 */ /* 0x0001e20000100a00 */
[----:B------:R1:W-:Y:S01]  /*49db0*/  STL.64 [R1+0x708], R26 ;  /* 0x0007081a01007387 */ /* 0x0003e20000100a00 */
[----:B--2---:R-:W-:Y:S11]  /*49dc0*/  HMMA.16816.F32 R4, R44, R52, R4 ;  /* 0x000000342c04723c */ /* 0x004ff60000001804 */
[----:B------:R-:W-:Y:S11]  /*49dd0*/  @!UPT UIADD3 URZ, URZ, URZ, URZ ;  /* 0x0000003f3f3ff290 */ /* 0x000ff6000fffe03f */
[----:B------:R-:W-:Y:S01]  /*49de0*/  @!UPT UIADD3 URZ, URZ, URZ, URZ ;  /* 0x0000003f3f3ff290 */ /* 0x000fe2000fffe03f */
[----:B------:R2:W-:Y:S01]  /*49df0*/  STL.64 [R1+0x6f0], R4 ;  /* 0x0006f00401007387 */ /* 0x0005e20000100a00 */
[----:B------:R4:W-:Y:S02]  /*49e00*/  STL.64 [R1+0x6f8], R6 ;  /* 0x0006f80601007387 */ /* 0x0009e40000100a00 */
[----:B------:R-:W3:Y:S02]  /*49e10*/  LDL.LU.64 R40, [R1+0x6e0] ;  /* 0x0006e00001287983 */ /* 0x000ee40000300a00 */
[----:B------:R-:W3:Y:S01]  /*49e20*/  LDL.LU.64 R42, [R1+0x6e8] ;  /* 0x0006e800012a7983 */ /* 0x000ee20000300a00 */
[----:B0-----:R-:W3:Y:S01]  /*49e30*/  LDL.LU.64 R24, [R1+0x6d0] ;  /* 0x0006d00001187983 */ /* 0x001ee20000300a00 */
[----:B-1----:R-:W3:Y:S02]  /*49e40*/  LDL.LU.64 R26, [R1+0x6d8] ;  /* 0x0006d800011a7983 */ /* 0x002ee40000300a00 */
[----:B------:R-:W3:Y:S02]  /*49e50*/  LDL.LU.64 R32, [R1+0x6c0] ;  /* 0x0006c00001207983 */ /* 0x000ee40000300a00 */
[----:B------:R-:W3:Y:S01]  /*49e60*/  LDL.LU.64 R34, [R1+0x6c8] ;  /* 0x0006c80001227983 */ /* 0x000ee20000300a00 */
[----:B------:R-:W3:Y:S01]  /*49e70*/  LDL.LU.64 R56, [R1+0x6b0] ;  /* 0x0006b00001387983 */ /* 0x000ee20000300a00 */
[----:B------:R-:W3:Y:S02]  /*49e80*/  LDL.LU.64 R58, [R1+0x6b8] ;  /* 0x0006b800013a7983 */ /* 0x000ee40000300a00 */
[----:B------:R-:W-:Y:S01]  /*49e90*/  IMAD.MOV.U32 R0, RZ, RZ, R37 ;  /* 0x000000ffff007224 */ /* 0x000fe200078e0025 */
[----:B--2---:R-:W2:Y:S01]  /*49ea0*/  LDL.LU.64 R4, [R1+0x6a0] ;  /* 0x0006a00001047983 */ /* 0x004ea20000300a00 */
[----:B----4-:R-:W2:Y:S02]  /*49eb0*/  LDL.LU.64 R6, [R1+0x6a8] ;  /* 0x0006a80001067983 */ /* 0x010ea40000300a00 */
[----:B------:R-:W-:-:S02]  /*49ec0*/  IMAD.MOV.U32 R20, RZ, RZ, R11 ;  /* 0x000000ffff147224 */ /* 0x000fc400078e000b */
[----:B------:R-:W-:Y:S01]  /*49ed0*/  IMAD.MOV.U32 R21, RZ, RZ, R10 ;  /* 0x000000ffff157224 */ /* 0x000fe200078e000a */
[----:B------:R-:W4:Y:S01]  /*49ee0*/  LDL.LU.64 R36, [R1+0x690] ;  /* 0x0006900001247983 */ /* 0x000f220000300a00 */
[----:B------:R-:W-:Y:S02]  /*49ef0*/  IMAD.MOV.U32 R11, RZ, RZ, R28 ;  /* 0x000000ffff0b7224 */ /* 0x000fe400078e001c */
[----:B------:R-:W-:Y:S02]  /*49f00*/  IMAD.MOV.U32 R10, RZ, RZ, R29 ;  /* 0x000000ffff0a7224 */ /* 0x000fe400078e001d */
[----:B------:R-:W4:Y:S01]  /*49f10*/  LDL.LU.64 R38, [R1+0x698] ;  /* 0x0006980001267983 */ /* 0x000f220000300a00 */
[----:B------:R-:W2:Y:S01]  /*49f20*/  LDL.LU.64 R28, [R1+0x680] ;  /* 0x00068000011c7983 */ /* 0x000ea20000300a00 */
[----:B------:R-:W-:Y:S02]  /*49f30*/  IMAD.MOV.U32 R19, RZ, RZ, R52 ;  /* 0x000000ffff137224 */ /* 0x000fe400078e0034 */
[----:B------:R-:W-:-:S02]  /*49f40*/  IMAD.MOV.U32 R18, RZ, RZ, R53 ;  /* 0x000000ffff127224 */ /* 0x000fc400078e0035 */
[----:B------:R-:W2:Y:S01]  /*49f50*/  LDL.LU.64 R30, [R1+0x688] ;  /* 0x00068800011e7983 */ /* 0x000ea20000300a00 */
[----:B------:R-:W2:Y:S01]  /*49f60*/  LDL.LU.64 R52, [R1+0x670] ;  /* 0x0006700001347983 */ /* 0x000ea20000300a00 */
[----:B------:R-:W2:Y:S01]  /*49f70*/  LDL.LU.64 R54, [R1+0x678] ;  /* 0x0006780001367983 */ /* 0x000ea20000300a00 */
[C---:B---3--:R-:W-:Y:S02]  /*49f80*/  HMMA.16816.F32 R48, R44.reuse, R48, R40 ;  /* 0x000000302c30723c */ /* 0x048fe40000001828 */
[----:B------:R-:W3:Y:S11]  /*49f90*/  LDL.LU.64 R40, [R1+0x3de0] ;  /* 0x003de00001287983 */ /* 0x000ef60000300a00 */
[----:B------:R-:W-:Y:S10]  /*49fa0*/  @!UPT UIADD3 URZ, URZ, URZ, URZ ;  /* 0x0000003f3f3ff290 */ /* 0x000ff4000fffe03f */
[----:B------:R0:W-:Y:S01]  /*49fb0*/  STL.64 [R1+0x6e0], R48 ;  /* 0x0006e03001007387 */ /* 0x0001e20000100a00 */
[----:B------:R1:W-:Y:S03]  /*49fc0*/  STL.64 [R1+0x6e8], R50 ;  /* 0x0006e83201007387 */ /* 0x0003e60000100a00 */
[----:B0-----:R-:W2:Y:S01]  /*49fd0*/  LDL.LU.64 R48, [R1+0x660] ;  /* 0x0006600001307983 */ /* 0x001ea20000300a00 */
[----:B-1----:R-:W2:Y:S01]  /*49fe0*/  LDL.LU.64 R50, [R1+0x668] ;  /* 0x0006680001327983 */ /* 0x002ea20000300a00 */
[C---:B---3--:R-:W-:Y:S02]  /*49ff0*/  HMMA.16816.F32 R40, R44.reuse, R40, R24 ;  /* 0x000000282c28723c */ /* 0x048fe40000001818 */
[----:B------:R-:W3:Y:S06]  /*4a000*/  LDL.LU.64 R24, [R1+0x3dd8] ;  /* 0x003dd80001187983 */ /* 0x000eec0000300a00 */
[C---:B------:R-:W-:Y:S11]  /*4a010*/  HMMA.16816.F32 R20, R44.reuse, R20, R32 ;  /* 0x000000142c14723c */ /* 0x040ff60000001820 */
[----:B------:R-:W-:Y:S04]  /*4a020*/  @!UPT UIADD3 URZ, URZ, URZ, URZ ;  /* 0x0000003f3f3ff290 */ /* 0x000fe8000fffe03f */
[----:B------:R0:W-:Y:S01]  /*4a030*/  STL.64 [R1+0x6d0], R40 ;  /* 0x0006d02801007387 */ /* 0x0001e20000100a00 */
[----:B------:R1:W-:Y:S03]  /*4a040*/  STL.64 [R1+0x6d8], R42 ;  /* 0x0006d82a01007387 */ /* 0x0003e60000100a00 */
[----:B0-----:R-:W4:Y:S01]  /*4a050*/  LDL.LU.64 R40, [R1+0x650] ;  /* 0x0006500001287983 */ /* 0x001f220000300a00 */
[----:B-1----:R-:W4:Y:S02]  /*4a060*/  LDL.LU.64 R42, [R1+0x658] ;  /* 0x00065800012a7983 */ /* 0x002f240000300a00 */
[----:B------:R-:W4:Y:S02]  /*4a070*/  LDL.LU.64 R32, [R1+0x3dd0] ;  /* 0x003dd00001207983 */ /* 0x000f240000300a00 */
[----:B------:R0:W-:Y:S01]  /*4a080*/  STL.64 [R1+0x6c0], R20 ;  /* 0x0006c01401007387 */ /* 0x0001e20000100a00 */
[----:B------:R1:W-:Y:S04]  /*4a090*/  STL.64 [R1+0x6c8], R22 ;  /* 0x0006c81601007387 */ /* 0x0003e80000100a00 */
[----:B0-----:R-:W4:Y:S01]  /*4a0a0*/  LDL.LU.64 R20, [R1+0x640] ;  /* 0x0006400001147983 */ /* 0x001f220000300a00 */
[----:B-1----:R-:W4:Y:S01]  /*4a0b0*/  LDL.LU.64 R22, [R1+0x648] ;  /* 0x0006480001167983 */ /* 0x002f220000300a00 */
[C---:B---3--:R-:W-:Y:S02]  /*4a0c0*/  HMMA.16816.F32 R24, R44.reuse, R24, R56 ;  /* 0x000000182c18723c */ /* 0x048fe40000001838 */
[----:B------:R-:W3:Y:S06]  /*4a0d0*/  LDL.LU.64 R56, [R1+0x3dc8] ;  /* 0x003dc80001387983 */ /* 0x000eec0000300a00 */
[C---:B--2---:R-:W-:Y:S11]  /*4a0e0*/  HMMA.16816.F32 R12, R44.reuse, R12, R4 ;  /* 0x0000000c2c0c723c */ /* 0x044ff60000001804 */
[----:B------:R-:W-:Y:S04]  /*4a0f0*/  @!UPT UIADD3 URZ, URZ, URZ, URZ ;  /* 0x0000003f3f3ff290 */ /* 0x000fe8000fffe03f */
[----:B------:R-:W-:Y:S01]  /*4a100*/  STL.64 [R1+0x6b0], R24 ;  /* 0x0006b01801007387 */ /* 0x000fe20000100a00 */
[C---:B----4-:R-:W-:Y:S03]  /*4a110*/  HMMA.16816.F32 R32, R44.reuse, R32, R36 ;  /* 0x000000202c20723c */ /* 0x050fe60000001824 */
[----:B------:R0:W-:Y:S04]  /*4a120*/  STL.64 [R1+0x6b8], R26 ;  /* 0x0006b81a01007387 */ /* 0x0001e80000100a00 */
[----:B0-----:R-:W2:Y:S01]  /*4a130*/  LDL.LU.64 R26, [R1+0x3dc0] ;  /* 0x003dc000011a7983 */ /* 0x001ea20000300a00 */
[----:B------:R-:W4:Y:S02]  /*4a140*/  LDL.LU.64 R24, [R1+0x3db8] ;  /* 0x003db80001187983 */ /* 0x000f240000300a00 */
[----:B------:R-:W2:Y:S02]  /*4a150*/  LDL.LU.64 R4, [R1+0x3db0] ;  /* 0x003db00001047983 */ /* 0x000ea40000300a00 */
[----:B------:R0:W-:Y:S01]  /*4a160*/  STL.64 [R1+0x6a0], R12 ;  /* 0x0006a00c01007387 */ /* 0x0001e20000100a00 */
[----:B------:R1:W-:Y:S04]  /*4a170*/  STL.64 [R1+0x6a8], R14 ;  /* 0x0006a80e01007387 */ /* 0x0003e80000100a00 */
[----:B0-----:R-:W2:Y:S01]  /*4a180*/  LDL.LU.64 R12, [R1+0x630] ;  /* 0x00063000010c7983 */ /* 0x001ea20000300a00 */
[----:B-1----:R-:W2:Y:S02]  /*4a190*/  LDL.LU.64 R14, [R1+0x638] ;  /* 0x00063800010e7983 */ /* 0x002ea40000300a00 */
[----:B------:R-:W2:Y:S02]  /*4a1a0*/  LDL.LU.64 R38, [R1+0x3da8] ;  /* 0x003da80001267983 */ /* 0x000ea40000300a00 */
[----:B------:R-:W2:Y:S01]  /*4a1b0*/  LDL.LU.64 R36, [R1+0x3da0] ;  /* 0x003da00001247983 */ /* 0x000ea20000300a00 */
[----:B------:R-:W-:Y:S01]  /*4a1c0*/  STL.64 [R1+0x690], R32 ;  /* 0x0006902001007387 */ /* 0x000fe20000100a00 */
[----:B------:R0:W-:Y:S03]  /*4a1d0*/  STL.64 [R1+0x698], R34 ;  /* 0x0006982201007387 */ /* 0x0001e60000100a00 */
[----:B0-----:R-:W2:Y:S01]  /*4a1e0*/  LDL.LU.64 R34, [R1+0x3d98] ;  /* 0x003d980001227983 */ /* 0x001ea20000300a00 */
[----:B------:R-:W2:Y:S01]  /*4a1f0*/  LDL.LU.64 R32, [R1+0x3d90] ;  /* 0x003d900001207983 */ /* 0x000ea20000300a00 */
[C---:B---3--:R-:W-:Y:S02]  /*4a200*/  HMMA.16816.F32 R56, R44.reuse, R56, R28 ;  /* 0x000000382c38723c */ /* 0x048fe4000000181c */
[----:B------:R-:W3:Y:S01]  /*4a210*/  LDL.LU.64 R30, [R1+0x3d88] ;  /* 0x003d8800011e7983 */ /* 0x000ee20000300a00 */
[----:B------:R-:W2:Y:S11]  /*4a220*/  LDL.LU.64 R28, [R1+0x3d80] ;  /* 0x003d8000011c7983 */ /* 0x000eb60000300a00 */
[----:B------:R-:W-:Y:S09]  /*4a230*/  @!UPT UIADD3 URZ, URZ, URZ, URZ ;  /* 0x0000003f3f3ff290 */ /* 0x000ff2000fffe03f */
[----:B------:R-:W-:Y:S01]  /*4a240*/  STL.64 [R1+0x680], R56 ;  /* 0x0006803801007387 */ /* 0x000fe20000100a00 */
[----:B------:R0:W-:Y:S03]  /*4a250*/  STL.64 [R1+0x688], R58 ;  /* 0x0006883a01007387 */ /* 0x0001e60000100a00 */
[----:B0-----:R-:W2:Y:S01]  /*4a260*/  LDL.LU.64 R58, [R1+0x3d78] ;  /* 0x003d7800013a7983 */ /* 0x001ea20000300a00 */
        /* <DEDUP_REMOVED lines=8> */
[----:B------:R-:W-:Y:S02]  /*4a2f0*/  STL.64 [R1+0x3c40], R58 ;  /* 0x003c403a01007387 */ /* 0x000fe40000100a00 */
[----:B------:R0:W-:Y:S02]  /*4a300*/  STL.64 [R1+0x3c38], R56 ;  /* 0x003c383801007387 */ /* 0x0001e40000100a00 */
[----:B0-----:R-:W3:Y:S01]  /*4a310*/  LDL.LU.64 R56, [R1+0x130] ;  /* 0x0001300001387983 */ /* 0x001ee20000300a00 */
[C---:B--2---:R-:W-:Y:S11]  /*4a320*/  HMMA.16816.F32 R48, R44.reuse, R52, R48 ;  /* 0x000000342c30723c */ /* 0x044ff60000001830 */
[----:B------:R-:W-:Y:S11]  /*4a330*/  @!UPT UIADD3 URZ, URZ, URZ, URZ ;  /* 0x0000003f3f3ff290 */ /* 0x000ff6000fffe03f */
[----:B------:R-:W-:Y:S01]  /*4a340*/  @!UPT UIADD3 URZ, URZ, URZ, URZ ;  /* 0x0000003f3f3ff290 */ /* 0x000fe2000fffe03f */
[----:B------:R-:W-:Y:S01]  /*4a350*/  STL.64 [R1+0x660], R48 ;  /* 0x0006603001007387 */ /* 0x000fe20000100a00 */
[----:B------:R0:W-:Y:S03]  /*4a360*/  STL.64 [R1+0x668], R50 ;  /* 0x0006683201007387 */ /* 0x0001e60000100a00 */
[----:B0-----:R-:W2:Y:S01]  /*4a370*/  LDL.LU.64 R50, [R1+0x3d58] ;  /* 0x003d580001327983 */ /* 0x001ea20000300a00 */
[----:B------:R-:W2:Y:S01]  /*4a380*/  LDL.LU.64 R48, [R1+0x3d50] ;  /* 0x003d500001307983 */ /* 0x000ea20000300a00 */
[C---:B------:R-:W-:Y:S08]  /*4a390*/  HMMA.16816.F32 R20, R44.reuse, R36, R20 ;  /* 0x000000242c14723c */ /* 0x040ff00000001814 */
[C---:B------:R-:W-:Y:S01]  /*4a3a0*/  HMMA.16816.F32 R12, R44.reuse, R32, R12 ;  /* 0x000000202c0c723c */ /* 0x040fe2000000180c */
[----:B------:R-:W-:Y:S01]  /*4a3b0*/  STL.64 [R1+0x3c30], R54 ;  /* 0x003c303601007387 */ /* 0x000fe20000100a00 */
[----:B------:R-:W-:Y:S06]  /*4a3c0*/  STL.64 [R1+0x3c28], R52 ;  /* 0x003c283401007387 */ /* 0x000fec0000100a00 */
[C---:B--2---:R-:W-:Y:S01]  /*4a3d0*/  HMMA.16816.F32 R40, R44.reuse, R48, R40 ;  /* 0x000000302c28723c */ /* 0x044fe20000001828 */
[----:B------:R-:W-:Y:S01]  /*4a3e0*/  STL.64 [R1+0x3c20], R50 ;  /* 0x003c203201007387 */ /* 0x000fe20000100a00 */
[----:B------:R0:W-:Y:S11]  /*4a3f0*/  STL.64 [R1+0x3c18], R48 ;  /* 0x003c183001007387 */ /* 0x0001f60000100a00 */
[----:B------:R-:W-:Y:S10]  /*4a400*/  @!UPT UIADD3 URZ, URZ, URZ, URZ ;  /* 0x0000003f3f3ff290 */ /* 0x000ff4000fffe03f */
[----:B------:R-:W-:Y:S01]  /*4a410*/  STL.64 [R1+0x650], R40 ;  /* 0x0006502801007387 */ /* 0x000fe20000100a00 */
[----:B------:R-:W-:Y:S02]  /*4a420*/  STL.64 [R1+0x658], R42 ;  /* 0x0006582a01007387 */ /* 0x000fe40000100a00 */
[----:B0-----:R-:W2:Y:S02]  /*4a430*/  LDL.LU.64 R48, [R1+0x120] ;  /* 0x0001200001307983 */ /* 0x001ea40000300a00 */
[----:B------:R-:W-:Y:S01]  /*4a440*/  STL.64 [R1+0x3c10], R38 ;  /* 0x003c102601007387 */ /* 0x000fe20000100a00 */
[----:B------:R0:W-:Y:S01]  /*4a450*/  STL.64 [R1+0x640], R20 ;  /* 0x0006401401007387 */ /* 0x0001e20000100a00 */
[----:B------:R1:W-:Y:S02]  /*4a460*/  STL.64 [R1+0x648], R22 ;  /* 0x0006481601007387 */ /* 0x0003e40000100a00 */
[----:B------:R-:W-:Y:S01]  /*4a470*/  STL.64 [R1+0x3c08], R36 ;  /* 0x003c082401007387 */ /* 0x000fe20000100a00 */
[----:B0-----:R-:W4:Y:S01]  /*4a480*/  LDL.LU.64 R20, [R1+0x610] ;  /* 0x0006100001147983 */ /* 0x001f220000300a00 */
[----:B-1----:R-:W4:Y:S02]  /*4a490*/  LDL.LU.64 R22, [R1+0x618] ;  /* 0x0006180001167983 */ /* 0x002f240000300a00 */
[----:B------:R0:W-:Y:S02]  /*4a4a0*/  STL.64 [R1+0x630], R12 ;  /* 0x0006300c01007387 */ /* 0x0001e40000100a00 */
[----:B------:R1:W-:Y:S01]  /*4a4b0*/  STL.64 [R1+0x638], R14 ;  /* 0x0006380e01007387 */ /* 0x0003e20000100a00 */
[----:B0-----:R-:W2:Y:S01]  /*4a4c0*/  LDL.LU.64 R12, [R1+0x600] ;  /* 0x00060000010c7983 */ /* 0x001ea20000300a00 */
[----:B-1----:R-:W2:Y:S02]  /*4a4d0*/  LDL.LU.64 R14, [R1+0x608] ;  /* 0x00060800010e7983 */ /* 0x002ea40000300a00 */
[----:B------:R-:W2:Y:S02]  /*4a4e0*/  LDL.LU.64 R40, [R1+0x5f0] ;  /* 0x0005f00001287983 */ /* 0x000ea40000300a00 */
[----:B------:R-:W2:Y:S01]  /*4a4f0*/  LDL.LU.64 R42, [R1+0x5f8] ;  /* 0x0005f800012a7983 */ /* 0x000ea20000300a00 */
[----:B------:R-:W2:Y:S01]  /*4a500*/  LDL.LU.64 R52, [R1+0x5d0] ;  /* 0x0005d00001347983 */ /* 0x000ea20000300a00 */
[----:B------:R-:W2:Y:S02]  /*4a510*/  LDL.LU.64 R54, [R1+0x5d8] ;  /* 0x0005d80001367983 */ /* 0x000ea40000300a00 */
[----:B------:R-:W2:Y:S02]  /*4a520*/  LDL.LU.64 R36, [R1+0x350] ;  /* 0x0003500001247983 */ /* 0x000ea40000300a00 */
[----:B------:R-:W2:Y:S01]  /*4a530*/  LDL.LU.64 R38, [R1+0x358] ;  /* 0x0003580001267983 */ /* 0x000ea20000300a00 */
[----:B------:R-:W2:Y:S01]  /*4a540*/  LDL R6, [R1+0xe40] ;  /* 0x000e400001067983 */ /* 0x000ea20000100800 */
[----:B------:R-:W-:Y:S02]  /*4a550*/  STL.64 [R1+0x3c50], R34 ;  /* 0x003c502201007387 */ /* 0x000fe40000100a00 */
[----:B------:R0:W-:Y:S02]  /*4a560*/  STL.64 [R1+0x3c48], R32 ;  /* 0x003c482001007387 */ /* 0x0001e40000100a00 */
[----:B0-----:R-:W2:Y:S01]  /*4a570*/  LDL.LU.64 R32, [R1+0x620] ;  /* 0x0006200001207983 */ /* 0x001ea20000300a00 */
[----:B------:R-:W2:Y:S01]  /*4a580*/  LDL.LU.64 R34, [R1+0x628] ;  /* 0x0006280001227983 */ /* 0x000ea20000300a00 */
[C---:B----4-:R-:W-:Y:S08]  /*4a590*/  HMMA.16816.F32 R20, R44.reuse, R24, R20 ;  /* 0x000000182c14723c */ /* 0x050ff00000001814 */
[C---:B--2---:R-:W-:Y:S11]  /*4a5a0*/  HMMA.16816.F32 R32, R44.reuse, R28, R32 ;  /* 0x0000001c2c20723c */ /* 0x044ff60000001820 */
[----:B------:R-:W-:Y:S11]  /*4a5b0*/  @!UPT UIADD3 URZ, URZ, URZ, URZ ;  /* 0x0000003f3f3ff290 */ /* 0x000ff6000fffe03f */
[----:B------:R-:W-:Y:S01]  /*4a5c0*/  @!UPT UIADD3 URZ, URZ, URZ, URZ ;  /* 0x0000003f3f3ff290 */ /* 0x000fe2000fffe03f */
[----:B------:R0:W-:Y:S01]  /*4a5d0*/  STL.64 [R1+0x620], R32 ;  /* 0x0006202001007387 */ /* 0x0001e20000100a00 */
[----:B------:R1:W-:Y:S03]  /*4a5e0*/  STL.64 [R1+0x628], R34 ;  /* 0x0006282201007387 */ /* 0x0003e60000100a00 */
[----:B0-----:R-:W2:Y:S01]  /*4a5f0*/  LDL.LU.64 R32, [R1+0x5c0] ;  /* 0x0005c00001207983 */ /* 0x001ea20000300a00 */
[----:B-1----:R-:W2:Y:S02]  /*4a600*/  LDL.LU.64 R34, [R1+0x5c8] ;  /* 0x0005c80001227983 */ /* 0x002ea40000300a00 */
[----:B---3--:R-:W-:Y:S02]  /*4a610*/  STL.64 [R1+0x3c60], R30 ;  /* 0x003c601e01007387 */ /* 0x008fe40000100a00 */
[----:B------:R0:W-:Y:S02]  /*4a620*/  STL.64 [R1+0x3c58], R28 ;  /* 0x003c581c01007387 */ /* 0x0001e40000100a00 */
[----:B0-----:R-:W3:Y:S01]  /*4a630*/  LDL.LU.64 R28, [R1+0x5e0] ;  /* 0x0005e000011c7983 */ /* 0x001ee20000300a00 */
[----:B------:R-:W3:Y:S02]  /*4a640*/  LDL.LU.64 R30, [R1+0x5e8] ;  /* 0x0005e800011e7983 */ /* 0x000ee40000300a00 */
[----:B------:R-:W-:Y:S02]  /*4a650*/  STL.64 [R1+0x610], R20 ;  /* 0x0006101401007387 */ /* 0x000fe40000100a00 */
[----:B------:R0:W-:Y:S02]  /*4a660*/  STL.64 [R1+0x618], R22 ;  /* 0x0006181601007387 */ /* 0x0001e40000100a00 */
[----:B0-----:R-:W4:Y:S01]  /*4a670*/  LDL.LU.64 R22, [R1+0x3d48] ;  /* 0x003d480001167983 */ /* 0x001f220000300a00 */
[----:B------:R-:W2:Y:S01]  /*4a680*/  LDL.LU.64 R20, [R1+0x3d40] ;  /* 0x003d400001147983 */ /* 0x000ea20000300a00 */
[C---:B------:R-:W-:Y:S08]  /*4a690*/  HMMA.16816.F32 R40, R44.reuse, R16, R40 ;  /* 0x000000102c28723c */ /* 0x040ff00000001828 */
[C---:B--2---:R-:W-:Y:S11]  /*4a6a0*/  HMMA.16816.F32 R12, R44.reuse, R20, R12 ;  /* 0x000000142c0c723c */ /* 0x044ff6000000180c */
[----:B------:R-:W-:Y:S11]  /*4a6b0*/  @!UPT UIADD3 URZ, URZ, URZ, URZ ;  /* 0x0000003f3f3ff290 */ /* 0x000ff6000fffe03f */
[----:B------:R-:W-:Y:S01]  /*4a6c0*/  @!UPT UIADD3 URZ, URZ, URZ, URZ ;  /* 0x0000003f3f3ff290 */ /* 0x000fe2000fffe03f */
[----:B------:R-:W-:Y:S01]  /*4a6d0*/  STL.64 [R1+0x600], R12 ;  /* 0x0006000c01007387 */ /* 0x000fe20000100a00 */
[----:B------:R0:W-:Y:S03]  /*4a6e0*/  STL.64 [R1+0x608], R14 ;  /* 0x0006080e01007387 */ /* 0x0001e60000100a00 */
[----:B0-----:R-:W2:Y:S01]  /*4a6f0*/  LDL.LU.64 R14, [R1+0x3d38] ;  /* 0x003d3800010e7983 */ /* 0x001ea20000300a00 */
[----:B------:R-:W3:Y:S02]  /*4a700*/  LDL.LU.64 R12, [R1+0x3d30] ;  /* 0x003d3000010c7983 */ /* 0x000ee40000300a00 */
[----:B------:R-:W-:Y:S02]  /*4a710*/  STL.64 [R1+0x5f0], R40 ;  /* 0x0005f02801007387 */ /* 0x000fe40000100a00 */
[----:B------:R0:W-:Y:S02]  /*4a720*/  STL.64 [R1+0x5f8], R42 ;  /* 0x0005f82a01007387 */ /* 0x0001e40000100a00 */
[----:B0-----:R-:W4:Y:S01]  /*4a730*/  LDL.LU.64 R42, [R1+0x3d28] ;  /* 0x003d2800012a7983 */ /* 0x001f220000300a00 */
[----:B------:R-:W4:Y:S01]  /*4a740*/  LDL.LU.64 R40, [R1+0x3d20] ;  /* 0x003d200001287983 */ /* 0x000f220000300a00 */
[C---:B---3--:R-:W-:Y:S02]  /*4a750*/  HMMA.16816.F32 R28, R44.reuse, R12, R28 ;  /* 0x0000000c2c1c723c */ /* 0x048fe4000000181c */
[----:B--2---:R-:W-:Y:S01]  /*4a760*/  STL.64 [R1+0x3c70], R14 ;  /* 0x003c700e01007387 */ /* 0x004fe20000100a00 */
[----:B------:R0:W-:Y:S11]  /*4a770*/  STL.64 [R1+0x3c68], R12 ;  /* 0x003c680c01007387 */ /* 0x0001f60000100a00 */
[----:B------:R-:W-:Y:S09]  /*4a780*/  @!UPT UIADD3 URZ, URZ, URZ, URZ ;  /* 0x0000003f3f3ff290 */ /* 0x000ff2000fffe03f */
[----:B------:R-:W-:Y:S01]  /*4a790*/  STL.64 [R1+0x5e0], R28 ;  /* 0x0005e01c01007387 */ /* 0x000fe20000100a00 */
[----:B------:R1:W-:Y:S02]  /*4a7a0*/  STL.64 [R1+0x5e8], R30 ;  /* 0x0005e81e01007387 */ /* 0x0003e40000100a00 */
[----:B0-----:R-:W2:Y:S02]  /*4a7b0*/  LDL.LU.64 R12, [R1+0x5b0] ;  /* 0x0005b000010c7983 */ /* 0x001ea40000300a00 */
[----:B------:R-:W2:Y:S01]  /*4a7c0*/  LDL.LU.64 R14, [R1+0x5b8] ;  /* 0x0005b800010e7983 */ /* 0x000ea20000300a00 */
[C---:B-1----:R-:W-:Y:S11]  /*4a7d0*/  HMMA.16816.F32 R28, R44.reuse, R8, R52 ;  /* 0x000000082c1c723c */ /* 0x042ff60000001834 */
[----:B------:R-:W-:Y:S11]  /*4a7e0*/  @!UPT UIADD3 URZ, URZ, URZ, URZ ;  /* 0x0000003f3f3ff290 */ /* 0x000ff6000fffe03f */
[----:B------:R-:W-:Y:S01]  /*4a7f0*/  @!UPT UIADD3 URZ, URZ, URZ, URZ ;  /* 0x0000003f3f3ff290 */ /* 0x000fe2000fffe03f */
[----:B------:R-:W-:Y:S01]  /*4a800*/  STL.64 [R1+0x5d0], R28 ;  /* 0x0005d01c01007387 */ /* 0x000fe20000100a00 */
[----:B------:R0:W-:Y:S02]  /*4a810*/  STL.64 [R1+0x5d8], R30 ;  /* 0x0005d81e01007387 */ /* 0x0001e40000100a00 */
[----:B0-----:R-:W-:Y:S01]  /*4a820*/  HMMA.16816.F32 R28, R44, R4, R36 ;  /* 0x000000042c1c723c */ /* 0x001fe20000001824 */
[----:B------:R0:W1:Y:S04]  /*4a830*/  LDSM.16.MT88.4 R44, [R6+0x8000] ;  /* 0x00800000062c783b */ /* 0x0000680000004200 */
[----:B------:R-:W-:Y:S01]  /*4a840*/  STL.64 [R1+0x3d08], R8 ;  /* 0x003d080801007387 */ /* 0x000fe20000100a00 */
[----:B------:R-:W-:Y:S02]  /*4a850*/  IMAD.MOV.U32 R7, RZ, RZ, R57 ;  /* 0x000000ffff077224 */ /* 0x000fe400078e0039 */
[----:B0-----:R-:W-:Y:S01]  /*4a860*/  IMAD.MOV.U32 R6, RZ, RZ, R56 ;  /* 0x000000ffff067224 */ /* 0x001fe200078e0038 */
[----:B-1----:R-:W-:Y:S11]  /*4a870*/  STL.64 [R1+0x3c80], R46 ;  /* 0x003c802e01007387 */ /* 0x002ff60000100a00 */
[----:B------:R-:W-:Y:S03]  /*4a880*/  @!UPT UIADD3 URZ, URZ, URZ, URZ ;  /* 0x0000003f3f3ff290 */ /* 0x000fe6000fffe03f */
[----:B------:R-:W-:Y:S02]  /*4a890*/  STL.64 [R1+0x350], R28 ;  /* 0x0003501c01007387 */ /* 0x000fe40000100a00 */
[----:B------:R4:W-:Y:S02]  /*4a8a0*/  STL.64 [R1+0x358], R30 ;  /* 0x0003581e01007387 */ /* 0x0009e40000100a00 */
[----:B----4-:R-:W-:Y:S01]  /*4a8b0*/  HMMA.16816.F32 R28, R40, R56, R32 ;  /* 0x00000038281c723c */ /* 0x010fe20000001820 */
[----:B------:R-:W-:Y:S06]  /*4a8c0*/  STL.64 [R1+0x3c78], R44 ;  /* 0x003c782c01007387 */ /* 0x000fec0000100a00 */
[----:B------:R-:W-:-:S02]  /*4a8d0*/  IMAD.MOV.U32 R56, RZ, RZ, R19 ;  /* 0x000000ffff387224 */ /* 0x000fc400078e0013 */
[----:B------:R-:W-:Y:S11]  /*4a8e0*/  IMAD.MOV.U32 R57, RZ, RZ, R18 ;  /* 0x000000ffff397224 */ /* 0x000ff600078e0012 */
[----:B------:R-:W-:Y:S03]  /*4a8f0*/  @!UPT UIADD3 URZ, URZ, URZ, URZ ;  /* 0x0000003f3f3ff290 */ /* 0x000fe6000fffe03f */
[----:B------:R0:W-:Y:S01]  /*4a900*/  STL.64 [R1+0x5c0], R28 ;  /* 0x0005c01c01007387 */ /* 0x0001e20000100a00 */
[----:B------:R-:W-:Y:S02]  /*4a910*/  STL.64 [R1+0x5c8], R30 ;  /* 0x0005c81e01007387 */ /* 0x000fe40000100a00 */
[----:B------:R1:W-:Y:S02]  /*4a920*/  STL.64 [R1+0x3cb0], R56 ;  /* 0x003cb03801007387 */ /* 0x0003e40000100a00 */
[----:B------:R-:W3:Y:S02]  /*4a930*/  LDL.LU.64 R52, [R1+0x110] ;  /* 0x0001100001347983 */ /* 0x000ee40000300a00 */
[----:B0-----:R-:W-:Y:S02]  /*4a940*/  IMAD.MOV.U32 R28, RZ, RZ, R11 ;  /* 0x000000ffff1c7224 */ /* 0x001fe400078e000b */
[----:B------:R-:W-:-:S05]  /*4a950*/  IMAD.MOV.U32 R29, RZ, RZ, R10 ;  /* 0x000000ffff1d7224 */ /* 0x000fca00078e000a */
[----:B------:R-:W-:Y:S01]  /*4a960*/  STL.64 [R1+0x3cb8], R28 ;  /* 0x003cb81c01007387 */ /* 0x000fe20000100a00 */
[----:B------:R-:W-:Y:S02]  /*4a970*/  STL.64 [R1+0x3c90], R6 ;  /* 0x003c900601007387 */ /* 0x000fe40000100a00 */
[----:B------:R2:W-:Y:S02]  /*4a980*/  STL.64 [R1+0x3c88], R4 ;  /* 0x003c880401007387 */ /* 0x0005e40000100a00 */
[----:B-1----:R-:W-:Y:S01]  /*4a990*/  IMAD.MOV.U32 R56, RZ, RZ, R22 ;  /* 0x000000ffff387224 */ /* 0x002fe200078e0016 */
[----:B--2---:R-:W-:Y:S11]  /*4a9a0*/  HMMA.16816.F32 R4, R40, R48, R12 ;  /* 0x000000302804723c */ /* 0x004ff6000000180c */
[----:B------:R-:W-:Y:S11]  /*4a9b0*/  @!UPT UIADD3 URZ, URZ, URZ, URZ ;  /* 0x0000003f3f3ff290 */ /* 0x000ff6000fffe03f */
[----:B------:R-:W-:Y:S01]  /*4a9c0*/  @!UPT UIADD3 URZ, URZ, URZ, URZ ;  /* 0x0000003f3f3ff290 */ /* 0x000fe2000fffe03f */
[----:B------:R0:W-:Y:S01]  /*4a9d0*/  STL.64 [R1+0x5b0], R4 ;  /* 0x0005b00401007387 */ /* 0x0001e20000100a00 */
[----:B------:R1:W-:Y:S02]  /*4a9e0*/  STL.64 [R1+0x5b8], R6 ;  /* 0x0005b80601007387 */ /* 0x0003e40000100a00 */
[----:B------:R-:W3:Y:S02]  /*4a9f0*/  LDL.LU.64 R8, [R1+0x5a0] ;  /* 0x0005a00001087983 */ /* 0x000ee40000300a00 */
[----:B------:R-:W3:Y:S01]  /*4aa00*/  LDL.LU.64 R10, [R1+0x5a8] ;  /* 0x0005a800010a7983 */ /* 0x000ee20000300a00 */
[----:B------:R-:W2:Y:S01]  /*4aa10*/  LDL.LU R22, [R1+0x3d18] ;  /* 0x003d180001167983 */ /* 0x000ea20000300800 */
[----:B------:R-:W-:Y:S02]  /*4aa20*/  IMAD.MOV.U32 R57, RZ, RZ, R0 ;  /* 0x000000ffff397224 */ /* 0x000fe400078e0000 */
[----:B------:R-:W4:Y:S01]  /*4aa30*/  LDL.LU R0, [R1+0x3d14] ;  /* 0x003d140001007983 */ /* 0x000f220000300800 */
[----:B0-----:R-:W3:Y:S01]  /*4aa40*/  LDL.LU.64 R4, [R1+0x590] ;  /* 0x0005900001047983 */ /* 0x001ee20000300a00 */
[----:B-1----:R-:W3:Y:S02]  /*4aa50*/  LDL.LU.64 R6, [R1+0x598] ;  /* 0x0005980001067983 */ /* 0x002ee40000300a00 */
[----:B------:R-:W3:Y:S02]  /*4aa60*/  LDL.LU.64 R12, [R1+0x100] ;  /* 0x00010000010c7983 */ /* 0x000ee40000300a00 */
[----:B------:R0:W-:Y:S02]  /*4aa70*/  STL.64 [R1+0x3cc0], R56 ;  /* 0x003cc03801007387 */ /* 0x0001e40000100a00 */
[----:B------:R-:W-:-:S02]  /*4aa80*/  IMAD.MOV.U32 R18, RZ, RZ, R48 ;  /* 0x000000ffff127224 */ /* 0x000fc400078e0030 */
[----:B------:R-:W-:Y:S02]  /*4aa90*/  IMAD.MOV.U32 R19, RZ, RZ, R49 ;  /* 0x000000ffff137224 */ /* 0x000fe400078e0031 */
[----:B------:R-:W-:Y:S02]  /*4aaa0*/  IMAD.MOV.U32 R48, RZ, RZ, R60 ;  /* 0x000000ffff307224 */ /* 0x000fe400078e003c */
[----:B------:R-:W-:Y:S02]  /*4aab0*/  IMAD.MOV.U32 R49, RZ, RZ, R27 ;  /* 0x000000ffff317224 */ /* 0x000fe400078e001b */
[----:B0-----:R-:W-:Y:S02]  /*4aac0*/  IMAD.MOV.U32 R56, RZ, RZ, R2 ;  /* 0x000000ffff387224 */ /* 0x001fe400078e0002 */
[----:B------:R-:W-:Y:S01]  /*4aad0*/  IMAD.MOV.U32 R57, RZ, RZ, R61 ;  /* 0x000000ffff397224 */ /* 0x000fe200078e003d */
[----:B------:R-:W4:Y:S04]  /*4aae0*/  LDL.LU R2, [R1+0x3d10] ;  /* 0x003d100001027983 */ /* 0x000f280000300800 */
[----:B------:R0:W-:Y:S01]  /*4aaf0*/  STL.64 [R1+0x3cd0], R56 ;  /* 0x003cd03801007387 */ /* 0x0001e20000100a00 */
[----:B------:R-:W-:Y:S02]  /*4ab00*/  STL.64 [R1+0x3cd8], R48 ;  /* 0x003cd83001007387 */ /* 0x000fe40000100a00 */
[----:B0-----:R-:W-:-:S02]  /*4ab10*/  IMAD.MOV.U32 R56, RZ, RZ, R26 ;  /* 0x000000ffff387224 */ /* 0x001fc400078e001a */
[----:B------:R-:W-:-:S05]  /*4ab20*/  IMAD.MOV.U32 R57, RZ, RZ, R23 ;  /* 0x000000ffff397224 */ /* 0x000fca00078e0017 */
[----:B------:R0:W-:Y:S02]  /*4ab30*/  STL.64 [R1+0x3ce0], R56 ;  /* 0x003ce03801007387 */ /* 0x0001e40000100a00 */
[----:B0-----:R-:W-:Y:S02]  /*4ab40*/  IMAD.MOV.U32 R57, RZ, RZ, R3 ;  /* 0x000000ffff397224 */ /* 0x001fe400078e0003 */
[----:B--2---:R-:W-:-:S05]  /*4ab50*/  IMAD.MOV.U32 R56, RZ, RZ, R22 ;  /* 0x000000ffff387224 */ /* 0x004fca00078e0016 */
[----:B------:R-:W-:Y:S01]  /*4ab60*/  STL.64 [R1+0x3cf8], R56 ;  /* 0x003cf83801007387 */ /* 0x000fe20000100a00 */
[----:B------:R-:W-:Y:S02]  /*4ab70*/  STL.64 [R1+0x3ca0], R18 ;  /* 0x003ca01201007387 */ /* 0x000fe40000100a00 */
[----:B------:R0:W-:Y:S02]  /*4ab80*/  STL.64 [R1+0x3c98], R16 ;  /* 0x003c981001007387 */ /* 0x0001e40000100a00 */
[----:B0-----:R-:W2:Y:S01]  /*4ab90*/  LDL.LU.64 R16, [R1+0x60] ;  /* 0x0000600001107983 */ /* 0x001ea20000300a00 */
[C---:B---3--:R-:W-:Y:S08]  /*4aba0*/  HMMA.16816.F32 R8, R40.reuse, R52, R8 ;  /* 0x000000342808723c */ /* 0x048ff00000001808 */
[----:B------:R-:W-:Y:S01]  /*4abb0*/  HMMA.16816.F32 R4, R40, R12, R4 ;  /* 0x0000000c2804723c */ /* 0x000fe20000001804 */
[----:B--2---:R-:W-:Y:S01]  /*4abc0*/  STL.64 [R1+0x3cc8], R16 ;  /* 0x003cc81001007387 */ /* 0x004fe20000100a00 */
[----:B------:R-:W2:Y:S02]  /*4abd0*/  LDL.LU.64 R36, [R1+0x50] ;  /* 0x0000500001247983 */ /* 0x000ea40000300a00 */
[----:B------:R-:W-:-:S02]  /*4abe0*/  IMAD.MOV.U32 R26, RZ, RZ, R52 ;  /* 0x000000ffff1a7224 */ /* 0x000fc400078e0034 */
[----:B------:R-:W-:Y:S01]  /*4abf0*/  IMAD.MOV.U32 R27, RZ, RZ, R53 ;  /* 0x000000ffff1b7224 */ /* 0x000fe200078e0035 */
[----:B--2---:R4:W-:Y:S02]  /*4ac00*/  STL.64 [R1+0x3ca8], R36 ;  /* 0x003ca82401007387 */ /* 0x0049e40000100a00 */
[----:B----4-:R-:W-:Y:S02]  /*4ac10*/  IMAD.MOV.U32 R36, RZ, RZ, R2 ;  /* 0x000000ffff247224 */ /* 0x010fe400078e0002 */
[----:B------:R-:W-:-:S05]  /*4ac20*/  IMAD.MOV.U32 R37, RZ, RZ, R0 ;  /* 0x000000ffff257224 */ /* 0x000fca00078e0000 */
[----:B------:R0:W-:Y:S04]  /*4ac30*/  STL.64 [R1+0x3d00], R36 ;  /* 0x003d002401007387 */ /* 0x0001e80000100a00 */
[----:B0-----:R-:W2:Y:S01]  /*4ac40*/  LDL.LU.64 R36, [R1+0xf0] ;  /* 0x0000f00001247983 */ /* 0x001ea20000300a00 */
[----:B------:R0:W-:Y:S02]  /*4ac50*/  STL.64 [R1+0x5a0], R8 ;  /* 0x0005a00801007387 */ /* 0x0001e40000100a00 */
[----:B------:R1:W-:Y:S02]  /*4ac60*/  STL.64 [R1+0x5a8], R10 ;  /* 0x0005a80a01007387 */ /* 0x0003e40000100a00 */
[----:B------:R-:W-:Y:S01]  /*4ac70*/  STL.64 [R1+0x3cf0], R26 ;  /* 0x003cf01a01007387 */ /* 0x000fe20000100a00 */
[----:B------:R3:W-:Y:S01]  /*4ac80*/  STL.64 [R1+0x3ce8], R24 ;  /* 0x003ce81801007387 */ /* 0x0007e20000100a00 */
[----:B------:R-:W4:Y:S02]  /*4ac90*/  LDL.64 R32, [R1+0x40] ;  /* 0x0000400001207983 */ /* 0x000f240000100a00 */
[----:B------:R-:W2:Y:S02]  /*4aca0*/  LDL.LU.64 R52, [R1+0x30] ;  /* 0x0000300001347983 */ /* 0x000ea40000300a00 */
[----:B------:R3:W-:Y:S01]  /*4acb0*/  STL.64 [R1+0x590], R4 ;  /* 0x0005900401007387 */ /* 0x0007e20000100a00 */
[----:B------:R3:W-:Y:S04]  /*4acc0*/  STL.64 [R1+0x598], R6 ;  /* 0x0005980601007387 */ /* 0x0007e80000100a00 */
[----:B0-----:R-:W2:Y:S01]  /*4acd0*/  LDL.LU.64 R8, [R1+0x580] ;  /* 0x0005800001087983 */ /* 0x001ea20000300a00 */
[----:B-1----:R-:W2:Y:S02]  /*4ace0*/  LDL.LU.64 R10, [R1+0x588] ;  /* 0x00058800010a7983 */ /* 0x002ea40000300a00 */
[----:B------:R-:W4:Y:S02]  /*4acf0*/  LDL.LU.64 R56, [R1+0x570] ;  /* 0x0005700001387983 */ /* 0x000f240000300a00 */
[----:B------:R-:W4:Y:S01]  /*4ad00*/  LDL.LU.64 R58, [R1+0x578] ;  /* 0x00057800013a7983 */ /* 0x000f220000300a00 */
[----:B---3--:R-:W3:Y:S01]  /*4ad10*/  LDL.LU.64 R24, [R1+0x560] ;  /* 0x0005600001187983 */ /* 0x008ee20000300a00 */
[----:B------:R-:W3:Y:S02]  /*4ad20*/  LDL.LU.64 R26, [R1+0x568] ;  /* 0x00056800011a7983 */ /* 0x000ee40000300a00 */
[----:B------:R-:W3:Y:S02]  /*4ad30*/  LDL.LU.64 R48, [R1+0x550] ;  /* 0x0005500001307983 */ /* 0x000ee40000300a00 */
[----:B------:R-:W3:Y:S01]  /*4ad40*/  LDL.LU.64 R50, [R1+0x558] ;  /* 0x0005580001327983 */ /* 0x000ee20000300a00 */
[----:B------:R-:W3:Y:S01]  /*4ad50*/  LDL.LU.64 R4, [R1+0x540] ;  /* 0x0005400001047983 */ /* 0x000ee20000300a00 */
[----:B------:R-:W3:Y:S02]  /*4ad60*/  LDL.LU.64 R6, [R1+0x548] ;  /* 0x0005480001067983 */ /* 0x000ee40000300a00 */
[----:B------:R-:W3:Y:S02]  /*4ad70*/  LDL.LU.64 R16, [R1+0x530] ;  /* 0x0005300001107983 */ /* 0x000ee40000300a00 */
[----:B------:R-:W3:Y:S01]  /*4ad80*/  LDL.LU.64 R18, [R1+0x538] ;  /* 0x0005380001127983 */ /* 0x000ee20000300a00 */
[----:B------:R-:W3:Y:S01]  /*4ad90*/  LDL.LU.64 R28, [R1+0x520] ;  /* 0x00052000011c7983 */ /* 0x000ee20000300a00 */
[----:B------:R-:W3:Y:S02]  /*4ada0*/  LDL.LU.64 R30, [R1+0x528] ;  /* 0x00052800011e7983 */ /* 0x000ee40000300a00 */
[----:B------:R-:W3:Y:S02]  /*4adb0*/  LDL.LU.64 R44, [R1+0x510] ;  /* 0x00051000012c7983 */ /* 0x000ee40000300a00 */
[----:B------:R-:W-:-:S02]  /*4adc0*/  IMAD.MOV.U32 R23, RZ, RZ, R12 ;  /* 0x000000ffff177224 */ /* 0x000fc400078e000c */
[----:B------:R-:W-:Y:S01]  /*4add0*/  IMAD.MOV.U32 R22, RZ, RZ, R13 ;  /* 0x000000ffff167224 */ /* 0x000fe200078e000d */
[----:B------:R-:W3:Y:S01]  /*4ade0*/  LDL.LU.64 R46, [R1+0x518] ;  /* 0x00051800012e7983 */ /* 0x000ee20000300a00 */
[----:B------:R-:W3:Y:S02]  /*4adf0*/  LDL.LU.64 R12, [R1+0x500] ;  /* 0x00050000010c7983 */ /* 0x000ee40000300a00 */
[----:B------:R-:W3:Y:S01]  /*4ae00*/  LDL.LU.64 R14, [R1+0x508] ;  /* 0x00050800010e7983 */ /* 0x000ee20000300a00 */
[C---:B--2---:R-:W-:Y:S11]  /*4ae10*/  HMMA.16816.F32 R8, R40.reuse, R36, R8 ;  /* 0x000000242808723c */ /* 0x044ff60000001808 */
[----:B------:R-:W-:Y:S11]  /*4ae20*/  @!UPT UIADD3 URZ, URZ, URZ, URZ ;  /* 0x0000003f3f3ff290 */ /* 0x000ff6000fffe03f */
[----:B------:R-:W-:Y:S01]  /*4ae30*/  @!UPT UIADD3 URZ, URZ, URZ, URZ ;  /* 0x0000003f3f3ff290 */ /* 0x000fe2000fffe03f */
[----:B------:R0:W-:Y:S01]  /*4ae40*/  STL.64 [R1+0x580], R8 ;  /* 0x0005800801007387 */ /* 0x0001e20000100a00 */
[----:B------:R1:W-:Y:S03]  /*4ae50*/  STL.64 [R1+0x588], R10 ;  /* 0x0005880a01007387 */ /* 0x0003e60000100a00 */
[----:B0-----:R-:W2:Y:S01]  /*4ae60*/  LDL.LU.64 R8, [R1+0x3d08] ;  /* 0x003d080001087983 */ /* 0x001ea20000300a00 */
[----:B-1----:R-:W-:Y:S02]  /*4ae70*/  IMAD.MOV.U32 R10, RZ, RZ, R36 ;  /* 0x000000ffff0a7224 */ /* 0x002fe400078e0024 */
[----:B------:R-:W-:Y:S02]  /*4ae80*/  IMAD.MOV.U32 R11, RZ, RZ, R37 ;  /* 0x000000ffff0b7224 */ /* 0x000fe400078e0025 */
[----:B------:R-:W4:Y:S02]  /*4ae90*/  LDL.LU.64 R36, [R1+0x3d00] ;  /* 0x003d000001247983 */ /* 0x000f240000300a00 */
[C---:B----4-:R-:W-:Y:S02]  /*4aea0*/  HMMA.16816.F32 R36, R40.reuse, R36, R56 ;  /* 0x000000242824723c */ /* 0x050fe40000001838 */
[----:B------:R-:W3:Y:S11]  /*4aeb0*/  LDL.LU.64 R56, [R1+0x3cf8] ;  /* 0x003cf80001387983 */ /* 0x000ef60000300a00 */
[----:B------:R-:W-:Y:S10]  /*4aec0*/  @!UPT UIADD3 URZ, URZ, URZ, URZ ;  /* 0x0000003f3f3ff290 */ /* 0x000ff4000fffe03f */
[----:B------:R0:W-:Y:S01]  /*4aed0*/  STL.64 [R1+0x570], R36 ;  /* 0x0005702401007387 */ /* 0x0001e20000100a00 */
[----:B------:R1:W-:Y:S03]  /*4aee0*/  STL.64 [R1+0x578], R38 ;  /* 0x0005782601007387 */ /* 0x0003e60000100a00 */
[----:B0-----:R-:W4:Y:S01]  /*4aef0*/  LDL.LU.64 R36, [R1+0x4f0] ;  /* 0x0004f00001247983 */ /* 0x001f220000300a00 */
[----:B-1----:R-:W4:Y:S01]  /*4af00*/  LDL.LU.64 R38, [R1+0x4f8] ;  /* 0x0004f80001267983 */ /* 0x002f220000300a00 */
[C---:B---3--:R-:W-:Y:S02]  /*4af10*/  HMMA.16816.F32 R56, R40.reuse, R56, R24 ;  /* 0x000000382838723c */ /* 0x048fe40000001818 */
[----:B------:R-:W3:Y:S01]  /*4af20*/  LDL.LU.64 R26, [R1+0x3cf0] ;  /* 0x003cf000011a7983 */ /* 0x000ee20000300a00 */
[----:B------:R-:W2:Y:S11]  /*4af30*/  LDL.LU.64 R24, [R1+0x3ce8] ;  /* 0x003ce80001187983 */ /* 0x000eb60000300a00 */
[----:B------:R-:W-:Y:S09]  /*4af40*/  @!UPT UIADD3 URZ, URZ, URZ, URZ ;  /* 0x0000003f3f3ff290 */ /* 0x000ff2000fffe03f */
        /* <DEDUP_REMOVED lines=8> */
[----:B0-----:R-:W1:Y:S01]  /*4afd0*/  LDL.LU.64 R56, [R1+0x3cd0] ;  /* 0x003cd00001387983 */ /* 0x001e620000300a00 */
[C---:B--2---:R-:W-:Y:S03]  /*4afe0*/  HMMA.16816.F32 R48, R40.reuse, R48, R4 ;  /* 0x000000302830723c */ /* 0x044fe60000001804 */
[----:B------:R-:W2:Y:S01]  /*4aff0*/  LDL.LU.64 R4, [R1+0x4e0] ;  /* 0x0004e00001047983 */ /* 0x000ea20000300a00 */
[----:B------:R-:W2:Y:S04]  /*4b000*/  LDL.LU.64 R6, [R1+0x4e8] ;  /* 0x0004e80001067983 */ /* 0x000ea80000300a00 */
[C---:B-1----:R-:W-:Y:S11]  /*4b010*/  HMMA.16816.F32 R56, R40.reuse, R56, R16 ;  /* 0x000000382838723c */ /* 0x042ff60000001810 */
[----:B------:R-:W-:Y:S04]  /*4b020*/  @!UPT UIADD3 URZ, URZ, URZ, URZ ;  /* 0x0000003f3f3ff290 */ /* 0x000fe8000fffe03f */
[----:B------:R0:W-:Y:S01]  /*4b030*/  STL.64 [R1+0x540], R48 ;  /* 0x0005403001007387 */ /* 0x0001e20000100a00 */
[----:B------:R-:W-:Y:S03]  /*4b040*/  STL.64 [R1+0x548], R50 ;  /* 0x0005483201007387 */ /* 0x000fe60000100a00 */
[----:B0-----:R-:W2:Y:S01]  /*4b050*/  LDL.LU.64 R48, [R1+0x20] ;  /* 0x0000200001307983 */ /* 0x001ea20000300a00 */
[----:B------:R-:W4:Y:S03]  /*4b060*/  LDL.LU.64 R16, [R1+0x3cc8] ;  /* 0x003cc80001107983 */ /* 0x000f260000300a00 */
[----:B------:R0:W-:Y:S01]  /*4b070*/  STL.64 [R1+0x530], R56 ;  /* 0x0005303801007387 */ /* 0x0001e20000100a00 */
[----:B------:R1:W-:Y:S03]  /*4b080*/  STL.64 [R1+0x538], R58 ;  /* 0x0005383a01007387 */ /* 0x0003e60000100a00 */
[----:B0-----:R-:W1:Y:S02]  /*4b090*/  LDL.LU.64 R56, [R1+0x3cc0] ;  /* 0x003cc00001387983 */ /* 0x001e640000300a00 */
[C---:B-1----:R-:W-:Y:S02]  /*4b0a0*/  HMMA.16816.F32 R56, R40.reuse, R56, R28 ;  /* 0x000000382838723c */ /* 0x042fe4000000181c */
[----:B------:R-:W2:Y:S11]  /*4b0b0*/  LDL.LU.64 R28, [R1+0x3cb8] ;  /* 0x003cb800011c7983 */ /* 0x000eb60000300a00 */
[----:B------:R-:W-:Y:S10]  /*4b0c0*/  @!UPT UIADD3 URZ, URZ, URZ, URZ ;  /* 0x0000003f3f3ff290 */ /* 0x000ff4000fffe03f */
[----:B------:R0:W-:Y:S01]  /*4b0d0*/  STL.64 [R1+0x520], R56 ;  /* 0x0005203801007387 */ /* 0x0001e20000100a00 */
[----:B------:R-:W-:Y:S03]  /*4b0e0*/  STL.64 [R1+0x528], R58 ;  /* 0x0005283a01007387 */ /* 0x000fe60000100a00 */
[----:B0-----:R-:W3:Y:S01]  /*4b0f0*/  LDL.LU.64 R56, [R1+0x3cb0] ;  /* 0x003cb00001387983 */ /* 0x001ee20000300a00 */
[C---:B----4-:R-:W-:Y:S08]  /*4b100*/  HMMA.16816.F32 R36, R40.reuse, R16, R36 ;  /* 0x000000102824723c */ /* 0x050ff00000001824 */
[C---:B--2---:R-:W-:Y:S01]  /*4b110*/  HMMA.16816.F32 R28, R40.reuse, R28, R44 ;  /* 0x0000001c281c723c */ /* 0x044fe2000000182c */
[----:B------:R-:W2:Y:S07]  /*4b120*/  LDL.LU.64 R44, [R1+0x4d0] ;  /* 0x0004d000012c7983 */ /* 0x000eae0000300a00 */
[----:B---3--:R-:W-:Y:S11]  /*4b130*/  HMMA.16816.F32 R12, R40, R56, R12 ;  /* 0x00000038280c723c */ /* 0x008ff6000000180c */
[----:B------:R-:W-:Y:S04]  /*4b140*/  @!UPT UIADD3 URZ, URZ, URZ, URZ ;  /* 0x0000003f3f3ff290 */ /* 0x000fe8000fffe03f */
[----:B------:R-:W-:Y:S01]  /*4b150*/  STL.64 [R1+0x510], R28 ;  /* 0x0005101c01007387 */ /* 0x000fe20000100a00 */
[----:B------:R-:W-:Y:S02]  /*4b160*/  STL.64 [R1+0x518], R30 ;  /* 0x0005181e01007387 */ /* 0x000fe40000100a00 */
[----:B------:R-:W2:Y:S05]  /*4b170*/  LDL.LU.64 R46, [R1+0x4d8] ;  /* 0x0004d800012e7983 */ /* 0x000eaa0000300a00 */
[----:B------:R0:W-:Y:S01]  /*4b180*/  STL.64 [R1+0x500], R12 ;  /* 0x0005000c01007387 */ /* 0x0001e20000100a00 */
[----:B------:R1:W-:Y:S03]  /*4b190*/  STL.64 [R1+0x508], R14 ;  /* 0x0005080e01007387 */ /* 0x0003e60000100a00 */
[----:B0-----:R-:W3:Y:S01]  /*4b1a0*/  LDL.LU.64 R12, [R1+0x4c0] ;  /* 0x0004c000010c7983 */ /* 0x001ee20000300a00 */
[----:B-1----:R-:W3:Y:S02]  /*4b1b0*/  LDL.LU.64 R14, [R1+0x4c8] ;  /* 0x0004c800010e7983 */ /* 0x002ee40000300a00 */
[----:B------:R-:W4:Y:S02]  /*4b1c0*/  LDL.LU.64 R28, [R1+0x10] ;  /* 0x00001000011c7983 */ /* 0x000f240000300a00 */
[----:B------:R-:W4:Y:S01]  /*4b1d0*/  LDL.LU.64 R56, [R1] ;  /* 0x0000000001387983 */ /* 0x000f220000300a00 */
[----:B------:R0:W-:Y:S01]  /*4b1e0*/  STL.64 [R1+0x4f0], R36 ;  /* 0x0004f02401007387 */ /* 0x0001e20000100a00 */
[----:B------:R-:W-:Y:S03]  /*4b1f0*/  STL.64 [R1+0x4f8], R38 ;  /* 0x0004f82601007387 */ /* 0x000fe60000100a00 */
[----:B0-----:R-:W4:Y:S01]  /*4b200*/  LDL.LU.64 R36, [R1+0x3ca8] ;  /* 0x003ca80001247983 */ /* 0x001f220000300a00 */
[----:B------:R-:W-:-:S02]  /*4b210*/  IMAD.MOV.U32 R61, RZ, RZ, R17 ;  /* 0x000000ffff3d7224 */ /* 0x000fc400078e0011 */
[----:B------:R-:W-:Y:S02]  /*4b220*/  IMAD.MOV.U32 R3, RZ, RZ, R16 ;  /* 0x000000ffff037224 */ /* 0x000fe400078e0010 */
[----:B------:R-:W4:Y:S01]  /*4b230*/  LDL.LU.64 R18, [R1+0x3ca0] ;  /* 0x003ca00001127983 */ /* 0x000f220000300a00 */
[----:B------:R-:W4:Y:S01]  /*4b240*/  LDL.LU.64 R16, [R1+0x3c98] ;  /* 0x003c980001107983 */ /* 0x000f220000300a00 */
[----:B------:R0:W-:Y:S02]  /*4b250*/  STL [R1+0x3bc4], R61 ;  /* 0x003bc43d01007387 */ /* 0x0001e40000100800 */
[----:B------:R-:W-:Y:S02]  /*4b260*/  STL [R1+0x3bc0], R3 ;  /* 0x003bc00301007387 */ /* 0x000fe40000100800 */
[----:B0-----:R-:W-:Y:S01]  /*4b270*/  IMAD.MOV.U32 R61, RZ, RZ, R33 ;  /* 0x000000ffff3d7224 */ /* 0x001fe200078e0021 */
[C---:B--2---:R-:W-:Y:S08]  /*4b280*/  HMMA.16816.F32 R44, R40.reuse, R32, R44 ;  /* 0x00000020282c723c */ /* 0x044ff0000000182c */
[C---:B---3--:R-:W-:Y:S08]  /*4b290*/  HMMA.16816.F32 R12, R40.reuse, R52, R12 ;  /* 0x00000034280c723c */ /* 0x048ff0000000180c */
[----:B----4-:R-:W-:Y:S01]  /*4b2a0*/  HMMA.16816.F32 R4, R40, R36, R4 ;  /* 0x000000242804723c */ /* 0x010fe20000001804 */
[----:B------:R-:W-:-:S02]  /*4b2b0*/  IMAD.MOV.U32 R60, RZ, RZ, R37 ;  /* 0x000000ffff3c7224 */ /* 0x000fc400078e0025 */
[----:B------:R-:W-:Y:S11]  /*4b2c0*/  IMAD.MOV.U32 R2, RZ, RZ, R36 ;  /* 0x000000ffff027224 */ /* 0x000ff600078e0024 */
[----:B------:R-:W-:Y:S09]  /*4b2d0*/  @!UPT UIADD3 URZ, URZ, URZ, URZ ;  /* 0x0000003f3f3ff290 */ /* 0x000ff2000fffe03f */
[----:B------:R-:W-:Y:S01]  /*4b2e0*/  STL.64 [R1+0x4e0], R4 ;  /* 0x0004e00401007387 */ /* 0x000fe20000100a00 */
[----:B------:R0:W-:Y:S03]  /*4b2f0*/  STL.64 [R1+0x4e8], R6 ;  /* 0x0004e80601007387 */ /* 0x0001e60000100a00 */
[----:B0-----:R-:W2:Y:S01]  /*4b300*/  LDL.LU.64 R6, [R1+0x3c90] ;  /* 0x003c900001067983 */ /* 0x001ea20000300a00 */
[----:B------:R-:W3:Y:S02]  /*4b310*/  LDL.LU.64 R4, [R1+0x3c88] ;  /* 0x003c880001047983 */ /* 0x000ee40000300a00 */
[----:B------:R-:W4:Y:S02]  /*4b320*/  LDL.LU.64 R36, [R1+0x4b0] ;  /* 0x0004b00001247983 */ /* 0x000f240000300a00 */
[----:B------:R-:W4:Y:S01]  /*4b330*/  LDL.LU.64 R38, [R1+0x4b8] ;  /* 0x0004b80001267983 */ /* 0x000f220000300a00 */
[----:B------:R-:W-:Y:S01]  /*4b340*/  STL [R1+0x3bcc], R60 ;  /* 0x003bcc3c01007387 */ /* 0x000fe20000100800 */
[----:B------:R-:W-:Y:S02]  /*4b350*/  STL [R1+0x3bc8], R2 ;  /* 0x003bc80201007387 */ /* 0x000fe40000100800 */
[----:B------:R-:W-:Y:S02]  /*4b360*/  STL.64 [R1+0x4d0], R44 ;  /* 0x0004d02c01007387 */ /* 0x000fe40000100a00 */
[----:B------:R0:W-:Y:S02]  /*4b370*/  STL.64 [R1+0x4d8], R46 ;  /* 0x0004d82e01007387 */ /* 0x0001e40000100a00 */
[----:B0-----:R-:W2:Y:S01]  /*4b380*/  LDL.LU.64 R46, [R1+0x3c80] ;  /* 0x003c8000012e7983 */ /* 0x001ea20000300a00 */
[----:B------:R-:W2:Y:S02]  /*4b390*/  LDL.LU.64 R44, [R1+0x3c78] ;  /* 0x003c7800012c7983 */ /* 0x000ea40000300a00 */
[----:B------:R-:W-:Y:S02]  /*4b3a0*/  STL [R1+0x3bd0], R61 ;  /* 0x003bd03d01007387 */ /* 0x000fe40000100800 */
[----:B------:R0:W-:Y:S01]  /*4b3b0*/  STL.64 [R1+0x4c0], R12 ;  /* 0x0004c00c01007387 */ /* 0x0001e20000100a00 */
[----:B------:R1:W-:Y:S04]  /*4b3c0*/  STL.64 [R1+0x4c8], R14 ;  /* 0x0004c80e01007387 */ /* 0x0003e80000100a00 */
[----:B0-----:R-:W2:Y:S01]  /*4b3d0*/  LDL.LU.64 R12, [R1+0x4a0] ;  /* 0x0004a000010c7983 */ /* 0x001ea20000300a00 */
[----:B-1----:R-:W2:Y:S02]  /*4b3e0*/  LDL.LU.64 R14, [R1+0x4a8] ;  /* 0x0004a800010e7983 */ /* 0x002ea40000300a00 */
[----:B------:R-:W3:Y:S02]  /*4b3f0*/  LDL.LU.64 R32, [R1+0x490] ;  /* 0x0004900001207983 */ /* 0x000ee40000300a00 */
[----:B------:R-:W3:Y:S02]  /*4b400*/  LDL.LU.64 R34, [R1+0x498] ;  /* 0x0004980001227983 */ /* 0x000ee40000300a00 */
[----:B------:R-:W-:-:S02]  /*4b410*/  IMAD.MOV.U32 R0, RZ, RZ, R53 ;  /* 0x000000ffff007224 */ /* 0x000fc400078e0035 */
[----:B------:R-:W-:Y:S02]  /*4b420*/  IMAD.MOV.U32 R3, RZ, RZ, R52 ;  /* 0x000000ffff037224 */ /* 0x000fe400078e0034 */
[----:B------:R-:W3:Y:S01]  /*4b430*/  LDL.LU.64 R52, [R1+0x480] ;  /* 0x0004800001347983 */ /* 0x000ee20000300a00 */
[----:B------:R-:W3:Y:S02]  /*4b440*/  LDL.LU.64 R54, [R1+0x488] ;  /* 0x0004880001367983 */ /* 0x000ee40000300a00 */
[----:B------:R-:W-:Y:S02]  /*4b450*/  STL [R1+0x3bd8], R0 ;  /* 0x003bd80001007387 */ /* 0x000fe40000100800 */
[----:B------:R0:W-:Y:S02]  /*4b460*/  STL [R1+0x3bd4], R3 ;  /* 0x003bd40301007387 */ /* 0x0001e40000100800 */
[----:B------:R-:W-:Y:S02]  /*4b470*/  IMAD.MOV.U32 R60, RZ, RZ, R48 ;  /* 0x000000ffff3c7224 */ /* 0x000fe400078e0030 */
[----:B------:R-:W-:-:S02]  /*4b480*/  IMAD.MOV.U32 R2, RZ, RZ, R49 ;  /* 0x000000ffff027224 */ /* 0x000fc400078e0031 */
[----:B------:R-:W-:Y:S02]  /*4b490*/  IMAD.MOV.U32 R61, RZ, RZ, R29 ;  /* 0x000000ffff3d7224 */ /* 0x000fe400078e001d */
[----:B0-----:R-:W-:Y:S02]  /*4b4a0*/  IMAD.MOV.U32 R3, RZ, RZ, R28 ;  /* 0x000000ffff037224 */ /* 0x001fe400078e001c */
[----:B------:R-:W-:Y:S01]  /*4b4b0*/  IMAD.MOV.U32 R0, RZ, RZ, R57 ;  /* 0x000000ffff007224 */ /* 0x000fe200078e0039 */
[C---:B----4-:R-:W-:Y:S08]  /*4b4c0*/  HMMA.16816.F32 R36, R40.reuse, R48, R36 ;  /* 0x000000302824723c */ /* 0x050ff00000001824 */
[C---:B--2---:R-:W-:Y:S08]  /*4b4d0*/  HMMA.16816.F32 R12, R40.reuse, R28, R12 ;  /* 0x0000001c280c723c */ /* 0x044ff0000000180c */
[C---:B---3--:R-:W-:Y:S07]  /*4b4e0*/  HMMA.16816.F32 R32, R40.reuse, R56, R32 ;  /* 0x000000382820723c */ /* 0x048fee0000001820 */
[----:B------:R0:W-:Y:S01]  /*4b4f0*/  STL.64 [R1+0x4b0], R36 ;  /* 0x0004b02401007387 */ /* 0x0001e20000100a00 */
[----:B------:R1:W-:Y:S02]  /*4b500*/  STL.64 [R1+0x4b8], R38 ;  /* 0x0004b82601007387 */ /* 0x0003e40000100a00 */
[----:B------:R-:W2:Y:S02]  /*4b510*/  LDL.LU.64 R48, [R1+0x470] ;  /* 0x0004700001307983 */ /* 0x000ea40000300a00 */
[----:B------:R-:W2:Y:S01]  /*4b520*/  LDL.LU.64 R50, [R1+0x478] ;  /* 0x0004780001327983 */ /* 0x000ea20000300a00 */
[----:B0-----:R-:W3:Y:S01]  /*4b530*/  LDL.LU.64 R36, [R1+0x460] ;  /* 0x0004600001247983 */ /* 0x001ee20000300a00 */
[----:B-1----:R-:W3:Y:S02]  /*4b540*/  LDL.LU.64 R38, [R1+0x468] ;  /* 0x0004680001267983 */ /* 0x002ee40000300a00 */
[----:B------:R0:W-:Y:S01]  /*4b550*/  STL [R1+0x3bdc], R60 ;  /* 0x003bdc3c01007387 */ /* 0x0001e20000100800 */
[----:B------:R-:W-:Y:S01]  /*4b560*/  STL.64 [R1+0x4a0], R12 ;  /* 0x0004a00c01007387 */ /* 0x000fe20000100a00 */
[----:B------:R1:W-:Y:S02]  /*4b570*/  STL.64 [R1+0x4a8], R14 ;  /* 0x0004a80e01007387 */ /* 0x0003e40000100a00 */
[----:B0-----:R-:W-:Y:S01]  /*4b580*/  IMAD.MOV.U32 R60, RZ, RZ, R56 ;  /* 0x000000ffff3c7224 */ /* 0x001fe200078e0038 */
[----:B-1----:R-:W4:Y:S01]  /*4b590*/  LDL.LU.64 R14, [R1+0x3c70] ;  /* 0x003c7000010e7983 */ /* 0x002f220000300a00 */
[----:B------:R-:W2:Y:S02]  /*4b5a0*/  LDL.LU.64 R12, [R1+0x3c68] ;  /* 0x003c6800010c7983 */ /* 0x000ea40000300a00 */
[----:B------:R-:W2:Y:S02]  /*4b5b0*/  LDL.LU.64 R30, [R1+0x3c60] ;  /* 0x003c6000011e7983 */ /* 0x000ea40000300a00 */
[----:B------:R-:W2:Y:S01]  /*4b5c0*/  LDL.LU.64 R28, [R1+0x3c58] ;  /* 0x003c5800011c7983 */ /* 0x000ea20000300a00 */
[----:B------:R-:W-:Y:S01]  /*4b5d0*/  STL.64 [R1+0x490], R32 ;  /* 0x0004902001007387 */ /* 0x000fe20000100a00 */
[----:B------:R0:W-:Y:S03]  /*4b5e0*/  STL.64 [R1+0x498], R34 ;  /* 0x0004982201007387 */ /* 0x0001e60000100a00 */
[----:B0-----:R-:W2:Y:S01]  /*4b5f0*/  LDL.LU.64 R34, [R1+0x3c50] ;  /* 0x003c500001227983 */ /* 0x001ea20000300a00 */
[----:B------:R-:W2:Y:S02]  /*4b600*/  LDL.LU.64 R32, [R1+0x3c48] ;  /* 0x003c480001207983 */ /* 0x000ea40000300a00 */
[----:B------:R-:W2:Y:S02]  /*4b610*/  LDL.LU.64 R58, [R1+0x3c40] ;  /* 0x003c4000013a7983 */ /* 0x000ea40000300a00 */
        /* <DEDUP_REMOVED lines=11> */
[----:B------:R-:W3:Y:S01]  /*4b6d0*/  LDL.LU.64 R58, [R1+0x438] ;  /* 0x00043800013a7983 */ /* 0x000ee20000300a00 */
        /* <DEDUP_REMOVED lines=9> */
[----:B0-----:R-:W2:Y:S01]  /*4b770*/  LDL.LU.64 R52, [R1+0x440] ;  /* 0x0004400001347983 */ /* 0x001ea20000300a00 */
[----:B------:R-:W2:Y:S01]  /*4b780*/  LDL.LU.64 R54, [R1+0x448] ;  /* 0x0004480001367983 */ /* 0x000ea20000300a00 */
[C---:B---3--:R-:W-:Y:S11]  /*4b790*/  HMMA.16816.F32 R36, R40.reuse, R48, R36 ;  /* 0x000000302824723c */ /* 0x048ff60000001824 */
[----:B------:R-:W-:Y:S11]  /*4b7a0*/  @!UPT UIADD3 URZ, URZ, URZ, URZ ;  /* 0x0000003f3f3ff290 */ /* 0x000ff6000fffe03f */
[----:B------:R-:W-:Y:S01]  /*4b7b0*/  @!UPT UIADD3 URZ, URZ, URZ, URZ ;  /* 0x0000003f3f3ff290 */ /* 0x000fe2000fffe03f */
[----:B------:R-:W-:Y:S01]  /*4b7c0*/  STL.64 [R1+0x460], R36 ;  /* 0x0004602401007387 */ /* 0x000fe20000100a00 */
[----:B------:R0:W-:Y:S03]  /*4b7d0*/  STL.64 [R1+0x468], R38 ;  /* 0x0004682601007387 */ /* 0x0001e60000100a00 */
[----:B0-----:R-:W3:Y:S01]  /*4b7e0*/  LDL.LU.64 R38, [R1+0x3c10] ;  /* 0x003c100001267983 */ /* 0x001ee20000300a00 */
[----:B------:R-:W3:Y:S02]  /*4b7f0*/  LDL.LU.64 R36, [R1+0x3c08] ;  /* 0x003c080001247983 */ /* 0x000ee40000300a00 */
[----:B--2---:R-:W-:Y:S02]  /*4b800*/  STL.64 [R1+0x3af8], R50 ;  /* 0x003af83201007387 */ /* 0x004fe40000100a00 */
[----:B------:R0:W-:Y:S02]  /*4b810*/  STL.64 [R1+0x3af0], R48 ;  /* 0x003af03001007387 */ /* 0x0001e40000100a00 */
[----:B0-----:R-:W3:Y:S01]  /*4b820*/  LDL.LU.64 R48, [R1+0x450] ;  /* 0x0004500001307983 */ /* 0x001ee20000300a00 */
[----:B------:R-:W3:Y:S01]  /*4b830*/  LDL.LU.64 R50, [R1+0x458] ;  /* 0x0004580001327983 */ /* 0x000ee20000300a00 */
[C---:B------:R-:W-:Y:S08]  /*4b840*/  HMMA.16816.F32 R52, R40.reuse, R32, R52 ;  /* 0x000000202834723c */ /* 0x040ff00000001834 */
[C---:B---3--:R-:W-:Y:S11]  /*4b850*/  HMMA.16816.F32 R48, R40.reuse, R36, R48 ;  /* 0x000000242830723c */ /* 0x048ff60000001830 */
[----:B------:R-:W-:Y:S11]  /*4b860*/  @!UPT UIADD3 URZ, URZ, URZ, URZ ;  /* 0x0000003f3f3ff290 */ /* 0x000ff6000fffe03f */
[----:B------:R-:W-:Y:S01]  /*4b870*/  @!UPT UIADD3 URZ, URZ, URZ, URZ ;  /* 0x0000003f3f3ff290 */ /* 0x000fe2000fffe03f */
[----:B------:R0:W-:Y:S01]  /*4b880*/  STL.64 [R1+0x450], R48 ;  /* 0x0004503001007387 */ /* 0x0001e20000100a00 */
[----:B------:R1:W-:Y:S03]  /*4b890*/  STL.64 [R1+0x458], R50 ;  /* 0x0004583201007387 */ /* 0x0003e60000100a00 */
[----:B0-----:R-:W2:Y:S01]  /*4b8a0*/  LDL.LU.64 R48, [R1+0x420] ;  /* 0x0004200001307983 */ /* 0x001ea20000300a00 */
[----:B-1----:R-:W2:Y:S02]  /*4b8b0*/  LDL.LU.64 R50, [R1+0x428] ;  /* 0x0004280001327983 */ /* 0x002ea40000300a00 */
[----:B------:R-:W-:Y:S02]  /*4b8c0*/  STL.64 [R1+0x3ae8], R38 ;  /* 0x003ae82601007387 */ /* 0x000fe40000100a00 */
[----:B------:R0:W-:Y:S02]  /*4b8d0*/  STL.64 [R1+0x3ae0], R36 ;  /* 0x003ae02401007387 */ /* 0x0001e40000100a00 */
[----:B0-----:R-:W3:Y:S01]  /*4b8e0*/  LDL.LU.64 R36, [R1+0x410] ;  /* 0x0004100001247983 */ /* 0x001ee20000300a00 */
[----:B------:R-:W3:Y:S02]  /*4b8f0*/  LDL.LU.64 R38, [R1+0x418] ;  /* 0x0004180001267983 */ /* 0x000ee40000300a00 */
[----:B------:R-:W-:Y:S02]  /*4b900*/  STL.64 [R1+0x440], R52 ;  /* 0x0004403401007387 */ /* 0x000fe40000100a00 */
[----:B------:R0:W-:Y:S02]  /*4b910*/  STL.64 [R1+0x448], R54 ;  /* 0x0004483601007387 */ /* 0x0001e40000100a00 */
[----:B0-----:R-:W-:Y:S01]  /*4b920*/  HMMA.16816.F32 R52, R40, R28, R56 ;  /* 0x0000001c2834723c */ /* 0x001fe20000001838 */
[----:B------:R-:W-:Y:S01]  /*4b930*/  STL.64 [R1+0x3ad8], R34 ;  /* 0x003ad82201007387 */ /* 0x000fe20000100a00 */
[----:B------:R0:W-:Y:S05]  /*4b940*/  STL.64 [R1+0x3ad0], R32 ;  /* 0x003ad02001007387 */ /* 0x0001ea0000100a00 */
[----:B------:R-:W-:-:S02]  /*4b950*/  IMAD.MOV.U32 R56, RZ, RZ, R23 ;  /* 0x000000ffff387224 */ /* 0x000fc400078e0017 */
[----:B------:R-:W-:Y:S01]  /*4b960*/  IMAD.MOV.U32 R57, RZ, RZ, R22 ;  /* 0x000000ffff397224 */ /* 0x000fe200078e0016 */
[----:B0-----:R-:W3:Y:S01]  /*4b970*/  LDL.LU.64 R32, [R1+0x400] ;  /* 0x0004000001207983 */ /* 0x001ee20000300a00 */
[----:B------:R-:W3:Y:S11]  /*4b980*/  LDL.LU.64 R34, [R1+0x408] ;  /* 0x0004080001227983 */ /* 0x000ef60000300a00 */
[----:B------:R-:W-:Y:S01]  /*4b990*/  @!UPT UIADD3 URZ, URZ, URZ, URZ ;  /* 0x0000003f3f3ff290 */ /* 0x000fe2000fffe03f */
[----:B------:R0:W-:Y:S01]  /*4b9a0*/  STL.64 [R1+0x430], R52 ;  /* 0x0004303401007387 */ /* 0x0001e20000100a00 */
[----:B------:R-:W-:Y:S02]  /*4b9b0*/  STL.64 [R1+0x438], R54 ;  /* 0x0004383601007387 */ /* 0x000fe40000100a00 */
[----:B------:R-:W3:Y:S02]  /*4b9c0*/  LDL.LU R23, [R1+0x3c04] ;  /* 0x003c040001177983 */ /* 0x000ee40000300800 */
[----:B------:R-:W3:Y:S02]  /*4b9d0*/  LDL.LU R22, [R1+0x3c00] ;  /* 0x003c000001167983 */ /* 0x000ee40000300800 */
[----:B0-----:R-:W-:Y:S02]  /*4b9e0*/  IMAD.MOV.U32 R52, RZ, RZ, R26 ;  /* 0x000000ffff347224 */ /* 0x001fe400078e001a */
[----:B------:R-:W-:Y:S01]  /*4b9f0*/  IMAD.MOV.U32 R53, RZ, RZ, R27 ;  /* 0x000000ffff357224 */ /* 0x000fe200078e001b */
[----:B------:R-:W3:Y:S01]  /*4ba00*/  LDL.LU R26, [R1+0x3bfc] ;  /* 0x003bfc00011a7983 */ /* 0x000ee20000300800 */
[----:B------:R-:W3:Y:S02]  /*4ba10*/  LDL.LU R27, [R1+0x3bf8] ;  /* 0x003bf800011b7983 */ /* 0x000ee40000300800 */
[----:B------:R-:W-:Y:S02]  /*4ba20*/  STL.64 [R1+0x3ac8], R30 ;  /* 0x003ac81e01007387 */ /* 0x000fe40000100a00 */
[----:B------:R0:W-:Y:S02]  /*4ba30*/  STL.64 [R1+0x3ac0], R28 ;  /* 0x003ac01c01007387 */ /* 0x0001e40000100a00 */
[----:B0-----:R-:W4:Y:S01]  /*4ba40*/  LDL.LU.64 R28, [R1+0x3f0] ;  /* 0x0003f000011c7983 */ /* 0x001f220000300a00 */
[----:B------:R-:W4:Y:S01]  /*4ba50*/  LDL.LU.64 R30, [R1+0x3f8] ;  /* 0x0003f800011e7983 */ /* 0x000f220000300a00 */
[C---:B--2---:R-:W-:Y:S11]  /*4ba60*/  HMMA.16816.F32 R48, R40.reuse, R24, R48 ;  /* 0x000000182830723c */ /* 0x044ff60000001830 */
[----:B------:R-:W-:Y:S11]  /*4ba70*/  @!UPT UIADD3 URZ, URZ, URZ, URZ ;  /* 0x0000003f3f3ff290 */ /* 0x000ff6000fffe03f */
[----:B------:R-:W-:Y:S01]  /*4ba80*/  @!UPT UIADD3 URZ, URZ, URZ, URZ ;  /* 0x0000003f3f3ff290 */ /* 0x000fe2000fffe03f */
[----:B------:R0:W-:Y:S01]  /*4ba90*/  STL.64 [R1+0x420], R48 ;  /* 0x0004203001007387 */ /* 0x0001e20000100a00 */
[----:B------:R-:W-:Y:S02]  /*4baa0*/  STL.64 [R1+0x428], R50 ;  /* 0x0004283201007387 */ /* 0x000fe40000100a00 */
[----:B0-----:R-:W-:Y:S02]  /*4bab0*/  IMAD.MOV.U32 R48, RZ, RZ, R18 ;  /* 0x000000ffff307224 */ /* 0x001fe400078e0012 */
[----:B------:R-:W-:Y:S01]  /*4bac0*/  IMAD.MOV.U32 R49, RZ, RZ, R19 ;  /* 0x000000ffff317224 */ /* 0x000fe200078e0013 */
[----:B------:R-:W2:Y:S01]  /*4bad0*/  LDL.LU R18, [R1+0x3bf4] ;  /* 0x003bf40001127983 */ /* 0x000ea20000300800 */
[----:B------:R-:W2:Y:S03]  /*4bae0*/  LDL.LU R19, [R1+0x3bf0] ;  /* 0x003bf00001137983 */ /* 0x000ea60000300800 */
[----:B---3--:R-:W-:Y:S01]  /*4baf0*/  STL.64 [R1+0x3ab8], R26 ;  /* 0x003ab81a01007387 */ /* 0x008fe20000100a00 */
[----:B------:R0:W-:Y:S02]  /*4bb00*/  STL.64 [R1+0x3ab0], R24 ;  /* 0x003ab01801007387 */ /* 0x0001e40000100a00 */
[C---:B0-----:R-:W-:Y:S01]  /*4bb10*/  HMMA.16816.F32 R24, R40.reuse, R20, R36 ;  /* 0x000000142818723c */ /* 0x041fe20000001824 */
[----:B------:R-:W-:Y:S01]  /*4bb20*/  STL.64 [R1+0x3aa8], R22 ;  /* 0x003aa81601007387 */ /* 0x000fe20000100a00 */
[----:B------:R0:W-:Y:S06]  /*4bb30*/  STL.64 [R1+0x3aa0], R20 ;  /* 0x003aa01401007387 */ /* 0x0001ec0000100a00 */
[----:B0-----:R-:W-:Y:S11]  /*4bb40*/  HMMA.16816.F32 R20, R40, R16, R32 ;  /* 0x000000102814723c */ /* 0x001ff60000001820 */
[----:B------:R-:W-:Y:S04]  /*4bb50*/  @!UPT UIADD3 URZ, URZ, URZ, URZ ;  /* 0x0000003f3f3ff290 */ /* 0x000fe8000fffe03f */
[----:B------:R0:W-:Y:S01]  /*4bb60*/  STL.64 [R1+0x410], R24 ;  /* 0x0004101801007387 */ /* 0x0001e20000100a00 */
[----:B------:R1:W-:Y:S03]  /*4bb70*/  STL.64 [R1+0x418], R26 ;  /* 0x0004181a01007387 */ /* 0x0003e60000100a00 */
[----:B0-----:R-:W3:Y:S01]  /*4bb80*/  LDL.LU.64 R24, [R1+0x3e0] ;  /* 0x0003e00001187983 */ /* 0x001ee20000300a00 */
[----:B-1----:R-:W3:Y:S03]  /*4bb90*/  LDL.LU.64 R26, [R1+0x3e8] ;  /* 0x0003e800011a7983 */ /* 0x002ee60000300a00 */
[----:B------:R0:W-:Y:S02]  /*4bba0*/  STL.64 [R1+0x400], R20 ;  /* 0x0004001401007387 */ /* 0x0001e40000100a00 */
[----:B------:R1:W-:Y:S02]  /*4bbb0*/  STL.64 [R1+0x408], R22 ;  /* 0x0004081601007387 */ /* 0x0003e40000100a00 */
[----:B------:R-:W-:-:S02]  /*4bbc0*/  IMAD.MOV.U32 R32, RZ, RZ, R10 ;  /* 0x000000ffff207224 */ /* 0x000fc400078e000a */
[----:B------:R-:W-:Y:S01]  /*4bbd0*/  IMAD.MOV.U32 R33, RZ, RZ, R11 ;  /* 0x000000ffff217224 */ /* 0x000fe200078e000b */
[----:B------:R-:W3:Y:S01]  /*4bbe0*/  LDL.LU R10, [R1+0x3bec] ;  /* 0x003bec00010a7983 */ /* 0x000ee20000300800 */
[----:B------:R-:W3:Y:S03]  /*4bbf0*/  LDL.LU R11, [R1+0x3be8] ;  /* 0x003be800010b7983 */ /* 0x000ee60000300800 */
[----:B0-----:R-:W3:Y:S01]  /*4bc00*/  LDL.LU.64 R20, [R1+0x340] ;  /* 0x0003400001147983 */ /* 0x001ee20000300a00 */
[----:B-1----:R-:W3:Y:S03]  /*4bc10*/  LDL.LU.64 R22, [R1+0x348] ;  /* 0x0003480001167983 */ /* 0x002ee60000300a00 */
[----:B--2---:R-:W-:Y:S01]  /*4bc20*/  STL.64 [R1+0x3b28], R18 ;  /* 0x003b281201007387 */ /* 0x004fe20000100a00 */
[----:B------:R4:W-:Y:S02]  /*4bc30*/  STL.64 [R1+0x3b20], R16 ;  /* 0x003b201001007387 */ /* 0x0009e40000100a00 */
[----:B------:R-:W2:Y:S02]  /*4bc40*/  LDL.LU.64 R36, [R1+0x320] ;  /* 0x0003200001247983 */ /* 0x000ea40000300a00 */
[----:B------:R-:W2:Y:S01]  /*4bc50*/  LDL.LU.64 R38, [R1+0x328] ;  /* 0x0003280001267983 */ /* 0x000ea20000300a00 */
[C---:B----4-:R-:W-:Y:S11]  /*4bc60*/  HMMA.16816.F32 R16, R40.reuse, R12, R28 ;  /* 0x0000000c2810723c */ /* 0x050ff6000000181c */
[----:B------:R-:W-:Y:S11]  /*4bc70*/  @!UPT UIADD3 URZ, URZ, URZ, URZ ;  /* 0x0000003f3f3ff290 */ /* 0x000ff6000fffe03f */
[----:B------:R-:W-:Y:S01]  /*4bc80*/  @!UPT UIADD3 URZ, URZ, URZ, URZ ;  /* 0x0000003f3f3ff290 */ /* 0x000fe2000fffe03f */
[----:B------:R0:W-:Y:S01]  /*4bc90*/  STL.64 [R1+0x3f0], R16 ;  /* 0x0003f01001007387 */ /* 0x0001e20000100a00 */
[----:B------:R1:W-:Y:S02]  /*4bca0*/  STL.64 [R1+0x3f8], R18 ;  /* 0x0003f81201007387 */ /* 0x0003e40000100a00 */
[----:B------:R-:W4:Y:S02]  /*4bcb0*/  LDL.LU.64 R28, [R1+0x310] ;  /* 0x00031000011c7983 */ /* 0x000f240000300a00 */
[----:B------:R-:W4:Y:S01]  /*4bcc0*/  LDL.LU.64 R30, [R1+0x318] ;  /* 0x00031800011e7983 */ /* 0x000f220000300a00 */
[----:B0-----:R-:W4:Y:S01]  /*4bcd0*/  LDL.LU.64 R16, [R1+0x300] ;  /* 0x0003000001107983 */ /* 0x001f220000300a00 */
[----:B-1----:R-:W4:Y:S02]  /*4bce0*/  LDL.LU.64 R18, [R1+0x308] ;  /* 0x0003080001127983 */ /* 0x002f240000300a00 */
[----:B------:R-:W-:Y:S02]  /*4bcf0*/  STL.64 [R1+0x3b38], R14 ;  /* 0x003b380e01007387 */ /* 0x000fe40000100a00 */
[----:B------:R0:W-:Y:S01]  /*4bd00*/  STL.64 [R1+0x3b30], R12 ;  /* 0x003b300c01007387 */ /* 0x0001e20000100a00 */
[----:B---3--:R-:W-:Y:S01]  /*4bd10*/  HMMA.16816.F32 R24, R40, R8, R24 ;  /* 0x000000082818723c */ /* 0x008fe20000001818 */
[----:B0-----:R-:W-:-:S02]  /*4bd20*/  IMAD.MOV.U32 R12, RZ, RZ, R6 ;  /* 0x000000ffff0c7224 */ /* 0x001fc400078e0006 */
[----:B------:R-:W-:Y:S01]  /*4bd30*/  IMAD.MOV.U32 R13, RZ, RZ, R7 ;  /* 0x000000ffff0d7224 */ /* 0x000fe200078e0007 */
[----:B------:R-:W3:Y:S01]  /*4bd40*/  LDL.LU R6, [R1+0x3be4] ;  /* 0x003be40001067983 */ /* 0x000ee20000300800 */
[----:B------:R-:W3:Y:S02]  /*4bd50*/  LDL.LU R7, [R1+0x3be0] ;  /* 0x003be00001077983 */ /* 0x000ee40000300800 */
[----:B------:R-:W-:Y:S02]  /*4bd60*/  STL.64 [R1+0x3b48], R10 ;  /* 0x003b480a01007387 */ /* 0x000fe40000100a00 */
[----:B------:R0:W-:Y:S11]  /*4bd70*/  STL.64 [R1+0x3b40], R8 ;  /* 0x003b400801007387 */ /* 0x0001f60000100a00 */
[----:B------:R-:W-:Y:S03]  /*4bd80*/  @!UPT UIADD3 URZ, URZ, URZ, URZ ;  /* 0x0000003f3f3ff290 */ /* 0x000fe6000fffe03f */
[----:B------:R-:W-:Y:S01]  /*4bd90*/  STL.64 [R1+0x3e0], R24 ;  /* 0x0003e01801007387 */ /* 0x000fe20000100a00 */
[----:B------:R1:W-:Y:S02]  /*4bda0*/  STL.64 [R1+0x3e8], R26 ;  /* 0x0003e81a01007387 */ /* 0x0003e40000100a00 */
[----:B0-----:R-:W4:Y:S02]  /*4bdb0*/  LDL.LU.64 R8, [R1+0x330] ;  /* 0x0003300001087983 */ /* 0x001f240000300a00 */
[----:B------:R-:W4:Y:S01]  /*4bdc0*/  LDL.LU.64 R10, [R1+0x338] ;  /* 0x00033800010a7983 */ /* 0x000f220000300a00 */
[----:B-1----:R-:W-:Y:S01]  /*4bdd0*/  HMMA.16816.F32 R24, R40, R4, R20 ;  /* 0x000000042818723c */ /* 0x002fe20000001814 */
[----:B------:R-:W4:Y:S11]  /*4bde0*/  LDL.LU R20, [R1+0xe0] ;  /* 0x0000e00001147983 */ /* 0x000f360000300800 */
[----:B------:R-:W-:Y:S11]  /*4bdf0*/  @!UPT UIADD3 URZ, URZ, URZ, URZ ;  /* 0x0000003f3f3ff290 */ /* 0x000ff6000fffe03f */
[----:B------:R0:W-:Y:S01]  /*4be00*/  STL.64 [R1+0x340], R24 ;  /* 0x0003401801007387 */ /* 0x0001e20000100a00 */
[----:B------:R-:W-:Y:S02]  /*4be10*/  STL.64 [R1+0x348], R26 ;  /* 0x0003481a01007387 */ /* 0x000fe40000100a00 */
[----:B------:R-:W4:Y:S01]  /*4be20*/  LDL.LU R21, [R1+0xe4] ;  /* 0x0000e40001157983 */ /* 0x000f220000300800 */
[----:B0-----:R-:W4:Y:S01]  /*4be30*/  LDL.LU R24, [R1+0xd0] ;  /* 0x0000d00001187983 */ /* 0x001f220000300800 */
[----:B------:R-:W4:Y:S01]  /*4be40*/  LDL.LU R25, [R1+0xd4] ;  /* 0x0000d40001197983 */ /* 0x000f220000300800 */
[C---:B--2---:R-:W-:Y:S02]  /*4be50*/  HMMA.16816.F32 R36, R44.reuse, R48, R36 ;  /* 0x000000302c24723c */ /* 0x044fe40000001824 */
[----:B---3--:R-:W-:Y:S01]  /*4be60*/  STL.64 [R1+0x3b58], R6 ;  /* 0x003b580601007387 */ /* 0x008fe20000100a00 */
[----:B------:R4:W-:Y:S05]  /*4be70*/  STL.64 [R1+0x3b50], R4 ;  /* 0x003b500401007387 */ /* 0x0009ea0000100a00 */
[C---:B----4-:R-:W-:Y:S01]  /*4be80*/  HMMA.16816.F32 R4, R44.reuse, R12, R8 ;  /* 0x0000000c2c04723c */ /* 0x050fe20000001808 */
[----:B------:R-:W2:Y:S01]  /*4be90*/  LDL.LU.64 R12, [R1+0x2f0] ;  /* 0x0002f000010c7983 */ /* 0x000ea20000300a00 */
[----:B------:R-:W2:Y:S06]  /*4bea0*/  LDL.LU.64 R14, [R1+0x2f8] ;  /* 0x0002f800010e7983 */ /* 0x000eac0000300a00 */
[C---:B------:R-:W-:Y:S11]  /*4beb0*/  HMMA.16816.F32 R8, R44.reuse, R52, R28 ;  /* 0x000000342c08723c */ /* 0x040ff6000000181c */
[----:B------:R-:W-:Y:S04]  /*4bec0*/  @!UPT UIADD3 URZ, URZ, URZ, URZ ;  /* 0x0000003f3f3ff290 */ /* 0x000fe8000fffe03f */
[----:B------:R-:W-:Y:S01]  /*4bed0*/  STL.64 [R1+0x330], R4 ;  /* 0x0003300401007387 */ /* 0x000fe20000100a00 */
[----:B------:R0:W-:Y:S02]  /*4bee0*/  STL.64 [R1+0x338], R6 ;  /* 0x0003380601007387 */ /* 0x0001e40000100a00 */
[----:B0-----:R-:W-:Y:S01]  /*4bef0*/  HMMA.16816.F32 R4, R44, R56, R16 ;  /* 0x000000382c04723c */ /* 0x001fe20000001810 */
[----:B------:R-:W-:Y:S01]  /*4bf00*/  STL.64 [R1+0x320], R36 ;  /* 0x0003202401007387 */ /* 0x000fe20000100a00 */
[----:B------:R-:W-:Y:S02]  /*4bf10*/  STL.64 [R1+0x328], R38 ;  /* 0x0003282601007387 */ /* 0x000fe40000100a00 */
[----:B------:R-:W3:Y:S02]  /*4bf20*/  LDL.LU R52, [R1+0x70] ;  /* 0x0000700001347983 */ /* 0x000ee40000300800 */
[----:B------:R-:W-:Y:S01]  /*4bf30*/  STL.64 [R1+0x310], R8 ;  /* 0x0003100801007387 */ /* 0x000fe20000100a00 */
[----:B------:R-:W-:Y:S01]  /*4bf40*/  STL.64 [R1+0x318], R10 ;  /* 0x0003180a01007387 */ /* 0x000fe20000100a00 */
[----:B------:R-:W-:-:S02]  /*4bf50*/  IMAD.MOV.U32 R56, RZ, RZ, R60 ;  /* 0x000000ffff387224 */ /* 0x000fc400078e003c */
[----:B------:R-:W-:Y:S11]  /*4bf60*/  IMAD.MOV.U32 R57, RZ, RZ, R0 ;  /* 0x000000ffff397224 */ /* 0x000ff600078e0000 */
[----:B------:R-:W-:Y:S02]  /*4bf70*/  @!UPT UIADD3 URZ, URZ, URZ, URZ ;  /* 0x0000003f3f3ff290 */ /* 0x000fe4000fffe03f */
[----:B------:R0:W-:Y:S01]  /*4bf80*/  STL.64 [R1+0x300], R4 ;  /* 0x0003000401007387 */ /* 0x0001e20000100a00 */
[----:B------:R1:W-:Y:S02]  /*4bf90*/  STL.64 [R1+0x308], R6 ;  /* 0x0003080601007387 */ /* 0x0003e40000100a00 */
[----:B------:R-:W3:Y:S02]  /*4bfa0*/  LDL.LU R53, [R1+0x74] ;  /* 0x0000740001357983 */ /* 0x000ee40000300800 */
[----:B------:R-:W4:Y:S01]  /*4bfb0*/  LDL.LU R60, [R1+0x3bdc] ;  /* 0x003bdc00013c7983 */ /* 0x000f220000300800 */
[----:B------:R-:W3:Y:S01]  /*4bfc0*/  LDL.LU R0, [R1+0x3bd8] ;  /* 0x003bd80001007983 */ /* 0x000ee20000300800 */
[----:B------:R-:W3:Y:S02]  /*4bfd0*/  LDL.LU R48, [R1+0x80] ;  /* 0x0000800001307983 */ /* 0x000ee40000300800 */
[----:B------:R-:W3:Y:S01]  /*4bfe0*/  LDL.LU R49, [R1+0x84] ;  /* 0x0000840001317983 */ /* 0x000ee20000300800 */
[----:B0-----:R-:W3:Y:S01]  /*4bff0*/  LDL.LU.64 R4, [R1+0x2e0] ;  /* 0x0002e00001047983 */ /* 0x001ee20000300a00 */
[----:B-1----:R-:W3:Y:S02]  /*4c000*/  LDL.LU.64 R6, [R1+0x2e8] ;  /* 0x0002e80001067983 */ /* 0x002ee40000300a00 */
[----:B------:R-:W4:Y:S02]  /*4c010*/  LDL.LU R36, [R1+0x90] ;  /* 0x0000900001247983 */ /* 0x000f240000300800 */
[----:B------:R-:W4:Y:S01]  /*4c020*/  LDL.LU R37, [R1+0x94] ;  /* 0x0000940001257983 */ /* 0x000f220000300800 */
[----:B------:R-:W4:Y:S01]  /*4c030*/  LDL.LU.64 R8, [R1+0x2d0] ;  /* 0x0002d00001087983 */ /* 0x000f220000300a00 */
[----:B------:R-:W4:Y:S02]  /*4c040*/  LDL.LU.64 R10, [R1+0x2d8] ;  /* 0x0002d800010a7983 */ /* 0x000f240000300a00 */
[----:B------:R-:W-:Y:S01]  /*4c050*/  STL.64 [R1+0x3b60], R56 ;  /* 0x003b603801007387 */ /* 0x000fe20000100a00 */
[----:B--2---:R-:W-:Y:S01]  /*4c060*/  HMMA.16816.F32 R12, R44, R32, R12 ;  /* 0x000000202c0c723c */ /* 0x004fe2000000180c */
[----:B------:R-:W2:Y:S11]  /*4c070*/  LDL.LU R32, [R1+0xa0] ;  /* 0x0000a00001207983 */ /* 0x000eb60000300800 */
[----:B------:R-:W-:Y:S11]  /*4c080*/  @!UPT UIADD3 URZ, URZ, URZ, URZ ;  /* 0x0000003f3f3ff290 */ /* 0x000ff6000fffe03f */
[----:B------:R0:W-:Y:S01]  /*4c090*/  STL.64 [R1+0x2f0], R12 ;  /* 0x0002f00c01007387 */ /* 0x0001e20000100a00 */
[----:B------:R-:W-:Y:S02]  /*4c0a0*/  STL.64 [R1+0x2f8], R14 ;  /* 0x0002f80e01007387 */ /* 0x000fe40000100a00 */
[----:B------:R-:W2:Y:S02]  /*4c0b0*/  LDL.LU R33, [R1+0xa4] ;  /* 0x0000a40001217983 */ /* 0x000ea40000300800 */
[----:B------:R-:W2:Y:S01]  /*4c0c0*/  LDL.LU R40, [R1+0xc0] ;  /* 0x0000c00001287983 */ /* 0x000ea20000300800 */
[----:B------:R-:W2:Y:S01]  /*4c0d0*/  LDL.LU R41, [R1+0xc4] ;  /* 0x0000c40001297983 */ /* 0x000ea20000300800 */
[----:B------:R-:W2:Y:S02]  /*4c0e0*/  LDL R55, [R1+0xe38] ;  /* 0x000e380001377983 */ /* 0x000ea40000100800 */
[----:B------:R-:W2:Y:S02]  /*4c0f0*/  LDL.LU R28, [R1+0xb0] ;  /* 0x0000b000011c7983 */ /* 0x000ea40000300800 */
[----:B------:R-:W2:Y:S02]  /*4c100*/  LDL.LU R29, [R1+0xb4] ;  /* 0x0000b400011d7983 */ /* 0x000ea40000300800 */
[----:B0-----:R-:W-:-:S02]  /*4c110*/  IMAD.MOV.U32 R12, RZ, RZ, R3 ;  /* 0x000000ffff0c7224 */ /* 0x001fc400078e0003 */
[----:B------:R-:W-:Y:S01]  /*4c120*/  IMAD.MOV.U32 R13, RZ, RZ, R61 ;  /* 0x000000ffff0d7224 */ /* 0x000fe200078e003d */
[----:B------:R-:W2:Y:S01]  /*4c130*/  LDL.LU R3, [R1+0x3bd4] ;  /* 0x003bd40001037983 */ /* 0x000ea20000300800 */
[----:B------:R-:W2:Y:S03]  /*4c140*/  LDL.LU R61, [R1+0x3bd0] ;  /* 0x003bd000013d7983 */ /* 0x000ea60000300800 */
[----:B------:R3:W-:Y:S02]  /*4c150*/  STL.64 [R1+0x3b68], R12 ;  /* 0x003b680c01007387 */ /* 0x0007e40000100a00 */
[----:B---3--:R-:W-:Y:S07]  /*4c160*/  HMMA.16816.F32 R12, R44, R20, R4 ;  /* 0x000000142c0c723c */ /* 0x008fee0000001804 */
[----:B----4-:R-:W-:-:S02]  /*4c170*/  IMAD.MOV.U32 R4, RZ, RZ, R60 ;  /* 0x000000ffff047224 */ /* 0x010fc400078e003c */
[----:B------:R-:W-:Y:S01]  /*4c180*/  IMAD.MOV.U32 R5, RZ, RZ, R2 ;  /* 0x000000ffff057224 */ /* 0x000fe200078e0002 */
[----:B------:R-:W3:Y:S11]  /*4c190*/  LDL.LU R60, [R1+0x3bcc] ;  /* 0x003bcc00013c7983 */ /* 0x000ef60000300800 */
[----:B------:R-:W-:Y:S02]  /*4c1a0*/  @!UPT UIADD3 URZ, URZ, URZ, URZ ;  /* 0x0000003f3f3ff290 */ /* 0x000fe4000fffe03f */
[----:B------:R-:W-:Y:S01]  /*4c1b0*/  STL.64 [R1+0x2e0], R12 ;  /* 0x0002e00c01007387 */ /* 0x000fe20000100a00 */
[----:B------:R-:W-:Y:S02]  /*4c1c0*/  STL.64 [R1+0x2e8], R14 ;  /* 0x0002e80e01007387 */ /* 0x000fe40000100a00 */
[----:B------:R-:W4:Y:S02]  /*4c1d0*/  LDL.LU R2, [R1+0x3bc8] ;  /* 0x003bc80001027983 */ /* 0x000f240000300800 */
[----:B------:R0:W-:Y:S01]  /*4c1e0*/  STL.64 [R1+0x3b70], R4 ;  /* 0x003b700401007387 */ /* 0x0001e20000100a00 */
[----:B------:R-:W3:Y:S01]  /*4c1f0*/  LDL.LU R20, [R1+0x40] ;  /* 0x0000400001147983 */ /* 0x000ee20000300800 */
[----:B0-----:R-:W-:Y:S01]  /*4c200*/  HMMA.16816.F32 R4, R44, R24, R8 ;  /* 0x000000182c04723c */ /* 0x001fe20000001808 */
[----:B------:R-:W-:Y:S11]  /*4c210*/  IMAD.MOV.U32 R13, RZ, RZ, R0 ;  /* 0x000000ffff0d7224 */ /* 0x000ff600078e0000 */
[----:B------:R-:W-:Y:S11]  /*4c220*/  @!UPT UIADD3 URZ, URZ, URZ, URZ ;  /* 0x0000003f3f3ff290 */ /* 0x000ff6000fffe03f */
[----:B------:R0:W-:Y:S01]  /*4c230*/  STL.64 [R1+0x2d0], R4 ;  /* 0x0002d00401007387 */ /* 0x0001e20000100a00 */
[----:B------:R1:W-:Y:S02]  /*4c240*/  STL.64 [R1+0x2d8], R6 ;  /* 0x0002d80601007387 */ /* 0x0003e40000100a00 */
[----:B--2---:R-:W-:Y:S02]  /*4c250*/  IMAD.MOV.U32 R21, RZ, RZ, R61 ;  /* 0x000000ffff157224 */ /* 0x004fe400078e003d */
[----:B------:R-:W2:Y:S01]  /*4c260*/  LDL.LU R61, [R1+0x3bc4] ;  /* 0x003bc400013d7983 */ /* 0x000ea20000300800 */
[----:B------:R-:W2:Y:S02]  /*4c270*/  LDL.LU.64 R56, [R1+0x2b0] ;  /* 0x0002b00001387983 */ /* 0x000ea40000300a00 */
[----:B------:R-:W2:Y:S02]  /*4c280*/  LDL.LU.64 R58, [R1+0x2b8] ;  /* 0x0002b800013a7983 */ /* 0x000ea40000300a00 */
[----:B------:R-:W2:Y:S01]  /*4c290*/  LDL.LU.64 R24, [R1+0x2a0] ;  /* 0x0002a00001187983 */ /* 0x000ea20000300a00 */
[----:B------:R-:W2:Y:S01]  /*4c2a0*/  LDL.LU.64 R26, [R1+0x2a8] ;  /* 0x0002a800011a7983 */ /* 0x000ea20000300a00 */
[----:B------:R-:W2:Y:S02]  /*4c2b0*/  LDL.LU.64 R16, [R1+0x290] ;  /* 0x0002900001107983 */ /* 0x000ea40000300a00 */
[----:B------:R-:W2:Y:S02]  /*4c2c0*/  LDL.LU.64 R18, [R1+0x298] ;  /* 0x0002980001127983 */ /* 0x000ea40000300a00 */
[----:B------:R-:W2:Y:S01]  /*4c2d0*/  LDL.LU.64 R8, [R1+0x280] ;  /* 0x0002800001087983 */ /* 0x000ea20000300a00 */
[----:B------:R-:W2:Y:S01]  /*4c2e0*/  LDL.LU.64 R10, [R1+0x288] ;  /* 0x00028800010a7983 */ /* 0x000ea20000300a00 */
[----:B0-----:R-:W2:Y:S02]  /*4c2f0*/  LDL.LU.64 R4, [R1+0x270] ;  /* 0x0002700001047983 */ /* 0x001ea40000300a00 */
[----:B-1----:R-:W2:Y:S02]  /*4c300*/  LDL.LU.64 R6, [R1+0x278] ;  /* 0x0002780001067983 */ /* 0x002ea40000300a00 */
[----:B------:R-:W-:Y:S01]  /*4c310*/  IMAD.MOV.U32 R12, RZ, RZ, R3 ;  /* 0x000000ffff0c7224 */ /* 0x000fe200078e0003 */
[----:B---3--:R4:W-:Y:S01]  /*4c320*/  STL.64 [R1+0x3b80], R20 ;  /* 0x003b801401007387 */ /* 0x0089e20000100a00 */
[----:B------:R-:W3:Y:S02]  /*4c330*/  LDL.LU R3, [R1+0x3bc0] ;  /* 0x003bc00001037983 */ /* 0x000ee40000300800 */
[----:B------:R-:W3:Y:S02]  /*4c340*/  LDL.LU R0, [R1+0x3bbc] ;  /* 0x003bbc0001007983 */ /* 0x000ee40000300800 */
[----:B----4-:R-:W-:-:S02]  /*4c350*/  IMAD.MOV.U32 R20, RZ, RZ, R2 ;  /* 0x000000ffff147224 */ /* 0x010fc400078e0002 */
[----:B------:R-:W-:Y:S01]  /*4c360*/  IMAD.MOV.U32 R21, RZ, RZ, R60 ;  /* 0x000000ffff157224 */ /* 0x000fe200078e003c */
[----:B------:R-:W4:Y:S01]  /*4c370*/  LDL.LU R2, [R1+0x3bb8] ;  /* 0x003bb80001027983 */ /* 0x000f220000300800 */
[----:B------:R-:W3:Y:S03]  /*4c380*/  LDL.LU R60, [R1+0x3bb4] ;  /* 0x003bb400013c7983 */ /* 0x000ee60000300800 */
[----:B------:R0:W-:Y:S04]  /*4c390*/  STL.64 [R1+0x3b98], R20 ;  /* 0x003b981401007387 */ /* 0x0001e80000100a00 */
[----:B0-----:R-:W3:Y:S01]  /*4c3a0*/  LDL.LU.64 R20, [R1+0x2c0] ;  /* 0x0002c00001147983 */ /* 0x001ee20000300a00 */
[----:B------:R-:W3:Y:S02]  /*4c3b0*/  LDL.LU.64 R22, [R1+0x2c8] ;  /* 0x0002c80001167983 */ /* 0x000ee40000300a00 */
[----:B------:R3:W-:Y:S01]  /*4c3c0*/  STL.64 [R1+0x3b78], R12 ;  /* 0x003b780c01007387 */ /* 0x0007e20000100a00 */
[C---:B--2---:R-:W-:Y:S08]  /*4c3d0*/  HMMA.16816.F32 R28, R44.reuse, R28, R56 ;  /* 0x0000001c2c1c723c */ /* 0x044ff00000001838 */
[C---:B------:R-:W-:Y:S08]  /*4c3e0*/  HMMA.16816.F32 R24, R44.reuse, R32, R24 ;  /* 0x000000202c18723c */ /* 0x040ff00000001818 */
[C---:B------:R-:W-:Y:S08]  /*4c3f0*/  HMMA.16816.F32 R8, R44.reuse, R48, R8 ;  /* 0x000000302c08723c */ /* 0x040ff00000001808 */
[C---:B---3--:R-:W-:Y:S01]  /*4c400*/  HMMA.16816.F32 R12, R44.reuse, R40, R20 ;  /* 0x000000282c0c723c */ /* 0x048fe20000001814 */
[----:B------:R-:W0:Y:S11]  /*4c410*/  LDSM.16.MT88.4 R40, [R55+0x8800] ;  /* 0x008800003728783b */ /* 0x000e360000004200 */
[----:B------:R-:W-:Y:S11]  /*4c420*/  @!UPT UIADD3 URZ, URZ, URZ, URZ ;  /* 0x0000003f3f3ff290 */ /* 0x000ff6000fffe03f */
[----:B------:R-:W-:Y:S01]  /*4c430*/  STL.64 [R1+0x2c0], R12 ;  /* 0x0002c00c01007387 */ /* 0x000fe20000100a00 */
[----:B------:R1:W-:Y:S02]  /*4c440*/  STL.64 [R1+0x2c8], R14 ;  /* 0x0002c80e01007387 */ /* 0x0003e40000100a00 */
[C---:B-1----:R-:W-:Y:S01]  /*4c450*/  HMMA.16816.F32 R12, R44.reuse, R36, R16 ;  /* 0x000000242c0c723c */ /* 0x042fe20000001810 */
[----:B------:R-:W-:Y:S02]  /*4c460*/  IMAD.MOV.U32 R20, RZ, RZ, R3 ;  /* 0x000000ffff147224 */ /* 0x000fe400078e0003 */
[----:B------:R-:W2:Y:S01]  /*4c470*/  LDL.LU R3, [R1+0x3bb0] ;  /* 0x003bb00001037983 */ /* 0x000ea20000300800 */
[----:B0-----:R-:W-:Y:S02]  /*4c480*/  STL.64 [R1+0x3b90], R42 ;  /* 0x003b902a01007387 */ /* 0x001fe40000100a00 */
[----:B------:R0:W-:Y:S01]  /*4c490*/  STL.64 [R1+0x3b88], R40 ;  /* 0x003b882801007387 */ /* 0x0001e20000100a00 */
[----:B------:R-:W-:Y:S04]  /*4c4a0*/  STL.64 [R1+0x2b0], R28 ;  /* 0x0002b01c01007387 */ /* 0x000fe80000100a00 */
[----:B------:R-:W-:Y:S01]  /*4c4b0*/  STL.64 [R1+0x2b8], R30 ;  /* 0x0002b81e01007387 */ /* 0x000fe20000100a00 */
[----:B------:R-:W-:Y:S02]  /*4c4c0*/  STL.64 [R1+0x2a0], R24 ;  /* 0x0002a01801007387 */ /* 0x000fe40000100a00 */
[----:B------:R-:W-:Y:S09]  /*4c4d0*/  STL.64 [R1+0x2a8], R26 ;  /* 0x0002a81a01007387 */ /* 0x000ff20000100a00 */
[----:B------:R-:W-:Y:S01]  /*4c4e0*/  STL.64 [R1+0x290], R12 ;  /* 0x0002900c01007387 */ /* 0x000fe20000100a00 */
[----:B------:R-:W-:Y:S02]  /*4c4f0*/  STL.64 [R1+0x298], R14 ;  /* 0x0002980e01007387 */ /* 0x000fe40000100a00 */
[----:B0-----:R-:W3:Y:S02]  /*4c500*/  LDL.LU.64 R40, [R1+0x250] ;  /* 0x0002500001287983 */ /* 0x001ee40000300a00 */
[----:B------:R-:W-:Y:S01]  /*4c510*/  STL.64 [R1+0x280], R8 ;  /* 0x0002800801007387 */ /* 0x000fe20000100a00 */
[----:B------:R-:W-:Y:S01]  /*4c520*/  STL.64 [R1+0x288], R10 ;  /* 0x0002880a01007387 */ /* 0x000fe20000100a00 */
[----:B------:R-:W2:Y:S01]  /*4c530*/  LDL.LU.64 R42, [R1+0x258] ;  /* 0x00025800012a7983 */ /* 0x000ea20000300a00 */
[----:B------:R-:W-:Y:S11]  /*4c540*/  HMMA.16816.F32 R4, R44, R52, R4 ;  /* 0x000000342c04723c */ /* 0x000ff60000001804 */
[----:B------:R-:W-:Y:S11]  /*4c550*/  @!UPT UIADD3 URZ, URZ, URZ, URZ ;  /* 0x0000003f3f3ff290 */ /* 0x000ff6000fffe03f */
[----:B------:R-:W-:Y:S01]  /*4c560*/  @!UPT UIADD3 URZ, URZ, URZ, URZ ;  /* 0x0000003f3f3ff290 */ /* 0x000fe2000fffe03f */
[----:B------:R-:W-:Y:S01]  /*4c570*/  STL.64 [R1+0x270], R4 ;  /* 0x0002700401007387 */ /* 0x000fe20000100a00 */
[----:B------:R-:W-:Y:S03]  /*4c580*/  STL.64 [R1+0x278], R6 ;  /* 0x0002780601007387 */ /* 0x000fe60000100a00 */
[----:B--2---:R-:W-:Y:S01]  /*4c590*/  STL.64 [R1+0x3ba8], R42 ;  /* 0x003ba82a01007387 */ /* 0x004fe20000100a00 */
[----:B---3--:R0:W-:Y:S03]  /*4c5a0*/  STL.64 [R1+0x3ba0], R40 ;  /* 0x003ba02801007387 */ /* 0x0081e60000100a00 */
[----:B0-----:R-:W2:Y:S01]  /*4c5b0*/  LDL.LU.64 R40, [R1+0x260] ;  /* 0x0002600001287983 */ /* 0x001ea20000300a00 */
[----:B------:R-:W2:Y:S02]  /*4c5c0*/  LDL.LU.64 R42, [R1+0x268] ;  /* 0x00026800012a7983 */ /* 0x000ea40000300a00 */
[----:B------:R-:W-:-:S02]  /*4c5d0*/  IMAD.MOV.U32 R21, RZ, RZ, R61 ;  /* 0x000000ffff157224 */ /* 0x000fc400078e003d */
        /* <DEDUP_REMOVED lines=22> */
[C---:B--2---:R-:W-:Y:S03]  /*4c740*/  HMMA.16816.F32 R20, R44.reuse, R20, R40 ;  /* 0x000000142c14723c */ /* 0x044fe60000001828 */
[----:B------:R-:W2:Y:S01]  /*4c750*/  LDL.LU.64 R42, [R1+0x3ba8] ;  /* 0x003ba800012a7983 */ /* 0x000ea20000300a00 */
[----:B------:R-:W2:Y:S11]  /*4c760*/  LDL.LU.64 R40, [R1+0x3ba0] ;  /* 0x003ba00001287983 */ /* 0x000eb60000300a00 */
[----:B------:R-:W-:Y:S08]  /*4c770*/  @!UPT UIADD3 URZ, URZ, URZ, URZ ;  /* 0x0000003f3f3ff290 */ /* 0x000ff0000fffe03f */
[----:B------:R0:W-:Y:S01]  /*4c780*/  STL.64 [R1+0x260], R20 ;  /* 0x0002601401007387 */ /* 0x0001e20000100a00 */
[----:B------:R2:W-:Y:S03]  /*4c790*/  STL.64 [R1+0x268], R22 ;  /* 0x0002681601007387 */ /* 0x0005e60000100a00 */
[----:B0-----:R-:W2:Y:S02]  /*4c7a0*/  LDL.LU.64 R20, [R1+0x3b98] ;  /* 0x003b980001147983 */ /* 0x001ea40000300a00 */
[C---:B--2---:R-:W-:Y:S02]  /*4c7b0*/  HMMA.16816.F32 R20, R44.reuse, R20, R40 ;  /* 0x000000142c14723c */ /* 0x044fe40000001828 */
[----:B------:R-:W2:Y:S01]  /*4c7c0*/  LDL.LU.64 R42, [R1+0x3b90] ;  /* 0x003b9000012a7983 */ /* 0x000ea20000300a00 */
[----:B------:R-:W2:Y:S11]  /*4c7d0*/  LDL.LU.64 R40, [R1+0x3b88] ;  /* 0x003b880001287983 */ /* 0x000eb60000300a00 */
[----:B------:R-:W-:Y:S09]  /*4c7e0*/  @!UPT UIADD3 URZ, URZ, URZ, URZ ;  /* 0x0000003f3f3ff290 */ /* 0x000ff2000fffe03f */
[----:B------:R0:W-:Y:S01]  /*4c7f0*/  STL.64 [R1+0x250], R20 ;  /* 0x0002501401007387 */ /* 0x0001e20000100a00 */
[----:B------:R3:W-:Y:S03]  /*4c800*/  STL.64 [R1+0x258], R22 ;  /* 0x0002581601007387 */ /* 0x0007e60000100a00 */
[----:B0-----:R-:W3:Y:S02]  /*4c810*/  LDL.LU.64 R20, [R1+0x3b80] ;  /* 0x003b800001147983 */ /* 0x001ee40000300a00 */
        /* <DEDUP_REMOVED lines=8> */
[----:B------:R-:W3:Y:S11]  /*4c8a0*/  LDL.LU.64 R4, [R1+0x3b70] ;  /* 0x003b700001047983 */ /* 0x000ef60000300a00 */
[----:B------:R-:W-:Y:S10]  /*4c8b0*/  @!UPT UIADD3 URZ, URZ, URZ, URZ ;  /* 0x0000003f3f3ff290 */ /* 0x000ff4000fffe03f */
[----:B------:R0:W-:Y:S01]  /*4c8c0*/  STL.64 [R1+0x230], R12 ;  /* 0x0002300c01007387 */ /* 0x0001e20000100a00 */
[----:B------:R1:W-:Y:S03]  /*4c8d0*/  STL.64 [R1+0x238], R14 ;  /* 0x0002380e01007387 */ /* 0x0003e60000100a00 */
[----:B0-----:R-:W1:Y:S01]  /*4c8e0*/  LDL.LU.64 R12, [R1+0x3b68] ;  /* 0x003b6800010c7983 */ /* 0x001e620000300a00 */
[C---:B---3--:R-:W-:Y:S03]  /*4c8f0*/  HMMA.16816.F32 R4, R44.reuse, R4, R56 ;  /* 0x000000042c04723c */ /* 0x048fe60000001838 */
[----:B------:R-:W3:Y:S05]  /*4c900*/  LDL.LU.64 R56, [R1+0x3b60] ;  /* 0x003b600001387983 */ /* 0x000eea0000300a00 */
[C---:B-1----:R-:W-:Y:S11]  /*4c910*/  HMMA.16816.F32 R12, R44.reuse, R12, R8 ;  /* 0x0000000c2c0c723c */ /* 0x042ff60000001808 */
[----:B------:R-:W-:Y:S04]  /*4c920*/  @!UPT UIADD3 URZ, URZ, URZ, URZ ;  /* 0x0000003f3f3ff290 */ /* 0x000fe8000fffe03f */
[----:B------:R-:W-:Y:S01]  /*4c930*/  STL.64 [R1+0x220], R4 ;  /* 0x0002200401007387 */ /* 0x000fe20000100a00 */
[----:B------:R0:W-:Y:S03]  /*4c940*/  STL.64 [R1+0x228], R6 ;  /* 0x0002280601007387 */ /* 0x0001e60000100a00 */
[----:B0-----:R-:W2:Y:S01]  /*4c950*/  LDL.LU.64 R6, [R1+0x3b58] ;  /* 0x003b580001067983 */ /* 0x001ea20000300a00 */
[----:B------:R-:W2:Y:S02]  /*4c960*/  LDL.LU.64 R4, [R1+0x3b50] ;  /* 0x003b500001047983 */ /* 0x000ea40000300a00 */
        /* <DEDUP_REMOVED lines=39> */
[----:B------:R0:W-:Y:S02]  /*4cbe0*/  STL [R1+0x1c8], R34 ;  /* 0x0001c82201007387 */ /* 0x0001e40000100800 */
[----:B------:R-:W-:Y:S02]  /*4cbf0*/  IMAD.MOV.U32 R57, RZ, RZ, R35 ;  /* 0x000000ffff397224 */ /* 0x000fe400078e0023 */
[----:B0-----:R-:W2:Y:S01]  /*4cc00*/  LDL.LU.64 R34, [R1+0x3ad8] ;  /* 0x003ad80001227983 */ /* 0x001ea20000300a00 */
[----:B------:R-:W2:Y:S02]  /*4cc10*/  LDL.LU.64 R32, [R1+0x3ad0] ;  /* 0x003ad00001207983 */ /* 0x000ea40000300a00 */
[----:B------:R-:W-:Y:S01]  /*4cc20*/  STL [R1+0x3508], R57 ;  /* 0x0035083901007387 */ /* 0x000fe20000100800 */
        /* <DEDUP_REMOVED lines=10> */
[----:B------:R0:W-:Y:S01]  /*4ccd0*/  STL.64 [R1+0x1a0], R24 ;  /* 0x0001a01801007387 */ /* 0x0001e20000100a00 */
[----:B------:R-:W-:Y:S02]  /*4cce0*/  IMAD.MOV.U32 R61, RZ, RZ, R26 ;  /* 0x000000ffff3d7224 */ /* 0x000fe400078e001a */
[----:B------:R-:W-:Y:S02]  /*4ccf0*/  IMAD.MOV.U32 R56, RZ, RZ, R27 ;  /* 0x000000ffff387224 */ /* 0x000fe400078e001b */
[----:B------:R-:W2:Y:S04]  /*4cd00*/  LDL.LU.64 R26, [R1+0x3ab8] ;  /* 0x003ab800011a7983 */ /* 0x000ea80000300a00 */
[----:B0-----:R-:W2:Y:S01]  /*4cd10*/  LDL.LU.64 R24, [R1+0x3ab0] ;  /* 0x003ab00001187983 */ /* 0x001ea20000300a00 */
[----:B------:R-:W-:Y:S02]  /*4cd20*/  STL [R1+0x3510], R56 ;  /* 0x0035103801007387 */ /* 0x000fe40000100800 */
[----:B------:R-:W-:Y:S01]  /*4cd30*/  STL [R1+0x350c], R61 ;  /* 0x00350c3d01007387 */ /* 0x000fe20000100800 */
[C---:B--2---:R-:W-:Y:S11]  /*4cd40*/  HMMA.16816.F32 R20, R44.reuse, R24, R20 ;  /* 0x000000182c14723c */ /* 0x044ff60000001814 */
[----:B------:R-:W-:Y:S11]  /*4cd50*/  @!UPT UIADD3 URZ, URZ, URZ, URZ ;  /* 0x0000003f3f3ff290 */ /* 0x000ff6000fffe03f */
[----:B------:R-:W-:Y:S02]  /*4cd60*/  @!UPT UIADD3 URZ, URZ, URZ, URZ ;  /* 0x0000003f3f3ff290 */ /* 0x000fe4000fffe03f */
[----:B------:R-:W-:Y:S02]  /*4cd70*/  IMAD.MOV.U32 R25, RZ, RZ, R22 ;  /* 0x000000ffff197224 */ /* 0x000fe400078e0016 */
[----:B------:R-:W-:Y:S02]  /*4cd80*/  IMAD.MOV.U32 R24, RZ, RZ, R23 ;  /* 0x000000ffff187224 */ /* 0x000fe400078e0017 */
[----:B------:R-:W-:Y:S02]  /*4cd90*/  IMAD.MOV.U32 R28, RZ, RZ, R20 ;  /* 0x000000ffff1c7224 */ /* 0x000fe400078e0014 */
[----:B------:R-:W-:Y:S01]  /*4cda0*/  IMAD.MOV.U32 R29, RZ, RZ, R21 ;  /* 0x000000ffff1d7224 */ /* 0x000fe200078e0015 */
[----:B------:R-:W2:Y:S01]  /*4cdb0*/  LDL.LU.64 R22, [R1+0x3aa8] ;  /* 0x003aa80001167983 */ /* 0x000ea20000300a00 */
[----:B------:R-:W2:Y:S02]  /*4cdc0*/  LDL.LU.64 R20, [R1+0x3aa0] ;  /* 0x003aa00001147983 */ /* 0x000ea40000300a00 */
[----:B------:R-:W-:Y:S02]  /*4cdd0*/  STL.64 [R1+0x3960], R26 ;  /* 0x0039601a01007387 */ /* 0x000fe40000100a00 */
[----:B------:R0:W-:Y:S02]  /*4cde0*/  STL.64 [R1+0x3958], R24 ;  /* 0x0039581801007387 */ /* 0x0001e40000100a00 */
[----:B0-----:R-:W2:Y:S01]  /*4cdf0*/  LDL.LU.64 R24, [R1+0x170] ;  /* 0x0001700001187983 */ /* 0x001ea20000300a00 */
[----:B------:R-:W2:Y:S02]  /*4ce00*/  LDL.LU.64 R26, [R1+0x178] ;  /* 0x00017800011a7983 */ /* 0x000ea40000300a00 */
[----:B------:R-:W-:Y:S02]  /*4ce10*/  STL.64 [R1+0x3948], R30 ;  /* 0x0039481e01007387 */ /* 0x000fe40000100a00 */
[----:B------:R0:W-:Y:S02]  /*4ce20*/  STL.64 [R1+0x3940], R28 ;  /* 0x0039401c01007387 */ /* 0x0001e40000100a00 */
[----:B0-----:R-:W3:Y:S01]  /*4ce30*/  LDL.LU.64 R28, [R1+0x180] ;  /* 0x00018000011c7983 */ /* 0x001ee20000300a00 */
[----:B------:R-:W3:Y:S01]  /*4ce40*/  LDL.LU.64 R30, [R1+0x188] ;  /* 0x00018800011e7983 */ /* 0x000ee20000300a00 */
[C---:B--2---:R-:W-:Y:S08]  /*4ce50*/  HMMA.16816.F32 R24, R44.reuse, R16, R24 ;  /* 0x000000102c18723c */ /* 0x044ff00000001818 */
[----:B---3--:R-:W-:Y:S11]  /*4ce60*/  HMMA.16816.F32 R28, R44, R20, R28 ;  /* 0x000000142c1c723c */ /* 0x008ff6000000181c */
[----:B------:R-:W-:Y:S05]  /*4ce70*/  @!UPT UIADD3 URZ, URZ, URZ, URZ ;  /* 0x0000003f3f3ff290 */ /* 0x000fea000fffe03f */
[----:B------:R-:W-:Y:S02]  /*4ce80*/  IMAD.MOV.U32 R36, RZ, RZ, R24 ;  /* 0x000000ffff247224 */ /* 0x000fe400078e0018 */
[----:B------:R-:W-:Y:S02]  /*4ce90*/  IMAD.MOV.U32 R37, RZ, RZ, R25 ;  /* 0x000000ffff257224 */ /* 0x000fe400078e0019 */
[----:B------:R-:W-:Y:S02]  /*4cea0*/  IMAD.MOV.U32 R17, RZ, RZ, R26 ;  /* 0x000000ffff117224 */ /* 0x000fe400078e001a */
[----:B------:R-:W-:Y:S02]  /*4ceb0*/  IMAD.MOV.U32 R16, RZ, RZ, R27 ;  /* 0x000000ffff107224 */ /* 0x000fe400078e001b */
[----:B------:R-:W-:Y:S02]  /*4cec0*/  IMAD.MOV.U32 R21, RZ, RZ, R30 ;  /* 0x000000ffff157224 */ /* 0x000fe400078e001e */
[----:B------:R-:W-:-:S02]  /*4ced0*/  IMAD.MOV.U32 R20, RZ, RZ, R31 ;  /* 0x000000ffff147224 */ /* 0x000fc400078e001f */
[----:B------:R-:W-:Y:S02]  /*4cee0*/  IMAD.MOV.U32 R32, RZ, RZ, R28 ;  /* 0x000000ffff207224 */ /* 0x000fe400078e001c */
[----:B------:R-:W-:Y:S02]  /*4cef0*/  IMAD.MOV.U32 R33, RZ, RZ, R29 ;  /* 0x000000ffff217224 */ /* 0x000fe400078e001d */
[----:B------:R-:W2:Y:S01]  /*4cf00*/  LDL.LU.64 R28, [R1+0x160] ;  /* 0x00016000011c7983 */ /* 0x000ea20000300a00 */
[----:B------:R-:W2:Y:S02]  /*4cf10*/  LDL.LU.64 R30, [R1+0x168] ;  /* 0x00016800011e7983 */ /* 0x000ea40000300a00 */
[----:B------:R-:W-:Y:S02]  /*4cf20*/  STL.64 [R1+0x39a0], R22 ;  /* 0x0039a01601007387 */ /* 0x000fe40000100a00 */
[----:B------:R0:W-:Y:S01]  /*4cf30*/  STL.64 [R1+0x3998], R20 ;  /* 0x0039981401007387 */ /* 0x0001e20000100a00 */
[----:B------:R-:W-:Y:S01]  /*4cf40*/  STL.64 [R1+0x3980], R34 ;  /* 0x0039802201007387 */ /* 0x000fe20000100a00 */
[----:B------:R-:W-:Y:S02]  /*4cf50*/  STL.64 [R1+0x3978], R32 ;  /* 0x0039782001007387 */ /* 0x000fe40000100a00 */
[----:B------:R-:W3:Y:S02]  /*4cf60*/  LDL.LU.64 R24, [R1+0x150] ;  /* 0x0001500001187983 */ /* 0x000ee40000300a00 */
[----:B------:R-:W3:Y:S01]  /*4cf70*/  LDL.LU.64 R26, [R1+0x158] ;  /* 0x00015800011a7983 */ /* 0x000ee20000300a00 */
[----:B0-----:R-:W4:Y:S01]  /*4cf80*/  LDL.LU.64 R20, [R1+0x140] ;  /* 0x0001400001147983 */ /* 0x001f220000300a00 */
[----:B------:R-:W4:Y:S02]  /*4cf90*/  LDL.LU.64 R22, [R1+0x148] ;  /* 0x0001480001167983 */ /* 0x000f240000300a00 */
[----:B------:R-:W-:Y:S02]  /*4cfa0*/  STL.64 [R1+0x39c0], R18 ;  /* 0x0039c01201007387 */ /* 0x000fe40000100a00 */
[----:B------:R3:W-:Y:S01]  /*4cfb0*/  STL.64 [R1+0x39b8], R16 ;  /* 0x0039b81001007387 */ /* 0x0007e20000100a00 */
[----:B------:R-:W-:Y:S01]  /*4cfc0*/  STL.64 [R1+0x39b0], R38 ;  /* 0x0039b02601007387 */ /* 0x000fe20000100a00 */
[----:B------:R-:W-:Y:S02]  /*4cfd0*/  STL.64 [R1+0x39a8], R36 ;  /* 0x0039a82401007387 */ /* 0x000fe40000100a00 */
[----:B------:R-:W-:Y:S01]  /*4cfe0*/  STL.64 [R1+0x39e0], R14 ;  /* 0x0039e00e01007387 */ /* 0x000fe20000100a00 */
        /* <DEDUP_REMOVED lines=8> */
[----:B------:R-:W-:Y:S01]  /*4d070*/  IMAD.MOV.U32 R53, RZ, RZ, R17 ;  /* 0x000000ffff357224 */ /* 0x000fe200078e0011 */
[----:B------:R0:W-:Y:S01]  /*4d080*/  STL.64 [R1+0x39d8], R12 ;  /* 0x0039d80c01007387 */ /* 0x0001e20000100a00 */
[----:B------:R-:W-:Y:S02]  /*4d090*/  STL.64 [R1+0x39d0], R50 ;  /* 0x0039d03201007387 */ /* 0x000fe40000100a00 */
[----:B------:R-:W-:-:S02]  /*4d0a0*/  IMAD.MOV.U32 R9, RZ, RZ, R18 ;  /* 0x000000ffff097224 */ /* 0x000fc400078e0012 */
[----:B------:R-:W-:Y:S01]  /*4d0b0*/  IMAD.MOV.U32 R8, RZ, RZ, R19 ;  /* 0x000000ffff087224 */ /* 0x000fe200078e0013 */
[----:B------:R-:W-:Y:S01]  /*4d0c0*/  STL.64 [R1+0x39c8], R48 ;  /* 0x0039c83001007387 */ /* 0x000fe20000100a00 */
[----:B------:R-:W-:Y:S02]  /*4d0d0*/  STL.64 [R1+0x39f0], R54 ;  /* 0x0039f03601007387 */ /* 0x000fe40000100a00 */
[----:B------:R-:W-:Y:S02]  /*4d0e0*/  STL.64 [R1+0x39e8], R52 ;  /* 0x0039e83401007387 */ /* 0x000fe40000100a00 */
[----:B------:R-:W-:Y:S01]  /*4d0f0*/  STL.64 [R1+0x3920], R10 ;  /* 0x0039200a01007387 */ /* 0x000fe20000100a00 */
[----:B------:R-:W-:Y:S01]  /*4d100*/  STL.64 [R1+0x3918], R8 ;  /* 0x0039180801007387 */ /* 0x000fe20000100a00 */
[----:B------:R-:W2:Y:S02]  /*4d110*/  LDL.LU R28, [R1+0x8c0] ;  /* 0x0008c000011c7983 */ /* 0x000ea40000300800 */
[----:B------:R-:W2:Y:S02]  /*4d120*/  LDL.LU R29, [R1+0x8c4] ;  /* 0x0008c400011d7983 */ /* 0x000ea40000300800 */
[----:B------:R-:W-:-:S02]  /*4d130*/  IMAD.MOV.U32 R30, RZ, RZ, R0 ;  /* 0x000000ffff1e7224 */ /* 0x000fc400078e0000 */
[----:B------:R-:W-:Y:S01]  /*4d140*/  IMAD.MOV.U32 R31, RZ, RZ, R6 ;  /* 0x000000ffff1f7224 */ /* 0x000fe200078e0006 */
[----:B------:R-:W3:Y:S01]  /*4d150*/  LDL.LU R0, [R1+0x3a98] ;  /* 0x003a980001007983 */ /* 0x000ee20000300800 */
[----:B------:R-:W3:Y:S02]  /*4d160*/  LDL.LU R6, [R1+0x3a94] ;  /* 0x003a940001067983 */ /* 0x000ee40000300800 */
[----:B------:R-:W-:Y:S02]  /*4d170*/  IMAD.MOV.U32 R32, RZ, RZ, R3 ;  /* 0x000000ffff207224 */ /* 0x000fe400078e0003 */
[----:B----4-:R-:W-:Y:S01]  /*4d180*/  IMAD.MOV.U32 R34, RZ, RZ, R2 ;  /* 0x000000ffff227224 */ /* 0x010fe200078e0002 */
[----:B------:R-:W-:Y:S01]  /*4d190*/  STL.64 [R1+0x3a40], R30 ;  /* 0x003a401e01007387 */ /* 0x000fe20000100a00 */
[----:B------:R-:W-:Y:S02]  /*4d1a0*/  IMAD.MOV.U32 R35, RZ, RZ, R7 ;  /* 0x000000ffff237224 */ /* 0x000fe400078e0007 */
[----:B------:R-:W-:Y:S01]  /*4d1b0*/  IMAD.MOV.U32 R33, RZ, RZ, R60 ;  /* 0x000000ffff217224 */ /* 0x000fe200078e003c */
[----:B0-----:R-:W-:Y:S01]  /*4d1c0*/  HMMA.16816.F32 R12, R44, R4, R20 ;  /* 0x000000042c0c723c */ /* 0x001fe20000001814 */
[----:B--2---:R-:W-:Y:S01]  /*4d1d0*/  STL.64 [R1+0x3a38], R28 ;  /* 0x003a381c01007387 */ /* 0x004fe20000100a00 */
[----:B------:R-:W2:Y:S02]  /*4d1e0*/  LDL.LU R3, [R1+0x3a90] ;  /* 0x003a900001037983 */ /* 0x000ea40000300800 */
[----:B------:R-:W4:Y:S02]  /*4d1f0*/  LDL.LU R60, [R1+0x3a8c] ;  /* 0x003a8c00013c7983 */ /* 0x000f240000300800 */
[----:B------:R-:W2:Y:S01]  /*4d200*/  LDL.LU R2, [R1+0x3a88] ;  /* 0x003a880001027983 */ /* 0x000ea20000300800 */
[----:B------:R-:W2:Y:S01]  /*4d210*/  LDL.LU R7, [R1+0x3a84] ;  /* 0x003a840001077983 */ /* 0x000ea20000300800 */
[----:B------:R0:W-:Y:S02]  /*4d220*/  STL.64 [R1+0x3a50], R34 ;  /* 0x003a502201007387 */ /* 0x0001e40000100a00 */
[----:B------:R-:W-:Y:S02]  /*4d230*/  STL.64 [R1+0x3a48], R32 ;  /* 0x003a482001007387 */ /* 0x000fe40000100a00 */
[----:B------:R-:W4:Y:S01]  /*4d240*/  LDL R18, [R1+0xe8] ;  /* 0x0000e80001127983 */ /* 0x000f220000100800 */
[----:B------:R-:W4:Y:S01]  /*4d250*/  LDL R19, [R1+0xec] ;  /* 0x0000ec0001137983 */ /* 0x000f220000100800 */
[----:B------:R-:W4:Y:S02]  /*4d260*/  LDL.LU R36, [R1+0x8e0] ;  /* 0x0008e00001247983 */ /* 0x000f240000300800 */
[----:B------:R-:W4:Y:S02]  /*4d270*/  LDL.LU R37, [R1+0x8e4] ;  /* 0x0008e40001257983 */ /* 0x000f240000300800 */
[----:B---3--:R-:W-:-:S02]  /*4d280*/  IMAD.MOV.U32 R38, RZ, RZ, R6 ;  /* 0x000000ffff267224 */ /* 0x008fc400078e0006 */
[----:B------:R-:W3:Y:S01]  /*4d290*/  LDL.LU R6, [R1+0x3a80] ;  /* 0x003a800001067983 */ /* 0x000ee20000300800 */
[----:B------:R-:W-:-:S03]  /*4d2a0*/  IMAD.MOV.U32 R39, RZ, RZ, R0 ;  /* 0x000000ffff277224 */ /* 0x000fc600078e0000 */
[----:B------:R-:W-:Y:S02]  /*4d2b0*/  IMAD.MOV.U32 R5, RZ, RZ, R14 ;  /* 0x000000ffff057224 */ /* 0x000fe400078e000e */
[----:B------:R-:W-:Y:S01]  /*4d2c0*/  IMAD.MOV.U32 R4, RZ, RZ, R15 ;  /* 0x000000ffff047224 */ /* 0x000fe200078e000f */
[----:B------:R-:W4:Y:S01]  /*4d2d0*/  LDL.LU R0, [R1+0x3a7c] ;  /* 0x003a7c0001007983 */ /* 0x000f220000300800 */
[----:B------:R-:W4:Y:S02]  /*4d2e0*/  LDL R14, [R1+0xf8] ;  /* 0x0000f800010e7983 */ /* 0x000f240000100800 */
[----:B------:R-:W4:Y:S02]  /*4d2f0*/  LDL R15, [R1+0xfc] ;  /* 0x0000fc00010f7983 */ /* 0x000f240000100800 */
[----:B0-----:R-:W4:Y:S01]  /*4d300*/  LDL.64 R34, [R1+0x138] ;  /* 0x0001380001227983 */ /* 0x001f220000100a00 */
[----:B------:R-:W4:Y:S01]  /*4d310*/  LDL.LU R28, [R1+0x920] ;  /* 0x00092000011c7983 */ /* 0x000f220000300800 */
[----:B------:R-:W4:Y:S02]  /*4d320*/  LDL.LU R29, [R1+0x924] ;  /* 0x00092400011d7983 */ /* 0x000f240000300800 */
[----:B------:R-:W4:Y:S02]  /*4d330*/  LDL.LU R30, [R1+0x928] ;  /* 0x00092800011e7983 */ /* 0x000f240000300800 */
[----:B------:R-:W4:Y:S01]  /*4d340*/  LDL.LU R31, [R1+0x92c] ;  /* 0x00092c00011f7983 */ /* 0x000f220000300800 */
[----:B------:R-:W4:Y:S04]  /*4d350*/  LDL R54, [R1+0x108] ;  /* 0x0001080001367983 */ /* 0x000f280000100800 */
[----:B------:R-:W4:Y:S01]  /*4d360*/  LDL R55, [R1+0x10c] ;  /* 0x00010c0001377983 */ /* 0x000f220000100800 */
[----:B------:R-:W4:Y:S02]  /*4d370*/  LDL.LU R8, [R1+0x900] ;  /* 0x0009000001087983 */ /* 0x000f240000300800 */
[----:B------:R-:W4:Y:S02]  /*4d380*/  LDL.LU R9, [R1+0x904] ;  /* 0x0009040001097983 */ /* 0x000f240000300800 */
[----:B------:R-:W4:Y:S02]  /*4d390*/  LDL.LU R10, [R1+0x908] ;  /* 0x00090800010a7983 */ /* 0x000f240000300800 */
[----:B--2---:R-:W-:-:S02]  /*4d3a0*/  IMAD.MOV.U32 R48, RZ, RZ, R7 ;  /* 0x000000ffff307224 */ /* 0x004fc400078e0007 */
[----:B---3--:R-:W-:Y:S02]  /*4d3b0*/  IMAD.MOV.U32 R11, RZ, RZ, R6 ;  /* 0x000000ffff0b7224 */ /* 0x008fe400078e0006 */
[----:B------:R-:W2:Y:S01]  /*4d3c0*/  LDL.LU R6, [R1+0x3a78] ;  /* 0x003a780001067983 */ /* 0x000ea20000300800 */
[----:B------:R-:W2:Y:S02]  /*4d3d0*/  LDL.LU R7, [R1+0x3a74] ;  /* 0x003a740001077983 */ /* 0x000ea40000300800 */
[----:B------:R-:W-:Y:S02]  /*4d3e0*/  IMAD.MOV.U32 R49, RZ, RZ, R2 ;  /* 0x000000ffff317224 */ /* 0x000fe400078e0002 */
[----:B----4-:R-:W-:Y:S01]  /*4d3f0*/  IMAD.MOV.U32 R50, RZ, RZ, R60 ;  /* 0x000000ffff327224 */ /* 0x010fe200078e003c */
[----:B------:R-:W3:Y:S01]  /*4d400*/  LDL.LU R2, [R1+0x3a70] ;  /* 0x003a700001027983 */ /* 0x000ee20000300800 */
[----:B------:R-:W4:Y:S02]  /*4d410*/  LDL.LU R60, [R1+0x3a6c] ;  /* 0x003a6c00013c7983 */ /* 0x000f240000300800 */
[----:B------:R-:W-:-:S02]  /*4d420*/  IMAD.MOV.U32 R51, RZ, RZ, R3 ;  /* 0x000000ffff337224 */ /* 0x000fc400078e0003 */
[----:B------:R-:W4:Y:S01]  /*4d430*/  LDL.LU R3, [R1+0x3a68] ;  /* 0x003a680001037983 */ /* 0x000f220000300800 */
[----:B------:R-:W4:Y:S02]  /*4d440*/  LDL.64 R22, [R1+0xd8] ;  /* 0x0000d80001167983 */ /* 0x000f240000100a00 */
[----:B------:R-:W4:Y:S02]  /*4d450*/  LDL.64 R26, [R1+0xc8] ;  /* 0x0000c800011a7983 */ /* 0x000f240000100a00 */
[----:B------:R0:W-:Y:S01]  /*4d460*/  STL [R1+0x3520], R4 ;  /* 0x0035200401007387 */ /* 0x0001e20000100800 */
[----:B------:R3:W-:Y:S01]  /*4d470*/  STL [R1+0x351c], R5 ;  /* 0x00351c0501007387 */ /* 0x0007e20000100800 */
[----:B0-----:R-:W-:-:S03]  /*4d480*/  IMAD.MOV.U32 R4, RZ, RZ, R0 ;  /* 0x000000ffff047224 */ /* 0x001fc600078e0000 */
[----:B--2---:R4:W-:Y:S01]  /*4d490*/  STL.64 [R1+0x3910], R6 ;  /* 0x0039100601007387 */ /* 0x0049e20000100a00 */
[----:B------:R-:W2:Y:S02]  /*4d4a0*/  LDL.LU R0, [R1+0x3a64] ;  /* 0x003a640001007983 */ /* 0x000ea40000300800 */
[----:B------:R-:W-:Y:S02]  /*4d4b0*/  IMAD.MOV.U32 R57, RZ, RZ, R13 ;  /* 0x000000ffff397224 */ /* 0x000fe400078e000d */
[----:B---3--:R-:W-:Y:S02]  /*4d4c0*/  IMAD.MOV.U32 R5, RZ, RZ, R2 ;  /* 0x000000ffff057224 */ /* 0x008fe400078e0002 */
[----:B------:R-:W-:Y:S01]  /*4d4d0*/  IMAD.MOV.U32 R61, RZ, RZ, R12 ;  /* 0x000000ffff3d7224 */ /* 0x000fe200078e000c */
[----:B------:R-:W3:Y:S01]  /*4d4e0*/  LDL.LU R2, [R1+0x3a60] ;  /* 0x003a600001027983 */ /* 0x000ee20000300800 */
[----:B----4-:R-:W-:Y:S02]  /*4d4f0*/  IMAD.MOV.U32 R6, RZ, RZ, R60 ;  /* 0x000000ffff067224 */ /* 0x010fe400078e003c */
[----:B------:R-:W-:Y:S01]  /*4d500*/  IMAD.MOV.U32 R7, RZ, RZ, R3 ;  /* 0x000000ffff077224 */ /* 0x000fe200078e0003 */
[----:B------:R-:W4:Y:S01]  /*4d510*/  LDL.LU R60, [R1+0x3a5c] ;  /* 0x003a5c00013c7983 */ /* 0x000f220000300800 */
[----:B------:R-:W3:Y:S02]  /*4d520*/  LDL.LU R3, [R1+0x3a58] ;  /* 0x003a580001037983 */ /* 0x000ee40000300800 */
[----:B------:R-:W-:Y:S02]  /*4d530*/  STL [R1+0x3518], R57 ;  /* 0x0035183901007387 */ /* 0x000fe40000100800 */
[----:B------:R0:W-:Y:S02]  /*4d540*/  STL.64 [R1+0x3a20], R58 ;  /* 0x003a203a01007387 */ /* 0x0001e40000100a00 */
[----:B0-----:R-:W3:Y:S01]  /*4d550*/  LDL.64 R58, [R1+0x128] ;  /* 0x00012800013a7983 */ /* 0x001ee20000100a00 */
[----:B------:R-:W-:Y:S03]  /*4d560*/  STL [R1+0x3514], R61 ;  /* 0x0035143d01007387 */ /* 0x000fe60000100800 */
[----:B--2---:R-:W0:Y:S04]  /*4d570*/  LDSM.16.MT88.4 R44, [R0+0x8800] ;  /* 0x00880000002c783b */ /* 0x004e280000004200 */
[----:B0-----:R-:W-:Y:S01]  /*4d580*/  STL.64 [R1+0x3908], R46 ;  /* 0x0039082e01007387 */ /* 0x001fe20000100a00 */
[----:B------:R0:W-:Y:S03]  /*4d590*/  STL.64 [R1+0x3900], R44 ;  /* 0x0039002c01007387 */ /* 0x0001e60000100a00 */
[----:B0-----:R-:W2:Y:S01]  /*4d5a0*/  LDL.LU R44, [R1+0x930] ;  /* 0x00093000012c7983 */ /* 0x001ea20000300800 */
[----:B----4-:R-:W-:-:S02]  /*4d5b0*/  IMAD.MOV.U32 R45, RZ, RZ, R60 ;  /* 0x000000ffff2d7224 */ /* 0x010fc400078e003c */
[----:B---3--:R-:W-:Y:S02]  /*4d5c0*/  IMAD.MOV.U32 R46, RZ, RZ, R3 ;  /* 0x000000ffff2e7224 */ /* 0x008fe400078e0003 */
[----:B------:R-:W-:Y:S01]  /*4d5d0*/  IMAD.MOV.U32 R47, RZ, RZ, R2 ;  /* 0x000000ffff2f7224 */ /* 0x000fe200078e0002 */
[C---:B------:R-:W-:Y:S01]  /*4d5e0*/  HMMA.16816.F32 R28, R40.reuse, R58, R28 ;  /* 0x0000003a281c723c */ /* 0x040fe2000000181c */
[----:B------:R-:W-:Y:S07]  /*4d5f0*/  STL [R1+0x33a0], R0 ;  /* 0x0033a00001007387 */ /* 0x000fee0000100800 */
[----:B--2---:R-:W-:Y:S11]  /*4d600*/  HMMA.16816.F32 R44, R40, R34, R44 ;  /* 0x00000022282c723c */ /* 0x004ff6000000182c */
[----:B------:R-:W-:Y:S11]  /*4d610*/  @!UPT UIADD3 URZ, URZ, URZ, URZ ;  /* 0x0000003f3f3ff290 */ /* 0x000ff6000fffe03f */
[----:B------:R-:W-:Y:S01]  /*4d620*/  @!UPT UIADD3 URZ, URZ, URZ, URZ ;  /* 0x0000003f3f3ff290 */ /* 0x000fe2000fffe03f */
[----:B------:R0:W-:Y:S01]  /*4d630*/  STL.64 [R1+0x930], R44 ;  /* 0x0009302c01007387 */ /* 0x0001e20000100a00 */
[----:B------:R1:W-:Y:S02]  /*4d640*/  STL.64 [R1+0x938], R46 ;  /* 0x0009382e01007387 */ /* 0x0003e40000100a00 */
[----:B0-----:R-:W-:Y:S02]  /*4d650*/  IMAD.MOV.U32 R45, RZ, RZ, R34 ;  /* 0x000000ffff2d7224 */ /* 0x001fe400078e0022 */
[----:B------:R-:W-:Y:S02]  /*4d660*/  IMAD.MOV.U32 R44, RZ, RZ, R35 ;  /* 0x000000ffff2c7224 */ /* 0x000fe400078e0023 */
[----:B-1----:R-:W-:Y:S01]  /*4d670*/  IMAD.MOV.U32 R47, RZ, RZ, R58 ;  /* 0x000000ffff2f7224 */ /* 0x002fe200078e003a */
[----:B------:R-:W2:Y:S01]  /*4d680*/  LDL.LU.64 R34, [R1+0x3a50] ;  /* 0x003a500001227983 */ /* 0x000ea20000300a00 */
[----:B------:R-:W2:Y:S02]  /*4d690*/  LDL.LU.64 R32, [R1+0x3a48] ;  /* 0x003a480001207983 */ /* 0x000ea40000300a00 */
[----:B------:R-:W-:-:S02]  /*4d6a0*/  IMAD.MOV.U32 R46, RZ, RZ, R59 ;  /* 0x000000ffff2e7224 */ /* 0x000fc400078e003b */
[----:B------:R-:W-:Y:S01]  /*4d6b0*/  STL.64 [R1+0x920], R28 ;  /* 0x0009201c01007387 */ /* 0x000fe20000100a00 */
[----:B------:R0:W-:Y:S04]  /*4d6c0*/  STL.64 [R1+0x928], R30 ;  /* 0x0009281e01007387 */ /* 0x0001e80000100a00 */
[----:B0-----:R-:W3:Y:S01]  /*4d6d0*/  LDL.LU.64 R30, [R1+0x3a40] ;  /* 0x003a4000011e7983 */ /* 0x001ee20000300a00 */
[----:B------:R-:W3:Y:S02]  /*4d6e0*/  LDL.LU.64 R28, [R1+0x3a38] ;  /* 0x003a3800011c7983 */ /* 0x000ee40000300a00 */
[----:B------:R0:W-:Y:S02]  /*4d6f0*/  STL.64 [R1+0x3a08], R46 ;  /* 0x003a082e01007387 */ /* 0x0001e40000100a00 */
[----:B------:R1:W-:Y:S01]  /*4d700*/  STL.64 [R1+0x3a00], R44 ;  /* 0x003a002c01007387 */ /* 0x0003e20000100a00 */
[----:B0-----:R-:W4:Y:S02]  /*4d710*/  LDL.64 R46, [R1+0x118] ;  /* 0x00011800012e7983 */ /* 0x001f240000100a00 */
[----:B----4-:R-:W-:Y:S07]  /*4d720*/  HMMA.16816.F32 R56, R40, R46, R4 ;  /* 0x0000002e2838723c */ /* 0x010fee0000001804 */
[----:B------:R-:W-:-:S02]  /*4d730*/  IMAD.MOV.U32 R5, RZ, RZ, R46 ;  /* 0x000000ffff057224 */ /* 0x000fc400078e002e */
[----:B------:R-:W-:Y:S02]  /*4d740*/  IMAD.MOV.U32 R4, RZ, RZ, R47 ;  /* 0x000000ffff047224 */ /* 0x000fe400078e002f */
[C---:B-1----:R-:W-:Y:S08]  /*4d750*/  HMMA.16816.F32 R44, R40.reuse, R54, R8 ;  /* 0x00000036282c723c */ /* 0x042ff00000001808 */
[----:B------:R-:W-:Y:S05]  /*4d760*/  HMMA.16816.F32 R8, R40, R14, R48 ;  /* 0x0000000e2808723c */ /* 0x000fea0000001830 */
[----:B------:R-:W-:-:S02]  /*4d770*/  IMAD.MOV.U32 R2, RZ, RZ, R59 ;  /* 0x000000ffff027224 */ /* 0x000fc400078e003b */
[----:B------:R-:W-:Y:S02]  /*4d780*/  IMAD.MOV.U32 R3, RZ, RZ, R58 ;  /* 0x000000ffff037224 */ /* 0x000fe400078e003a */
[----:B------:R-:W-:Y:S01]  /*4d790*/  IMAD.MOV.U32 R60, RZ, RZ, R57 ;  /* 0x000000ffff3c7224 */ /* 0x000fe200078e0039 */
[----:B------:R-:W-:Y:S01]  /*4d7a0*/  STL [R1+0x910], R56 ;  /* 0x0009103801007387 */ /* 0x000fe20000100800 */
[----:B------:R-:W-:Y:S02]  /*4d7b0*/  STL [R1+0x33ac], R2 ;  /* 0x0033ac0201007387 */ /* 0x000fe40000100800 */
[----:B------:R0:W-:Y:S01]  /*4d7c0*/  STL [R1+0x33a8], R3 ;  /* 0x0033a80301007387 */ /* 0x0001e20000100800 */
[----:B------:R1:W-:Y:S01]  /*4d7d0*/  STL [R1+0x33a4], R60 ;  /* 0x0033a43c01007387 */ /* 0x0003e20000100800 */
[----:B------:R-:W-:Y:S02]  /*4d7e0*/  STL.64 [R1+0x900], R44 ;  /* 0x0009002c01007387 */ /* 0x000fe40000100a00 */
[----:B------:R-:W-:Y:S06]  /*4d7f0*/  STL.64 [R1+0x908], R46 ;  /* 0x0009082e01007387 */ /* 0x000fec0000100a00 */
[----:B------:R4:W-:Y:S02]  /*4d800*/  STL [R1+0x8fc], R11 ;  /* 0x0008fc0b01007387 */ /* 0x0009e40000100800 */
[----:B------:R-:W-:-:S02]  /*4d810*/  IMAD.MOV.U32 R0, RZ, RZ, R10 ;  /* 0x000000ffff007224 */ /* 0x000fc400078e000a */
[----:B0-----:R-:W-:Y:S02]  /*4d820*/  IMAD.MOV.U32 R3, RZ, RZ, R8 ;  /* 0x000000ffff037224 */ /* 0x001fe400078e0008 */
[----:B-1----:R-:W-:Y:S02]  /*4d830*/  IMAD.MOV.U32 R60, RZ, RZ, R9 ;  /* 0x000000ffff3c7224 */ /* 0x002fe400078e0009 */
[C---:B----4-:R-:W-:Y:S01]  /*4d840*/  HMMA.16816.F32 R8, R40.reuse, R18, R36 ;  /* 0x000000122808723c */ /* 0x050fe20000001824 */
[----:B------:R-:W-:Y:S02]  /*4d850*/  STL [R1+0x352c], R0 ;  /* 0x00352c0001007387 */ /* 0x000fe40000100800 */
[----:B------:R-:W-:Y:S02]  /*4d860*/  STL [R1+0x3528], R60 ;  /* 0x0035283c01007387 */ /* 0x000fe40000100800 */
[----:B------:R-:W-:Y:S11]  /*4d870*/  STL [R1+0x3524], R3 ;  /* 0x0035240301007387 */ /* 0x000ff60000100800 */
[----:B------:R-:W-:Y:S07]  /*4d880*/  @!UPT UIADD3 URZ, URZ, URZ, URZ ;  /* 0x0000003f3f3ff290 */ /* 0x000fee000fffe03f */
[----:B------:R-:W-:Y:S01]  /*4d890*/  STL.64 [R1+0x8e0], R8 ;  /* 0x0008e00801007387 */ /* 0x000fe20000100a00 */
[----:B------:R2:W-:Y:S02]  /*4d8a0*/  STL [R1+0x8e8], R10 ;  /* 0x0008e80a01007387 */ /* 0x0005e40000100800 */
[----:B------:R-:W-:Y:S02]  /*4d8b0*/  IMAD.MOV.U32 R2, RZ, RZ, R11 ;  /* 0x000000ffff027224 */ /* 0x000fe400078e000b */
[C---:B--2---:R-:W-:Y:S03]  /*4d8c0*/  HMMA.16816.F32 R8, R40.reuse, R22, R32 ;  /* 0x000000162808723c */ /* 0x044fe60000001820 */
[----:B------:R-:W-:Y:S11]  /*4d8d0*/  STL [R1+0x3530], R2 ;  /* 0x0035300201007387 */ /* 0x000ff60000100800 */
[----:B------:R-:W-:Y:S09]  /*4d8e0*/  @!UPT UIADD3 URZ, URZ, URZ, URZ ;  /* 0x0000003f3f3ff290 */ /* 0x000ff2000fffe03f */
[----:B------:R-:W-:Y:S01]  /*4d8f0*/  STL.64 [R1+0x8d0], R8 ;  /* 0x0008d00801007387 */ /* 0x000fe20000100a00 */
[----:B------:R3:W-:Y:S02]  /*4d900*/  STL.64 [R1+0x8d8], R10 ;  /* 0x0008d80a01007387 */ /* 0x0007e40000100a00 */
[C---:B---3--:R-:W-:Y:S01]  /*4d910*/  HMMA.16816.F32 R8, R40.reuse, R26, R28 ;  /* 0x0000001a2808723c */ /* 0x048fe2000000181c */
[----:B------:R-:W-:Y:S02]  /*4d920*/  IMAD.MOV.U32 R6, RZ, RZ, R26 ;  /* 0x000000ffff067224 */ /* 0x000fe400078e001a */
[----:B------:R-:W-:Y:S02]  /*4d930*/  IMAD.MOV.U32 R2, RZ, RZ, R22 ;  /* 0x000000ffff027224 */ /* 0x000fe400078e0016 */
[----:B------:R-:W-:Y:S11]  /*4d940*/  IMAD.MOV.U32 R0, RZ, RZ, R23 ;  /* 0x000000ffff007224 */ /* 0x000ff600078e0017 */
[----:B------:R-:W-:Y:S07]  /*4d950*/  @!UPT UIADD3 URZ, URZ, URZ, URZ ;  /* 0x0000003f3f3ff290 */ /* 0x000fee000fffe03f */
[----:B------:R0:W-:Y:S01]  /*4d960*/  STL.64 [R1+0x8c0], R8 ;  /* 0x0008c00801007387 */ /* 0x0001e20000100a00 */
[----:B------:R1:W-:Y:S03]  /*4d970*/  STL.64 [R1+0x8c8], R10 ;  /* 0x0008c80a01007387 */ /* 0x0003e60000100a00 */
[----:B0-----:R-:W2:Y:S01]  /*4d980*/  LDL.LU R8, [R1+0x8b0] ;  /* 0x0008b00001087983 */ /* 0x001ea20000300800 */
[----:B------:R-:W2:Y:S02]  /*4d990*/  LDL.LU R9, [R1+0x8b4] ;  /* 0x0008b40001097983 */ /* 0x000ea40000300800 */
[----:B-1----:R-:W2:Y:S02]  /*4d9a0*/  LDL.LU R10, [R1+0x8b8] ;  /* 0x0008b800010a7983 */ /* 0x002ea40000300800 */
[----:B------:R-:W2:Y:S01]  /*4d9b0*/  LDL.LU R11, [R1+0x8bc] ;  /* 0x0008bc00010b7983 */ /* 0x000ea20000300800 */
[----:B------:R0:W-:Y:S01]  /*4d9c0*/  STL [R1+0x3a30], R6 ;  /* 0x003a300601007387 */ /* 0x0001e20000100800 */
[----:B------:R-:W-:Y:S03]  /*4d9d0*/  STL.64 [R1+0x3a28], R4 ;  /* 0x003a280401007387 */ /* 0x000fe60000100a00 */
[----:B0-----:R-:W2:Y:S01]  /*4d9e0*/  LDL.64 R6, [R1+0xb8] ;  /* 0x0000b80001067983 */ /* 0x001ea20000100a00 */
[----:B------:R-:W3:Y:S02]  /*4d9f0*/  LDL.LU R20, [R1+0x8a0] ;  /* 0x0008a00001147983 */ /* 0x000ee40000300800 */
[----:B------:R-:W3:Y:S02]  /*4da00*/  LDL.LU R21, [R1+0x8a4] ;  /* 0x0008a40001157983 */ /* 0x000ee40000300800 */
[----:B------:R-:W3:Y:S01]  /*4da10*/  LDL.LU R22, [R1+0x8a8] ;  /* 0x0008a80001167983 */ /* 0x000ee20000300800 */
[----:B------:R-:W3:Y:S01]  /*4da20*/  LDL.LU R23, [R1+0x8ac] ;  /* 0x0008ac0001177983 */ /* 0x000ee20000300800 */
[----:B------:R-:W3:Y:S02]  /*4da30*/  LDL.64 R30, [R1+0xa8] ;  /* 0x0000a800011e7983 */ /* 0x000ee40000100a00 */
[----:B------:R-:W4:Y:S02]  /*4da40*/  LDL.LU R44, [R1+0x880] ;  /* 0x00088000012c7983 */ /* 0x000f240000300800 */
[----:B------:R-:W4:Y:S01]  /*4da50*/  LDL.LU R45, [R1+0x884] ;  /* 0x00088400012d7983 */ /* 0x000f220000300800 */
[----:B------:R-:W2:Y:S01]  /*4da60*/  LDL.LU R46, [R1+0x888] ;  /* 0x00088800012e7983 */ /* 0x000ea20000300800 */
[----:B------:R-:W2:Y:S02]  /*4da70*/  LDL.LU R47, [R1+0x88c] ;  /* 0x00088c00012f7983 */ /* 0x000ea40000300800 */
[----:B------:R-:W3:Y:S02]  /*4da80*/  LDL.LU R56, [R1+0x890] ;  /* 0x0008900001387983 */ /* 0x000ee40000300800 */
[----:B------:R-:W3:Y:S01]  /*4da90*/  LDL.LU R57, [R1+0x894] ;  /* 0x0008940001397983 */ /* 0x000ee20000300800 */
[----:B------:R-:W3:Y:S01]  /*4daa0*/  LDL.LU R58, [R1+0x898] ;  /* 0x00089800013a7983 */ /* 0x000ee20000300800 */
[----:B------:R-:W3:Y:S03]  /*4dab0*/  LDL.LU R59, [R1+0x89c] ;  /* 0x00089c00013b7983 */ /* 0x000ee60000300800 */
[----:B--2---:R0:W-:Y:S01]  /*4dac0*/  STL.64 [R1+0x3a18], R46 ;  /* 0x003a182e01007387 */ /* 0x0041e20000100a00 */
[----:B----4-:R-:W-:Y:S01]  /*4dad0*/  STL.64 [R1+0x3a10], R44 ;  /* 0x003a102c01007387 */ /* 0x010fe20000100a00 */
[C---:B------:R-:W-:Y:S08]  /*4dae0*/  HMMA.16816.F32 R8, R40.reuse, R6, R8 ;  /* 0x000000062808723c */ /* 0x040ff00000001808 */
[----:B---3--:R-:W-:Y:S01]  /*4daf0*/  HMMA.16816.F32 R20, R40, R30, R20 ;  /* 0x0000001e2814723c */ /* 0x008fe20000001814 */
[----:B------:R-:W2:Y:S04]  /*4db00*/  LDL.64 R54, [R1+0x88] ;  /* 0x0000880001367983 */ /* 0x000ea80000100a00 */
[----:B0-----:R-:W3:Y:S01]  /*4db10*/  LDL.64 R46, [R1+0x98] ;  /* 0x00009800012e7983 */ /* 0x001ee20000100a00 */
[----:B------:R-:W4:Y:S02]  /*4db20*/  LDL.LU R48, [R1+0x870] ;  /* 0x0008700001307983 */ /* 0x000f240000300800 */
[----:B------:R-:W4:Y:S02]  /*4db30*/  LDL.LU R49, [R1+0x874] ;  /* 0x0008740001317983 */ /* 0x000f240000300800 */
[----:B------:R-:W4:Y:S01]  /*4db40*/  LDL.LU R50, [R1+0x878] ;  /* 0x0008780001327983 */ /* 0x000f220000300800 */
[----:B------:R-:W4:Y:S01]  /*4db50*/  LDL.LU R51, [R1+0x87c] ;  /* 0x00087c0001337983 */ /* 0x000f220000300800 */
[----:B------:R-:W2:Y:S02]  /*4db60*/  LDL.64 R14, [R1+0x78] ;  /* 0x00007800010e7983 */ /* 0x000ea40000100a00 */
[----:B------:R-:W2:Y:S02]  /*4db70*/  LDL.LU R36, [R1+0x860] ;  /* 0x0008600001247983 */ /* 0x000ea40000300800 */
[----:B------:R-:W2:Y:S01]  /*4db80*/  LDL.LU R37, [R1+0x864] ;  /* 0x0008640001257983 */ /* 0x000ea20000300800 */
[----:B------:R-:W2:Y:S01]  /*4db90*/  LDL.LU R38, [R1+0x868] ;  /* 0x0008680001267983 */ /* 0x000ea20000300800 */
[----:B------:R-:W2:Y:S02]  /*4dba0*/  LDL.LU R39, [R1+0x86c] ;  /* 0x00086c0001277983 */ /* 0x000ea40000300800 */
[----:B------:R-:W2:Y:S02]  /*4dbb0*/  LDL.64 R18, [R1+0x68] ;  /* 0x0000680001127983 */ /* 0x000ea40000100a00 */
[----:B------:R-:W2:Y:S01]  /*4dbc0*/  LDL.LU R32, [R1+0x850] ;  /* 0x0008500001207983 */ /* 0x000ea20000300800 */
[----:B------:R-:W2:Y:S01]  /*4dbd0*/  LDL.LU R33, [R1+0x854] ;  /* 0x0008540001217983 */ /* 0x000ea20000300800 */
[----:B------:R-:W2:Y:S02]  /*4dbe0*/  LDL.LU R34, [R1+0x858] ;  /* 0x0008580001227983 */ /* 0x000ea40000300800 */
[----:B------:R-:W-:-:S02]  /*4dbf0*/  IMAD.MOV.U32 R3, RZ, RZ, R27 ;  /* 0x000000ffff037224 */ /* 0x000fc400078e001b */
[----:B------:R-:W2:Y:S01]  /*4dc00*/  LDL.LU R35, [R1+0x85c] ;  /* 0x00085c0001237983 */ /* 0x000ea20000300800 */
[----:B------:R-:W2:Y:S01]  /*4dc10*/  LDL.64 R26, [R1+0x58] ;  /* 0x00005800011a7983 */ /* 0x000ea20000100a00 */
[----:B------:R0:W-:Y:S02]  /*4dc20*/  STL.64 [R1+0x8b0], R8 ;  /* 0x0008b00801007387 */ /* 0x0001e40000100a00 */
[----:B------:R1:W-:Y:S02]  /*4dc30*/  STL.64 [R1+0x8b8], R10 ;  /* 0x0008b80a01007387 */ /* 0x0003e40000100a00 */
[----:B0-----:R-:W-:Y:S02]  /*4dc40*/  IMAD.MOV.U32 R8, RZ, RZ, R6 ;  /* 0x000000ffff087224 */ /* 0x001fe400078e0006 */
[----:B------:R-:W2:Y:S01]  /*4dc50*/  LDL.LU R6, [R1+0x3a30] ;  /* 0x003a300001067983 */ /* 0x000ea20000300800 */
[----:B------:R-:W2:Y:S02]  /*4dc60*/  LDL.LU.64 R4, [R1+0x3a28] ;  /* 0x003a280001047983 */ /* 0x000ea40000300a00 */
[----:B------:R0:W-:Y:S02]  /*4dc70*/  STL.64 [R1+0x8a0], R20 ;  /* 0x0008a01401007387 */ /* 0x0001e40000100a00 */
[----:B------:R0:W-:Y:S02]  /*4dc80*/  STL.64 [R1+0x8a8], R22 ;  /* 0x0008a81601007387 */ /* 0x0001e40000100a00 */
[----:B-1----:R-:W-:-:S02]  /*4dc90*/  IMAD.MOV.U32 R10, RZ, RZ, R30 ;  /* 0x000000ffff0a7224 */ /* 0x002fc400078e001e */
[----:B------:R-:W-:Y:S01]  /*4dca0*/  IMAD.MOV.U32 R9, RZ, RZ, R31 ;  /* 0x000000ffff097224 */ /* 0x000fe200078e001f */
[----:B0-----:R-:W2:Y:S01]  /*4dcb0*/  LDL.LU R20, [R1+0x840] ;  /* 0x0008400001147983 */ /* 0x001ea20000300800 */
[----:B------:R-:W2:Y:S02]  /*4dcc0*/  LDL.LU R21, [R1+0x844] ;  /* 0x0008440001157983 */ /* 0x000ea40000300800 */
[----:B------:R-:W2:Y:S02]  /*4dcd0*/  LDL.LU R22, [R1+0x848] ;  /* 0x0008480001167983 */ /* 0x000ea40000300800 */
[----:B------:R-:W2:Y:S01]  /*4dce0*/  LDL.LU R23, [R1+0x84c] ;  /* 0x00084c0001177983 */ /* 0x000ea20000300800 */
[----:B------:R-:W2:Y:S01]  /*4dcf0*/  LDL.64 R30, [R1+0x48] ;  /* 0x00004800011e7983 */ /* 0x000ea20000100a00 */
[----:B---3--:R-:W-:Y:S11]  /*4dd00*/  HMMA.16816.F32 R56, R40, R46, R56 ;  /* 0x0000002e2838723c */ /* 0x008ff60000001838 */
[----:B------:R-:W-:Y:S11]  /*4dd10*/  @!UPT UIADD3 URZ, URZ, URZ, URZ ;  /* 0x0000003f3f3ff290 */ /* 0x000ff6000fffe03f */
[----:B------:R-:W-:Y:S01]  /*4dd20*/  @!UPT UIADD3 URZ, URZ, URZ, URZ ;  /* 0x0000003f3f3ff290 */ /* 0x000fe2000fffe03f */
[----:B------:R0:W-:Y:S01]  /*4dd30*/  STL.64 [R1+0x890], R56 ;  /* 0x0008903801007387 */ /* 0x0001e20000100a00 */
[----:B------:R1:W-:Y:S02]  /*4dd40*/  STL.64 [R1+0x898], R58 ;  /* 0x0008983a01007387 */ /* 0x0003e40000100a00 */
[----:B0-----:R-:W-:Y:S01]  /*4dd50*/  IMAD.MOV.U32 R57, RZ, RZ, R46 ;  /* 0x000000ffff397224 */ /* 0x001fe200078e002e */
[----:B-1----:R-:W3:Y:S01]  /*4dd60*/  LDL.LU.64 R58, [R1+0x3a20] ;  /* 0x003a2000013a7983 */ /* 0x002ee20000300a00 */
[----:B------:R-:W-:Y:S02]  /*4dd70*/  IMAD.MOV.U32 R56, RZ, RZ, R47 ;  /* 0x000000ffff387224 */ /* 0x000fe400078e002f */
[----:B------:R-:W3:Y:S02]  /*4dd80*/  LDL.LU.64 R46, [R1+0x3a18] ;  /* 0x003a1800012e7983 */ /* 0x000ee40000300a00 */
[----:B------:R-:W3:Y:S01]  /*4dd90*/  LDL.LU.64 R44, [R1+0x3a10] ;  /* 0x003a1000012c7983 */ /* 0x000ee20000300a00 */
[----:B------:R2:W-:Y:S01]  /*4dda0*/  STL [R1+0x3864], R56 ;  /* 0x0038643801007387 */ /* 0x0005e20000100800 */
[----:B------:R0:W-:Y:S02]  /*4ddb0*/  STL [R1+0x3860], R57 ;  /* 0x0038603901007387 */ /* 0x0001e40000100800 */
[----:B--2---:R-:W-:-:S02]  /*4ddc0*/  IMAD.MOV.U32 R56, RZ, RZ, R14 ;  /* 0x000000ffff387224 */ /* 0x004fc400078e000e */
[----:B0-----:R-:W-:Y:S02]  /*4ddd0*/  IMAD.MOV.U32 R57, RZ, RZ, R15 ;  /* 0x000000ffff397224 */ /* 0x001fe400078e000f */
[----:B------:R-:W-:Y:S02]  /*4dde0*/  IMAD.MOV.U32 R60, RZ, RZ, R55 ;  /* 0x000000ffff3c7224 */ /* 0x000fe400078e0037 */
[----:B------:R-:W-:Y:S01]  /*4ddf0*/  IMAD.MOV.U32 R61, RZ, RZ, R54 ;  /* 0x000000ffff3d7224 */ /* 0x000fe200078e0036 */
[C---:B---3--:R-:W-:Y:S11]  /*4de00*/  HMMA.16816.F32 R44, R40.reuse, R54, R44 ;  /* 0x00000036282c723c */ /* 0x048ff6000000182c */
[----:B------:R-:W-:Y:S11]  /*4de10*/  @!UPT UIADD3 URZ, URZ, URZ, URZ ;  /* 0x0000003f3f3ff290 */ /* 0x000ff6000fffe03f */
[----:B------:R-:W-:Y:S01]  /*4de20*/  @!UPT UIADD3 URZ, URZ, URZ, URZ ;  /* 0x0000003f3f3ff290 */ /* 0x000fe2000fffe03f */
[----:B------:R-:W-:Y:S01]  /*4de30*/  STL.64 [R1+0x880], R44 ;  /* 0x0008802c01007387 */ /* 0x000fe20000100a00 */
[----:B------:R4:W-:Y:S02]  /*4de40*/  STL.64 [R1+0x888], R46 ;  /* 0x0008882e01007387 */ /* 0x0009e40000100a00 */
[C---:B----4-:R-:W-:Y:S08]  /*4de50*/  HMMA.16816.F32 R44, R40.reuse, R14, R48 ;  /* 0x0000000e282c723c */ /* 0x050ff00000001830 */
[C---:B------:R-:W-:Y:S01]  /*4de60*/  HMMA.16816.F32 R12, R40.reuse, R18, R36 ;  /* 0x00000012280c723c */ /* 0x040fe20000001824 */
[----:B------:R-:W-:Y:S01]  /*4de70*/  STL [R1+0x386c], R60 ;  /* 0x00386c3c01007387 */ /* 0x000fe20000100800 */
[----:B------:R-:W-:Y:S11]  /*4de80*/  STL [R1+0x3868], R61 ;  /* 0x0038683d01007387 */ /* 0x000ff60000100800 */
[----:B------:R-:W-:Y:S02]  /*4de90*/  @!UPT UIADD3 URZ, URZ, URZ, URZ ;  /* 0x0000003f3f3ff290 */ /* 0x000fe4000fffe03f */
[----:B------:R-:W-:Y:S01]  /*4dea0*/  STL.64 [R1+0x870], R44 ;  /* 0x0008702c01007387 */ /* 0x000fe20000100a00 */
[----:B------:R-:W-:Y:S02]  /*4deb0*/  STL.64 [R1+0x878], R46 ;  /* 0x0008782e01007387 */ /* 0x000fe40000100a00 */
[----:B------:R-:W-:Y:S02]  /*4dec0*/  STL [R1+0x3874], R57 ;  /* 0x0038743901007387 */ /* 0x000fe40000100800 */
[----:B------:R-:W-:Y:S03]  /*4ded0*/  STL [R1+0x3870], R56 ;  /* 0x0038703801007387 */ /* 0x000fe60000100800 */
[----:B------:R-:W-:Y:S01]  /*4dee0*/  STL.64 [R1+0x860], R12 ;  /* 0x0008600c01007387 */ /* 0x000fe20000100a00 */
[----:B------:R0:W-:Y:S02]  /*4def0*/  STL.64 [R1+0x868], R14 ;  /* 0x0008680e01007387 */ /* 0x0001e40000100a00 */
[----:B0-----:R-:W-:Y:S01]  /*4df00*/  HMMA.16816.F32 R12, R40, R26, R32 ;  /* 0x0000001a280c723c */ /* 0x001fe20000001820 */
[----:B------:R-:W-:-:S02]  /*4df10*/  IMAD.MOV.U32 R61, RZ, RZ, R19 ;  /* 0x000000ffff3d7224 */ /* 0x000fc400078e0013 */
[----:B------:R-:W-:-:S03]  /*4df20*/  IMAD.MOV.U32 R60, RZ, RZ, R18 ;  /* 0x000000ffff3c7224 */ /* 0x000fc600078e0012 */
[----:B------:R-:W-:Y:S02]  /*4df30*/  STL [R1+0x387c], R61 ;  /* 0x00387c3d01007387 */ /* 0x000fe40000100800 */
[----:B------:R-:W-:Y:S11]  /*4df40*/  STL [R1+0x3878], R60 ;  /* 0x0038783c01007387 */ /* 0x000ff60000100800 */
[----:B------:R-:W-:Y:S04]  /*4df50*/  @!UPT UIADD3 URZ, URZ, URZ, URZ ;  /* 0x0000003f3f3ff290 */ /* 0x000fe8000fffe03f */
[----:B------:R-:W-:Y:S01]  /*4df60*/  STL.64 [R1+0x850], R12 ;  /* 0x0008500c01007387 */ /* 0x000fe20000100a00 */
[----:B------:R0:W-:Y:S02]  /*4df70*/  STL.64 [R1+0x858], R14 ;  /* 0x0008580e01007387 */ /* 0x0001e40000100a00 */
[----:B------:R-:W2:Y:S02]  /*4df80*/  LDL.LU R32, [R1+0x830] ;  /* 0x0008300001207983 */ /* 0x000ea40000300800 */
[----:B------:R-:W2:Y:S01]  /*4df90*/  LDL.LU R33, [R1+0x834] ;  /* 0x0008340001217983 */ /* 0x000ea20000300800 */
[----:B------:R-:W2:Y:S01]  /*4dfa0*/  LDL.LU R34, [R1+0x838] ;  /* 0x0008380001227983 */ /* 0x000ea20000300800 */
[----:B------:R-:W-:Y:S02]  /*4dfb0*/  IMAD.MOV.U32 R57, RZ, RZ, R26 ;  /* 0x000000ffff397224 */ /* 0x000fe400078e001a */
[----:B------:R-:W-:Y:S02]  /*4dfc0*/  IMAD.MOV.U32 R56, RZ, RZ, R27 ;  /* 0x000000ffff387224 */ /* 0x000fe400078e001b */
[----:B------:R-:W2:Y:S01]  /*4dfd0*/  LDL.LU R35, [R1+0x83c] ;  /* 0x00083c0001237983 */ /* 0x000ea20000300800 */
[----:B------:R-:W2:Y:S01]  /*4dfe0*/  LDL.64 R26, [R1+0x38] ;  /* 0x00003800011a7983 */ /* 0x000ea20000100a00 */
[----:B0-----:R-:W-:Y:S03]  /*4dff0*/  HMMA.16816.F32 R12, R40, R30, R20 ;  /* 0x0000001e280c723c */ /* 0x001fe60000001814 */
[----:B------:R-:W-:Y:S01]  /*4e000*/  STL [R1+0x3884], R56 ;  /* 0x0038843801007387 */ /* 0x000fe20000100800 */
[----:B------:R-:W-:Y:S02]  /*4e010*/  STL [R1+0x3880], R57 ;  /* 0x0038803901007387 */ /* 0x000fe40000100800 */
[----:B------:R-:W-:-:S02]  /*4e020*/  IMAD.MOV.U32 R61, RZ, RZ, R30 ;  /* 0x000000ffff3d7224 */ /* 0x000fc400078e001e */
[----:B------:R-:W-:Y:S11]  /*4e030*/  IMAD.MOV.U32 R60, RZ, RZ, R31 ;  /* 0x000000ffff3c7224 */ /* 0x000ff600078e001f */
[----:B------:R-:W-:Y:S04]  /*4e040*/  @!UPT UIADD3 URZ, URZ, URZ, URZ ;  /* 0x0000003f3f3ff290 */ /* 0x000fe8000fffe03f */
[----:B------:R-:W-:Y:S01]  /*4e050*/  STL.64 [R1+0x840], R12 ;  /* 0x0008400c01007387 */ /* 0x000fe20000100a00 */
[----:B------:R0:W-:Y:S02]  /*4e060*/  STL.64 [R1+0x848], R14 ;  /* 0x0008480e01007387 */ /* 0x0001e40000100a00 */
[----:B------:R-:W3:Y:S02]  /*4e070*/  LDL.LU R44, [R1+0x820] ;  /* 0x00082000012c7983 */ /* 0x000ee40000300800 */
[----:B------:R-:W3:Y:S01]  /*4e080*/  LDL.LU R45, [R1+0x824] ;  /* 0x00082400012d7983 */ /* 0x000ee20000300800 */
[----:B------:R-:W3:Y:S01]  /*4e090*/  LDL.LU R46, [R1+0x828] ;  /* 0x00082800012e7983 */ /* 0x000ee20000300800 */
[----:B------:R-:W3:Y:S02]  /*4e0a0*/  LDL.LU R47, [R1+0x82c] ;  /* 0x00082c00012f7983 */ /* 0x000ee40000300800 */
[----:B------:R-:W3:Y:S02]  /*4e0b0*/  LDL.64 R30, [R1+0x28] ;  /* 0x00002800011e7983 */ /* 0x000ee40000100a00 */
        /* <DEDUP_REMOVED lines=8> */
[----:B0-----:R-:W4:Y:S01]  /*4e140*/  LDL.64 R14, [R1+0x18] ;  /* 0x00001800010e7983 */ /* 0x001f220000100a00 */
[----:B------:R-:W4:Y:S01]  /*4e150*/  LDL.LU R48, [R1+0x800] ;  /* 0x0008000001307983 */ /* 0x000f220000300800 */
[----:B------:R-:W4:Y:S02]  /*4e160*/  LDL.LU R49, [R1+0x804] ;  /* 0x0008040001317983 */ /* 0x000f240000300800 */
[----:B------:R-:W4:Y:S02]  /*4e170*/  LDL.LU R50, [R1+0x808] ;  /* 0x0008080001327983 */ /* 0x000f240000300800 */
[----:B------:R-:W4:Y:S01]  /*4e180*/  LDL.LU R51, [R1+0x80c] ;  /* 0x00080c0001337983 */ /* 0x000f220000300800 */
[----:B------:R-:W4:Y:S01]  /*4e190*/  LDL.64 R18, [R1+0x8] ;  /* 0x0000080001127983 */ /* 0x000f220000100a00 */
[----:B------:R-:W4:Y:S02]  /*4e1a0*/  LDL.LU R36, [R1+0x7f0] ;  /* 0x0007f00001247983 */ /* 0x000f240000300800 */
[----:B------:R-:W4:Y:S02]  /*4e1b0*/  LDL.LU R37, [R1+0x7f4] ;  /* 0x0007f40001257983 */ /* 0x000f240000300800 */
[----:B------:R-:W4:Y:S01]  /*4e1c0*/  LDL.LU R38, [R1+0x7f8] ;  /* 0x0007f80001267983 */ /* 0x000f220000300800 */
[----:B------:R-:W4:Y:S01]  /*4e1d0*/  LDL.LU R39, [R1+0x7fc] ;  /* 0x0007fc0001277983 */ /* 0x000f220000300800 */
[----:B------:R-:W-:Y:S02]  /*4e1e0*/  STL [R1+0x388c], R60 ;  /* 0x00388c3c01007387 */ /* 0x000fe40000100800 */
[----:B------:R-:W-:Y:S01]  /*4e1f0*/  STL [R1+0x3888], R61 ;  /* 0x0038883d01007387 */ /* 0x000fe20000100800 */
[----:B--2---:R-:W-:Y:S01]  /*4e200*/  HMMA.16816.F32 R32, R40, R26, R32 ;  /* 0x0000001a2820723c */ /* 0x004fe20000001820 */
[----:B------:R-:W-:-:S02]  /*4e210*/  IMAD.MOV.U32 R57, RZ, RZ, R27 ;  /* 0x000000ffff397224 */ /* 0x000fc400078e001b */
[----:B------:R-:W-:Y:S11]  /*4e220*/  IMAD.MOV.U32 R56, RZ, RZ, R26 ;  /* 0x000000ffff387224 */ /* 0x000ff600078e001a */
[----:B------:R-:W-:Y:S09]  /*4e230*/  @!UPT UIADD3 URZ, URZ, URZ, URZ ;  /* 0x0000003f3f3ff290 */ /* 0x000ff2000fffe03f */
[----:B------:R0:W-:Y:S01]  /*4e240*/  STL.64 [R1+0x830], R32 ;  /* 0x0008302001007387 */ /* 0x0001e20000100a00 */
[C---:B---3--:R-:W-:Y:S03]  /*4e250*/  HMMA.16816.F32 R44, R40.reuse, R30, R44 ;  /* 0x0000001e282c723c */ /* 0x048fe6000000182c */
[----:B------:R1:W-:Y:S01]  /*4e260*/  STL.64 [R1+0x838], R34 ;  /* 0x0008382201007387 */ /* 0x0003e20000100a00 */
[----:B0-----:R-:W2:Y:S02]  /*4e270*/  LDL.LU R32, [R1+0x7d0] ;  /* 0x0007d00001207983 */ /* 0x001ea40000300800 */
[----:B------:R-:W2:Y:S02]  /*4e280*/  LDL.LU R33, [R1+0x7d4] ;  /* 0x0007d40001217983 */ /* 0x000ea40000300800 */
[----:B----4-:R-:W-:Y:S01]  /*4e290*/  HMMA.16816.F32 R52, R40, R14, R52 ;  /* 0x0000000e2834723c */ /* 0x010fe20000001834 */
[----:B-1----:R-:W2:Y:S01]  /*4e2a0*/  LDL.LU R34, [R1+0x7d8] ;  /* 0x0007d80001227983 */ /* 0x002ea20000300800 */
[----:B------:R-:W2:Y:S02]  /*4e2b0*/  LDL.LU R35, [R1+0x7dc] ;  /* 0x0007dc0001237983 */ /* 0x000ea40000300800 */
[----:B------:R-:W3:Y:S02]  /*4e2c0*/  LDL.LU R24, [R1+0x7c0] ;  /* 0x0007c00001187983 */ /* 0x000ee40000300800 */
[----:B------:R-:W3:Y:S01]  /*4e2d0*/  LDL.LU R25, [R1+0x7c4] ;  /* 0x0007c40001197983 */ /* 0x000ee20000300800 */
[----:B------:R-:W3:Y:S01]  /*4e2e0*/  LDL.LU R26, [R1+0x7c8] ;  /* 0x0007c800011a7983 */ /* 0x000ee20000300800 */
[----:B------:R-:W3:Y:S02]  /*4e2f0*/  LDL.LU R27, [R1+0x7cc] ;  /* 0x0007cc00011b7983 */ /* 0x000ee40000300800 */
[----:B------:R-:W-:Y:S02]  /*4e300*/  STL [R1+0x3894], R57 ;  /* 0x0038943901007387 */ /* 0x000fe40000100800 */
[----:B------:R-:W-:Y:S03]  /*4e310*/  STL [R1+0x3890], R56 ;  /* 0x0038903801007387 */ /* 0x000fe60000100800 */
[----:B------:R-:W-:Y:S01]  /*4e320*/  STL.64 [R1+0x820], R44 ;  /* 0x0008202c01007387 */ /* 0x000fe20000100a00 */
[----:B------:R0:W-:Y:S02]  /*4e330*/  STL.64 [R1+0x828], R46 ;  /* 0x0008282e01007387 */ /* 0x0001e40000100a00 */
[----:B------:R-:W-:-:S02]  /*4e340*/  IMAD.MOV.U32 R61, RZ, RZ, R31 ;  /* 0x000000ffff3d7224 */ /* 0x000fc400078e001f */
[----:B------:R-:W-:Y:S02]  /*4e350*/  IMAD.MOV.U32 R60, RZ, RZ, R30 ;  /* 0x000000ffff3c7224 */ /* 0x000fe400078e001e */
[----:B------:R-:W-:Y:S02]  /*4e360*/  IMAD.MOV.U32 R30, RZ, RZ, R58 ;  /* 0x000000ffff1e7224 */ /* 0x000fe400078e003a */
[----:B------:R-:W-:Y:S01]  /*4e370*/  IMAD.MOV.U32 R31, RZ, RZ, R59 ;  /* 0x000000ffff1f7224 */ /* 0x000fe200078e003b */
[----:B0-----:R-:W4:Y:S01]  /*4e380*/  LDL.LU.64 R46, [R1+0x3a08] ;  /* 0x003a0800012e7983 */ /* 0x001f220000300a00 */
[----:B------:R-:W2:Y:S02]  /*4e390*/  LDL.LU.64 R44, [R1+0x3a00] ;  /* 0x003a0000012c7983 */ /* 0x000ea40000300a00 */
[----:B------:R-:W2:Y:S02]  /*4e3a0*/  LDL.LU R28, [R1+0x7b0] ;  /* 0x0007b000011c7983 */ /* 0x000ea40000300800 */
[----:B------:R-:W2:Y:S01]  /*4e3b0*/  LDL.LU R29, [R1+0x7b4] ;  /* 0x0007b400011d7983 */ /* 0x000ea20000300800 */
[----:B------:R-:W2:Y:S01]  /*4e3c0*/  LDL.LU R58, [R1+0x39fc] ;  /* 0x0039fc00013a7983 */ /* 0x000ea20000300800 */
[----:B------:R-:W2:Y:S02]  /*4e3d0*/  LDL.LU R59, [R1+0x39f8] ;  /* 0x0039f800013b7983 */ /* 0x000ea40000300800 */
[----:B------:R-:W-:Y:S02]  /*4e3e0*/  STL [R1+0x389c], R61 ;  /* 0x00389c3d01007387 */ /* 0x000fe40000100800 */
[----:B------:R-:W-:Y:S01]  /*4e3f0*/  STL [R1+0x3898], R60 ;  /* 0x0038983c01007387 */ /* 0x000fe20000100800 */
[----:B------:R-:W-:Y:S01]  /*4e400*/  STL.64 [R1+0x810], R52 ;  /* 0x0008103401007387 */ /* 0x000fe20000100a00 */
[----:B------:R0:W-:Y:S03]  /*4e410*/  STL.64 [R1+0x818], R54 ;  /* 0x0008183601007387 */ /* 0x0001e60000100a00 */
[----:B0-----:R-:W3:Y:S01]  /*4e420*/  LDL.LU.64 R54, [R1+0x39f0] ;  /* 0x0039f00001367983 */ /* 0x001ee20000300a00 */
[----:B------:R-:W-:Y:S01]  /*4e430*/  HMMA.16816.F32 R48, R40, R18, R48 ;  /* 0x000000122830723c */ /* 0x000fe20000001830 */
[----:B------:R-:W4:Y:S02]  /*4e440*/  LDL.LU.64 R52, [R1+0x39e8] ;  /* 0x0039e80001347983 */ /* 0x000f240000300a00 */
[----:B------:R-:W-:-:S02]  /*4e450*/  IMAD.MOV.U32 R57, RZ, RZ, R14 ;  /* 0x000000ffff397224 */ /* 0x000fc400078e000e */
[----:B------:R-:W-:Y:S02]  /*4e460*/  IMAD.MOV.U32 R56, RZ, RZ, R15 ;  /* 0x000000ffff387224 */ /* 0x000fe400078e000f */
[----:B------:R-:W4:Y:S01]  /*4e470*/  LDL.LU.64 R14, [R1+0x39e0] ;  /* 0x0039e000010e7983 */ /* 0x000f220000300a00 */
[----:B------:R-:W4:Y:S02]  /*4e480*/  LDL.LU.64 R12, [R1+0x39d8] ;  /* 0x0039d800010c7983 */ /* 0x000f240000300a00 */
[----:B------:R-:W-:Y:S02]  /*4e490*/  IMAD.MOV.U32 R61, RZ, RZ, R18 ;  /* 0x000000ffff3d7224 */ /* 0x000fe400078e0012 */
[----:B------:R-:W-:-:S11]  /*4e4a0*/  IMAD.MOV.U32 R60, RZ, RZ, R19 ;  /* 0x000000ffff3c7224 */ /* 0x000fd600078e0013 */
[----:B------:R-:W-:Y:S01]  /*4e4b0*/  STL.64 [R1+0x800], R48 ;  /* 0x0008003001007387 */ /* 0x000fe20000100a00 */
[----:B------:R0:W-:Y:S03]  /*4e4c0*/  STL.64 [R1+0x808], R50 ;  /* 0x0008083201007387 */ /* 0x0001e60000100a00 */
[----:B0-----:R-:W4:Y:S01]  /*4e4d0*/  LDL.LU.64 R50, [R1+0x39d0] ;  /* 0x0039d00001327983 */ /* 0x001f220000300a00 */
[----:B------:R-:W4:Y:S02]  /*4e4e0*/  LDL.LU.64 R48, [R1+0x39c8] ;  /* 0x0039c80001307983 */ /* 0x000f240000300a00 */
[----:B------:R-:W4:Y:S02]  /*4e4f0*/  LDL.LU.64 R18, [R1+0x39c0] ;  /* 0x0039c00001127983 */ /* 0x000f240000300a00 */
[----:B------:R-:W4:Y:S01]  /*4e500*/  LDL.LU.64 R16, [R1+0x39b8] ;  /* 0x0039b80001107983 */ /* 0x000f220000300a00 */
[C---:B--2---:R-:W-:Y:S08]  /*4e510*/  HMMA.16816.F32 R36, R40.reuse, R58, R36 ;  /* 0x0000003a2824723c */ /* 0x044ff00000001824 */
[C---:B---3--:R-:W-:Y:S11]  /*4e520*/  HMMA.16816.F32 R20, R40.reuse, R54, R20 ;  /* 0x000000362814723c */ /* 0x048ff60000001814 */
[----:B------:R-:W-:Y:S04]  /*4e530*/  @!UPT UIADD3 URZ, URZ, URZ, URZ ;  /* 0x0000003f3f3ff290 */ /* 0x000fe8000fffe03f */
[----:B------:R-:W-:Y:S01]  /*4e540*/  STL.64 [R1+0x7f0], R36 ;  /* 0x0007f02401007387 */ /* 0x000fe20000100a00 */
[----:B------:R0:W-:Y:S03]  /*4e550*/  STL.64 [R1+0x7f8], R38 ;  /* 0x0007f82601007387 */ /* 0x0001e60000100a00 */
[----:B0-----:R-:W2:Y:S01]  /*4e560*/  LDL.LU.64 R38, [R1+0x39b0] ;  /* 0x0039b00001267983 */ /* 0x001ea20000300a00 */
[----:B------:R-:W3:Y:S02]  /*4e570*/  LDL.LU.64 R36, [R1+0x39a8] ;  /* 0x0039a80001247983 */ /* 0x000ee40000300a00 */
[----:B------:R-:W-:Y:S02]  /*4e580*/  STL.64 [R1+0x3760], R58 ;  /* 0x0037603a01007387 */ /* 0x000fe40000100a00 */
[----:B------:R-:W-:Y:S01]  /*4e590*/  STL.64 [R1+0x7e0], R20 ;  /* 0x0007e01401007387 */ /* 0x000fe20000100a00 */
[----:B------:R0:W-:Y:S04]  /*4e5a0*/  STL.64 [R1+0x7e8], R22 ;  /* 0x0007e81601007387 */ /* 0x0001e80000100a00 */
[----:B0-----:R-:W3:Y:S01]  /*4e5b0*/  LDL.LU.64 R22, [R1+0x39a0] ;  /* 0x0039a00001167983 */ /* 0x001ee20000300a00 */
[----:B----4-:R-:W-:Y:S01]  /*4e5c0*/  HMMA.16816.F32 R32, R40, R50, R32 ;  /* 0x000000322820723c */ /* 0x010fe20000001820 */
[----:B------:R-:W4:Y:S02]  /*4e5d0*/  LDL.LU.64 R20, [R1+0x3998] ;  /* 0x0039980001147983 */ /* 0x000f240000300a00 */
[----:B------:R-:W-:Y:S01]  /*4e5e0*/  STL.64 [R1+0x3758], R54 ;  /* 0x0037583601007387 */ /* 0x000fe20000100a00 */
[----:B------:R0:W-:Y:S02]  /*4e5f0*/  STL.64 [R1+0x3750], R52 ;  /* 0x0037503401007387 */ /* 0x0001e40000100a00 */
[----:B0-----:R-:W-:-:S02]  /*4e600*/  IMAD.MOV.U32 R52, RZ, RZ, R18 ;  /* 0x000000ffff347224 */ /* 0x001fc400078e0012 */
[----:B------:R-:W4:Y:S01]  /*4e610*/  LDL.LU R18, [R1+0x3994] ;  /* 0x0039940001127983 */ /* 0x000f220000300800 */
[----:B--2---:R-:W-:Y:S02]  /*4e620*/  IMAD.MOV.U32 R54, RZ, RZ, R38 ;  /* 0x000000ffff367224 */ /* 0x004fe400078e0026 */
[----:B------:R-:W-:Y:S02]  /*4e630*/  IMAD.MOV.U32 R55, RZ, RZ, R39 ;  /* 0x000000ffff377224 */ /* 0x000fe400078e0027 */
[----:B---3--:R-:W-:Y:S02]  /*4e640*/  IMAD.MOV.U32 R53, RZ, RZ, R23 ;  /* 0x000000ffff357224 */ /* 0x008fe400078e0017 */
[----:B------:R-:W2:Y:S01]  /*4e650*/  LDL.LU R23, [R1+0x3990] ;  /* 0x0039900001177983 */ /* 0x000ea20000300800 */
[----:B------:R-:W3:Y:S02]  /*4e660*/  LDL.LU R38, [R1+0x398c] ;  /* 0x00398c0001267983 */ /* 0x000ee40000300800 */
[----:B------:R-:W3:Y:S05]  /*4e670*/  LDL.LU R39, [R1+0x3988] ;  /* 0x0039880001277983 */ /* 0x000eea0000300800 */
[----:B------:R-:W-:Y:S01]  /*4e680*/  STL.64 [R1+0x7d0], R32 ;  /* 0x0007d02001007387 */ /* 0x000fe20000100a00 */
[----:B------:R0:W-:Y:S04]  /*4e690*/  STL.64 [R1+0x7d8], R34 ;  /* 0x0007d82201007387 */ /* 0x0001e80000100a00 */
[----:B0-----:R-:W2:Y:S01]  /*4e6a0*/  LDL.LU.64 R34, [R1+0x3980] ;  /* 0x0039800001227983 */ /* 0x001ea20000300a00 */
[----:B------:R-:W4:Y:S02]  /*4e6b0*/  LDL.LU.64 R32, [R1+0x3978] ;  /* 0x0039780001207983 */ /* 0x000f240000300a00 */
[----:B------:R-:W-:Y:S02]  /*4e6c0*/  STL.64 [R1+0x3748], R50 ;  /* 0x0037483201007387 */ /* 0x000fe40000100a00 */
[----:B------:R0:W-:Y:S02]  /*4e6d0*/  STL.64 [R1+0x3740], R48 ;  /* 0x0037403001007387 */ /* 0x0001e40000100a00 */
[----:B0-----:R-:W-:-:S02]  /*4e6e0*/  IMAD.MOV.U32 R48, RZ, RZ, R22 ;  /* 0x000000ffff307224 */ /* 0x001fc400078e0016 */
[----:B------:R-:W-:Y:S01]  /*4e6f0*/  IMAD.MOV.U32 R49, RZ, RZ, R19 ;  /* 0x000000ffff317224 */ /* 0x000fe200078e0013 */
[----:B------:R-:W4:Y:S01]  /*4e700*/  LDL.LU R22, [R1+0x3974] ;  /* 0x0039740001167983 */ /* 0x000f220000300800 */
[----:B------:R-:W4:Y:S01]  /*4e710*/  LDL.LU R19, [R1+0x3970] ;  /* 0x0039700001137983 */ /* 0x000f220000300800 */
[C---:B---3--:R-:W-:Y:S01]  /*4e720*/  HMMA.16816.F32 R24, R40.reuse, R38, R24 ;  /* 0x000000262818723c */ /* 0x048fe20000001818 */
[----:B--2---:R-:W-:Y:S02]  /*4e730*/  IMAD.MOV.U32 R50, RZ, RZ, R34 ;  /* 0x000000ffff327224 */ /* 0x004fe400078e0022 */
[----:B------:R-:W-:Y:S01]  /*4e740*/  IMAD.MOV.U32 R51, RZ, RZ, R35 ;  /* 0x000000ffff337224 */ /* 0x000fe200078e0023 */
[----:B------:R-:W2:Y:S01]  /*4e750*/  LDL.LU R34, [R1+0x396c] ;  /* 0x00396c0001227983 */ /* 0x000ea20000300800 */
[----:B------:R-:W2:Y:S11]  /*4e760*/  LDL.LU R35, [R1+0x3968] ;  /* 0x0039680001237983 */ /* 0x000eb60000300800 */
[----:B------:R-:W-:Y:S07]  /*4e770*/  @!UPT UIADD3 URZ, URZ, URZ, URZ ;  /* 0x0000003f3f3ff290 */ /* 0x000fee000fffe03f */
[----:B------:R-:W-:Y:S01]  /*4e780*/  STL.64 [R1+0x7c0], R24 ;  /* 0x0007c01801007387 */ /* 0x000fe20000100a00 */
[----:B------:R0:W-:Y:S03]  /*4e790*/  STL.64 [R1+0x7c8], R26 ;  /* 0x0007c81a01007387 */ /* 0x0001e60000100a00 */
[----:B0-----:R-:W3:Y:S01]  /*4e7a0*/  LDL.LU.64 R26, [R1+0x3960] ;  /* 0x00396000011a7983 */ /* 0x001ee20000300a00 */
[----:B------:R-:W3:Y:S02]  /*4e7b0*/  LDL.LU.64 R24, [R1+0x3958] ;  /* 0x0039580001187983 */ /* 0x000ee40000300a00 */
[----:B------:R4:W-:Y:S02]  /*4e7c0*/  STL.64 [R1+0x3738], R38 ;  /* 0x0037382601007387 */ /* 0x0009e40000100a00 */
[----:B------:R0:W-:Y:S02]  /*4e7d0*/  STL.64 [R1+0x3730], R36 ;  /* 0x0037302401007387 */ /* 0x0001e40000100a00 */
[----:B----4-:R-:W-:Y:S01]  /*4e7e0*/  IMAD.MOV.U32 R38, RZ, RZ, R18 ;  /* 0x000000ffff267224 */ /* 0x010fe200078e0012 */
[----:B0-----:R-:W4:Y:S01]  /*4e7f0*/  LDL.LU R36, [R1+0x790] ;  /* 0x0007900001247983 */ /* 0x001f220000300800 */
[----:B------:R-:W4:Y:S02]  /*4e800*/  LDL.LU R37, [R1+0x794] ;  /* 0x0007940001257983 */ /* 0x000f240000300800 */
[----:B------:R-:W4:Y:S01]  /*4e810*/  LDL.LU R18, [R1+0x3954] ;  /* 0x0039540001127983 */ /* 0x000f220000300800 */
[----:B--2---:R-:W-:Y:S01]  /*4e820*/  HMMA.16816.F32 R28, R40, R34, R28 ;  /* 0x00000022281c723c */ /* 0x004fe2000000181c */
[----:B---3--:R-:W-:-:S02]  /*4e830*/  IMAD.MOV.U32 R39, RZ, RZ, R26 ;  /* 0x000000ffff277224 */ /* 0x008fc400078e001a */
[----:B------:R-:W4:Y:S11]  /*4e840*/  LDL.LU R26, [R1+0x3950] ;  /* 0x00395000011a7983 */ /* 0x000f360000300800 */
[----:B------:R-:W-:Y:S09]  /*4e850*/  @!UPT UIADD3 URZ, URZ, URZ, URZ ;  /* 0x0000003f3f3ff290 */ /* 0x000ff2000fffe03f */
[----:B------:R-:W-:Y:S02]  /*4e860*/  STL.64 [R1+0x7b0], R28 ;  /* 0x0007b01c01007387 */ /* 0x000fe40000100a00 */
[----:B------:R0:W-:Y:S02]  /*4e870*/  STL.64 [R1+0x7b8], R30 ;  /* 0x0007b81e01007387 */ /* 0x0001e40000100a00 */
[----:B0-----:R-:W2:Y:S01]  /*4e880*/  LDL.LU.64 R30, [R1+0x3948] ;  /* 0x00394800011e7983 */ /* 0x001ea20000300a00 */
[----:B------:R-:W3:Y:S02]  /*4e890*/  LDL.LU.64 R28, [R1+0x3940] ;  /* 0x00394000011c7983 */ /* 0x000ee40000300a00 */
[----:B------:R-:W-:Y:S02]  /*4e8a0*/  STL.64 [R1+0x3770], R34 ;  /* 0x0037702201007387 */ /* 0x000fe40000100a00 */
[----:B------:R0:W-:Y:S02]  /*4e8b0*/  STL.64 [R1+0x3768], R32 ;  /* 0x0037682001007387 */ /* 0x0001e40000100a00 */
[----:B0-----:R-:W-:-:S02]  /*4e8c0*/  IMAD.MOV.U32 R32, RZ, RZ, R27 ;  /* 0x000000ffff207224 */ /* 0x001fc400078e001b */
[----:B------:R-:W4:Y:S01]  /*4e8d0*/  LDL.LU R27, [R1+0x393c] ;  /* 0x00393c00011b7983 */ /* 0x000f220000300800 */
[----:B------:R-:W-:Y:S02]  /*4e8e0*/  IMAD.MOV.U32 R33, RZ, RZ, R19 ;  /* 0x000000ffff217224 */ /* 0x000fe400078e0013 */
[----:B------:R-:W4:Y:S02]  /*4e8f0*/  LDL.LU R19, [R1+0x3938] ;  /* 0x0039380001137983 */ /* 0x000f240000300800 */
[----:B------:R-:W-:Y:S02]  /*4e900*/  IMAD.MOV.U32 R34, RZ, RZ, R22 ;  /* 0x000000ffff227224 */ /* 0x000fe400078e0016 */
[----:B------:R-:W-:Y:S01]  /*4e910*/  IMAD.MOV.U32 R35, RZ, RZ, R23 ;  /* 0x000000ffff237224 */ /* 0x000fe200078e0017 */
[----:B------:R-:W4:Y:S01]  /*4e920*/  LDL.LU R22, [R1+0x3934] ;  /* 0x0039340001167983 */ /* 0x000f220000300800 */
[----:B------:R-:W4:Y:S05]  /*4e930*/  LDL.LU R23, [R1+0x3930] ;  /* 0x0039300001177983 */ /* 0x000f2a0000300800 */
[C---:B--2---:R-:W-:Y:S01]  /*4e940*/  HMMA.16816.F32 R32, R40.reuse, R30, R32 ;  /* 0x0000001e2820723c */ /* 0x044fe20000001820 */
[----:B------:R-:W-:Y:S01]  /*4e950*/  STL.64 [R1+0x3780], R30 ;  /* 0x0037801e01007387 */ /* 0x000fe20000100a00 */
[----:B---3--:R4:W-:Y:S06]  /*4e960*/  STL.64 [R1+0x3778], R28 ;  /* 0x0037781c01007387 */ /* 0x0089ec0000100a00 */
[C---:B----4-:R-:W-:Y:S11]  /*4e970*/  HMMA.16816.F32 R28, R40.reuse, R26, R36 ;  /* 0x0000001a281c723c */ /* 0x050ff60000001824 */
[----:B------:R-:W-:Y:S04]  /*4e980*/  @!UPT UIADD3 URZ, URZ, URZ, URZ ;  /* 0x0000003f3f3ff290 */ /* 0x000fe8000fffe03f */
[----:B------:R-:W-:Y:S01]  /*4e990*/  STL.64 [R1+0x7a0], R32 ;  /* 0x0007a02001007387 */ /* 0x000fe20000100a00 */
[----:B------:R-:W-:Y:S02]  /*4e9a0*/  STL.64 [R1+0x7a8], R34 ;  /* 0x0007a82201007387 */ /* 0x000fe40000100a00 */
[----:B------:R-:W-:Y:S02]  /*4e9b0*/  STL.64 [R1+0x3790], R26 ;  /* 0x0037901a01007387 */ /* 0x000fe40000100a00 */
[----:B------:R0:W-:Y:S02]  /*4e9c0*/  STL.64 [R1+0x3788], R24 ;  /* 0x0037881801007387 */ /* 0x0001e40000100a00 */
[C---:B0-----:R-:W-:Y:S01]  /*4e9d0*/  HMMA.16816.F32 R24, R40.reuse, R22, R48 ;  /* 0x000000162818723c */ /* 0x041fe20000001830 */
[----:B------:R-:W-:Y:S01]  /*4e9e0*/  STL.64 [R1+0x790], R28 ;  /* 0x0007901c01007387 */ /* 0x000fe20000100a00 */
[----:B------:R-:W-:Y:S02]  /*4e9f0*/  STL.64 [R1+0x798], R30 ;  /* 0x0007981e01007387 */ /* 0x000fe40000100a00 */
[----:B------:R-:W-:Y:S02]  /*4ea00*/  STL.64 [R1+0x37a0], R22 ;  /* 0x0037a01601007387 */ /* 0x000fe40000100a00 */
[----:B------:R0:W-:Y:S02]  /*4ea10*/  STL.64 [R1+0x3798], R20 ;  /* 0x0037981401007387 */ /* 0x0001e40000100a00 */
[----:B0-----:R-:W-:Y:S01]  /*4ea20*/  HMMA.16816.F32 R20, R40, R18, R52 ;  /* 0x000000122814723c */ /* 0x001fe20000001834 */
[----:B------:R-:W-:-:S02]  /*4ea30*/  IMAD.MOV.U32 R38, RZ, RZ, R8 ;  /* 0x000000ffff267224 */ /* 0x000fc400078e0008 */
[----:B------:R-:W-:Y:S11]  /*4ea40*/  IMAD.MOV.U32 R39, RZ, RZ, R7 ;  /* 0x000000ffff277224 */ /* 0x000ff600078e0007 */
[----:B------:R-:W-:Y:S01]  /*4ea50*/  @!UPT UIADD3 URZ, URZ, URZ, URZ ;  /* 0x0000003f3f3ff290 */ /* 0x000fe2000fffe03f */
[----:B------:R-:W-:Y:S01]  /*4ea60*/  STL.64 [R1+0x780], R24 ;  /* 0x0007801801007387 */ /* 0x000fe20000100a00 */
[----:B------:R-:W-:Y:S02]  /*4ea70*/  IMAD.MOV.U32 R54, RZ, RZ, R10 ;  /* 0x000000ffff367224 */ /* 0x000fe400078e000a */
[----:B------:R-:W-:Y:S01]  /*4ea80*/  IMAD.MOV.U32 R55, RZ, RZ, R9 ;  /* 0x000000ffff377224 */ /* 0x000fe200078e0009 */
[----:B------:R-:W-:Y:S04]  /*4ea90*/  STL.64 [R1+0x788], R26 ;  /* 0x0007881a01007387 */ /* 0x000fe80000100a00 */
[----:B------:R-:W-:Y:S01]  /*4eaa0*/  STL.64 [R1+0x770], R20 ;  /* 0x0007701401007387 */ /* 0x000fe20000100a00 */
[----:B------:R0:W-:Y:S02]  /*4eab0*/  STL.64 [R1+0x778], R22 ;  /* 0x0007781601007387 */ /* 0x0001e40000100a00 */
[----:B------:R-:W-:Y:S02]  /*4eac0*/  STL.64 [R1+0x38a0], R54 ;  /* 0x0038a03601007387 */ /* 0x000fe40000100a00 */
[----:B------:R1:W-:Y:S01]  /*4ead0*/  STL.64 [R1+0x38a8], R38 ;  /* 0x0038a82601007387 */ /* 0x0003e20000100a00 */
[----:B------:R-:W2:Y:S01]  /*4eae0*/  LDL.LU R32, [R1+0x730] ;  /* 0x0007300001207983 */ /* 0x000ea20000300800 */
[----:B------:R-:W2:Y:S02]  /*4eaf0*/  LDL.LU R33, [R1+0x734] ;  /* 0x0007340001217983 */ /* 0x000ea40000300800 */
[----:B------:R-:W3:Y:S02]  /*4eb00*/  LDL.LU R34, [R1+0x738] ;  /* 0x0007380001227983 */ /* 0x000ee40000300800 */
[----:B------:R-:W3:Y:S02]  /*4eb10*/  LDL.LU R35, [R1+0x73c] ;  /* 0x00073c0001237983 */ /* 0x000ee40000300800 */
[----:B------:R-:W-:-:S02]  /*4eb20*/  IMAD.MOV.U32 R30, RZ, RZ, R6 ;  /* 0x000000ffff1e7224 */ /* 0x000fc400078e0006 */
[----:B------:R-:W-:Y:S02]  /*4eb30*/  IMAD.MOV.U32 R31, RZ, RZ, R3 ;  /* 0x000000ffff1f7224 */ /* 0x000fe400078e0003 */
[----:B0-----:R-:W-:Y:S02]  /*4eb40*/  IMAD.MOV.U32 R22, RZ, RZ, R2 ;  /* 0x000000ffff167224 */ /* 0x001fe400078e0002 */
[----:B------:R-:W-:Y:S01]  /*4eb50*/  IMAD.MOV.U32 R23, RZ, RZ, R0 ;  /* 0x000000ffff177224 */ /* 0x000fe200078e0000 */
[----:B---3--:R0:W-:Y:S01]  /*4eb60*/  STL.64 [R1+0x38b8], R34 ;  /* 0x0038b82201007387 */ /* 0x0081e20000100a00 */
[----:B--2---:R-:W-:Y:S02]  /*4eb70*/  STL.64 [R1+0x38b0], R32 ;  /* 0x0038b02001007387 */ /* 0x004fe40000100a00 */
[----:B------:R-:W-:Y:S02]  /*4eb80*/  STL.64 [R1+0x38c0], R30 ;  /* 0x0038c01e01007387 */ /* 0x000fe40000100a00 */
[----:B------:R2:W-:Y:S01]  /*4eb90*/  STL.64 [R1+0x38c8], R22 ;  /* 0x0038c81601007387 */ /* 0x0005e20000100a00 */
[----:B------:R-:W3:Y:S04]  /*4eba0*/  LDL R59, [R1+0xe44] ;  /* 0x000e4400013b7983 */ /* 0x000ee80000100800 */
[----:B---3--:R-:W-:Y:S01]  /*4ebb0*/  STL [R1+0x38d8], R59 ;  /* 0x0038d83b01007387 */ /* 0x008fe20000100800 */
[----:B------:R-:W-:Y:S02]  /*4ebc0*/  STL.64 [R1+0x38d0], R56 ;  /* 0x0038d03801007387 */ /* 0x000fe40000100a00 */
[----:B------:R-:W3:Y:S02]  /*4ebd0*/  LDL.LU R24, [R1+0x740] ;  /* 0x0007400001187983 */ /* 0x000ee40000300800 */
[----:B------:R-:W3:Y:S01]  /*4ebe0*/  LDL.LU R25, [R1+0x744] ;  /* 0x0007440001197983 */ /* 0x000ee20000300800 */
[----:B------:R-:W4:Y:S01]  /*4ebf0*/  LDL.LU R26, [R1+0x748] ;  /* 0x00074800011a7983 */ /* 0x000f220000300800 */
[----:B------:R-:W4:Y:S03]  /*4ec00*/  LDL.LU R27, [R1+0x74c] ;  /* 0x00074c00011b7983 */ /* 0x000f260000300800 */
[----:B----4-:R4:W-:Y:S01]  /*4ec10*/  STL.64 [R1+0x38e8], R26 ;  /* 0x0038e81a01007387 */ /* 0x0109e20000100a00 */
[----:B---3--:R-:W-:Y:S02]  /*4ec20*/  STL.64 [R1+0x38e0], R24 ;  /* 0x0038e01801007387 */ /* 0x008fe40000100a00 */
[----:B------:R-:W3:Y:S02]  /*4ec30*/  LDL.LU R36, [R1+0x390] ;  /* 0x0003900001247983 */ /* 0x000ee40000300800 */
[----:B------:R-:W3:Y:S01]  /*4ec40*/  LDL.LU R37, [R1+0x394] ;  /* 0x0003940001257983 */ /* 0x000ee20000300800 */
[----:B-1----:R-:W3:Y:S01]  /*4ec50*/  LDL.LU R38, [R1+0x398] ;  /* 0x0003980001267983 */ /* 0x002ee20000300800 */
[----:B------:R-:W3:Y:S02]  /*4ec60*/  LDL.LU R39, [R1+0x39c] ;  /* 0x00039c0001277983 */ /* 0x000ee40000300800 */
[----:B0-----:R-:W-:-:S02]  /*4ec70*/  IMAD.MOV.U32 R35, RZ, RZ, R4 ;  /* 0x000000ffff237224 */ /* 0x001fc400078e0004 */
[----:B------:R-:W-:Y:S02]  /*4ec80*/  IMAD.MOV.U32 R34, RZ, RZ, R5 ;  /* 0x000000ffff227224 */ /* 0x000fe400078e0005 */
[----:B--2---:R-:W-:Y:S02]  /*4ec90*/  IMAD.MOV.U32 R23, RZ, RZ, R46 ;  /* 0x000000ffff177224 */ /* 0x004fe400078e002e */
[----:B------:R-:W-:Y:S02]  /*4eca0*/  IMAD.MOV.U32 R22, RZ, RZ, R47 ;  /* 0x000000ffff167224 */ /* 0x000fe400078e002f */
[----:B----4-:R-:W-:Y:S02]  /*4ecb0*/  IMAD.MOV.U32 R27, RZ, RZ, R44 ;  /* 0x000000ffff1b7224 */ /* 0x010fe400078e002c */
[----:B------:R-:W-:Y:S02]  /*4ecc0*/  IMAD.MOV.U32 R26, RZ, RZ, R45 ;  /* 0x000000ffff1a7224 */ /* 0x000fe400078e002d */
[----:B------:R-:W-:-:S02]  /*4ecd0*/  IMAD.MOV.U32 R50, RZ, RZ, R14 ;  /* 0x000000ffff327224 */ /* 0x000fc400078e000e */
[----:B------:R-:W-:Y:S01]  /*4ece0*/  IMAD.MOV.U32 R51, RZ, RZ, R15 ;  /* 0x000000ffff337224 */ /* 0x000fe200078e000f */
[----:B---3--:R-:W-:Y:S01]  /*4ecf0*/  STL.64 [R1+0x38f8], R38 ;  /* 0x0038f82601007387 */ /* 0x008fe20000100a00 */
[----:B------:R0:W-:Y:S02]  /*4ed00*/  STL.64 [R1+0x38f0], R36 ;  /* 0x0038f02401007387 */ /* 0x0001e40000100a00 */
[----:B------:R-:W2:Y:S02]  /*4ed10*/  LDL.LU R28, [R1+0x3a0] ;  /* 0x0003a000011c7983 */ /* 0x000ea40000300800 */
[----:B------:R-:W2:Y:S01]  /*4ed20*/  LDL.LU R29, [R1+0x3a4] ;  /* 0x0003a400011d7983 */ /* 0x000ea20000300800 */
[----:B------:R-:W2:Y:S01]  /*4ed30*/  LDL.LU R30, [R1+0x3a8] ;  /* 0x0003a800011e7983 */ /* 0x000ea20000300800 */
[----:B------:R-:W2:Y:S02]  /*4ed40*/  LDL.LU R31, [R1+0x3ac] ;  /* 0x0003ac00011f7983 */ /* 0x000ea40000300800 */
[----:B------:R-:W3:Y:S02]  /*4ed50*/  LDL.LU R8, [R1+0x760] ;  /* 0x0007600001087983 */ /* 0x000ee40000300800 */
[----:B------:R-:W3:Y:S01]  /*4ed60*/  LDL.LU R9, [R1+0x764] ;  /* 0x0007640001097983 */ /* 0x000ee20000300800 */
[----:B------:R-:W3:Y:S01]  /*4ed70*/  LDL.LU R10, [R1+0x768] ;  /* 0x00076800010a7983 */ /* 0x000ee20000300800 */
[----:B------:R-:W3:Y:S02]  /*4ed80*/  LDL.LU R11, [R1+0x76c] ;  /* 0x00076c00010b7983 */ /* 0x000ee40000300800 */
[----:B------:R-:W4:Y:S02]  /*4ed90*/  LDL.LU R4, [R1+0x750] ;  /* 0x0007500001047983 */ /* 0x000f240000300800 */
[----:B------:R-:W4:Y:S01]  /*4eda0*/  LDL.LU R5, [R1+0x754] ;  /* 0x0007540001057983 */ /* 0x000f220000300800 */
[----:B------:R-:W4:Y:S01]  /*4edb0*/  LDL.LU R6, [R1+0x758] ;  /* 0x0007580001067983 */ /* 0x000f220000300800 */
[----:B------:R-:W4:Y:S02]  /*4edc0*/  LDL.LU R7, [R1+0x75c] ;  /* 0x00075c0001077983 */ /* 0x000f240000300800 */
[----:B------:R-:W2:Y:S02]  /*4edd0*/  LDL.LU R44, [R1+0x3d0] ;  /* 0x0003d000012c7983 */ /* 0x000ea40000300800 */
[----:B------:R-:W2:Y:S01]  /*4ede0*/  LDL.LU R45, [R1+0x3d4] ;  /* 0x0003d400012d7983 */ /* 0x000ea20000300800 */
[----:B------:R-:W2:Y:S01]  /*4edf0*/  LDL.LU R46, [R1+0x3d8] ;  /* 0x0003d800012e7983 */ /* 0x000ea20000300800 */
[----:B------:R-:W2:Y:S02]  /*4ee00*/  LDL.LU R47, [R1+0x3dc] ;  /* 0x0003dc00012f7983 */ /* 0x000ea40000300800 */
[----:B0-----:R-:W2:Y:S02]  /*4ee10*/  LDL.LU R36, [R1+0x3c0] ;  /* 0x0003c00001247983 */ /* 0x001ea40000300800 */
[----:B------:R-:W2:Y:S01]  /*4ee20*/  LDL.LU R37, [R1+0x3c4] ;  /* 0x0003c40001257983 */ /* 0x000ea20000300800 */
[----:B------:R-:W2:Y:S01]  /*4ee30*/  LDL.LU R38, [R1+0x3c8] ;  /* 0x0003c80001267983 */ /* 0x000ea20000300800 */
[----:B------:R-:W2:Y:S02]  /*4ee40*/  LDL.LU R39, [R1+0x3cc] ;  /* 0x0003cc0001277983 */ /* 0x000ea40000300800 */
[----:B------:R-:W2:Y:S02]  /*4ee50*/  LDL.LU R56, [R1+0x3b0] ;  /* 0x0003b00001387983 */ /* 0x000ea40000300800 */
[----:B------:R-:W2:Y:S01]  /*4ee60*/  LDL.LU R57, [R1+0x3b4] ;  /* 0x0003b40001397983 */ /* 0x000ea20000300800 */
[----:B------:R-:W2:Y:S01]  /*4ee70*/  LDL.LU R58, [R1+0x3b8] ;  /* 0x0003b800013a7983 */ /* 0x000ea20000300800 */
[----:B------:R-:W2:Y:S02]  /*4ee80*/  LDL.LU R59, [R1+0x3bc] ;  /* 0x0003bc00013b7983 */ /* 0x000ea40000300800 */
[----:B------:R-:W2:Y:S02]  /*4ee90*/  LDL.64 R54, [R1+0x108] ;  /* 0x0001080001367983 */ /* 0x000ea40000100a00 */
[----:B------:R-:W2:Y:S01]  /*4eea0*/  LDL.LU R48, [R1+0x720] ;  /* 0x0007200001307983 */ /* 0x000ea20000300800 */
[----:B------:R-:W2:Y:S01]  /*4eeb0*/  LDL.LU R49, [R1+0x724] ;  /* 0x0007240001317983 */ /* 0x000ea20000300800 */
[----:B------:R-:W3:Y:S02]  /*4eec0*/  LDL.LU R14, [R1+0x392c] ;  /* 0x00392c00010e7983 */ /* 0x000ee40000300800 */
[----:B------:R-:W3:Y:S02]  /*4eed0*/  LDL.LU R15, [R1+0x3928] ;  /* 0x00392800010f7983 */ /* 0x000ee40000300800 */
[----:B------:R-:W-:Y:S01]  /*4eee0*/  STL.64 [R1+0x37b0], R18 ;  /* 0x0037b01201007387 */ /* 0x000fe20000100a00 */
[----:B------:R0:W-:Y:S04]  /*4eef0*/  STL.64 [R1+0x37a8], R16 ;  /* 0x0037a81001007387 */ /* 0x0001e80000100a00 */
[----:B0-----:R-:W2:Y:S01]  /*4ef00*/  LDL.LU R16, [R1+0x360] ;  /* 0x0003600001107983 */ /* 0x001ea20000300800 */
[----:B------:R-:W2:Y:S02]  /*4ef10*/  LDL.LU R17, [R1+0x364] ;  /* 0x0003640001117983 */ /* 0x000ea40000300800 */
[----:B------:R-:W2:Y:S02]  /*4ef20*/  LDL.LU R18, [R1+0x368] ;  /* 0x0003680001127983 */ /* 0x000ea40000300800 */
[----:B------:R-:W2:Y:S01]  /*4ef30*/  LDL.LU R19, [R1+0x36c] ;  /* 0x00036c0001137983 */ /* 0x000ea20000300800 */
[C---:B---3--:R-:W-:Y:S11]  /*4ef40*/  HMMA.16816.F32 R8, R40.reuse, R14, R8 ;  /* 0x0000000e2808723c */ /* 0x048ff60000001808 */
[----:B------:R-:W-:Y:S11]  /*4ef50*/  @!UPT UIADD3 URZ, URZ, URZ, URZ ;  /* 0x0000003f3f3ff290 */ /* 0x000ff6000fffe03f */
[----:B------:R-:W-:Y:S01]  /*4ef60*/  @!UPT UIADD3 URZ, URZ, URZ, URZ ;  /* 0x0000003f3f3ff290 */ /* 0x000fe2000fffe03f */
[----:B------:R-:W-:Y:S01]  /*4ef70*/  STL.64 [R1+0x760], R8 ;  /* 0x0007600801007387 */ /* 0x000fe20000100a00 */
[----:B------:R0:W-:Y:S03]  /*4ef80*/  STL.64 [R1+0x768], R10 ;  /* 0x0007680a01007387 */ /* 0x0001e60000100a00 */
[----:B0-----:R-:W4:Y:S01]  /*4ef90*/  LDL.LU.64 R10, [R1+0x3920] ;  /* 0x00392000010a7983 */ /* 0x001f220000300a00 */
[----:B------:R-:W3:Y:S02]  /*4efa0*/  LDL.LU.64 R8, [R1+0x3918] ;  /* 0x0039180001087983 */ /* 0x000ee40000300a00 */
[----:B------:R0:W-:Y:S02]  /*4efb0*/  STL.64 [R1+0x3728], R14 ;  /* 0x0037280e01007387 */ /* 0x0001e40000100a00 */
[----:B------:R-:W-:Y:S01]  /*4efc0*/  STL.64 [R1+0x3720], R12 ;  /* 0x0037200c01007387 */ /* 0x000fe20000100a00 */
[----:B0-----:R-:W2:Y:S01]  /*4efd0*/  LDL.64 R14, [R1+0xe8] ;  /* 0x0000e800010e7983 */ /* 0x001ea20000100a00 */
[C---:B----4-:R-:W-:Y:S11]  /*4efe0*/  HMMA.16816.F32 R4, R40.reuse, R10, R4 ;  /* 0x0000000a2804723c */ /* 0x050ff60000001804 */
[----:B------:R-:W-:Y:S11]  /*4eff0*/  @!UPT UIADD3 URZ, URZ, URZ, URZ ;  /* 0x0000003f3f3ff290 */ /* 0x000ff6000fffe03f */
[----:B------:R-:W-:Y:S01]  /*4f000*/  @!UPT UIADD3 URZ, URZ, URZ, URZ ;  /* 0x0000003f3f3ff290 */ /* 0x000fe2000fffe03f */
[----:B------:R-:W-:Y:S01]  /*4f010*/  STL.64 [R1+0x750], R4 ;  /* 0x0007500401007387 */ /* 0x000fe20000100a00 */
[----:B------:R0:W-:Y:S03]  /*4f020*/  STL.64 [R1+0x758], R6 ;  /* 0x0007580601007387 */ /* 0x0001e60000100a00 */
[----:B0-----:R-:W2:Y:S01]  /*4f030*/  LDL.LU.64 R6, [R1+0x3910] ;  /* 0x0039100001067983 */ /* 0x001ea20000300a00 */
[----:B------:R-:W-:Y:S02]  /*4f040*/  STL.64 [R1+0x3718], R10 ;  /* 0x0037180a01007387 */ /* 0x000fe40000100a00 */
[----:B---3--:R0:W-:Y:S02]  /*4f050*/  STL.64 [R1+0x3710], R8 ;  /* 0x0037100801007387 */ /* 0x0081e40000100a00 */
[----:B0-----:R-:W3:Y:S01]  /*4f060*/  LDL.LU R8, [R1+0x370] ;  /* 0x0003700001087983 */ /* 0x001ee20000300800 */
[----:B------:R-:W3:Y:S02]  /*4f070*/  LDL.LU R9, [R1+0x374] ;  /* 0x0003740001097983 */ /* 0x000ee40000300800 */
[----:B------:R-:W3:Y:S02]  /*4f080*/  LDL.LU R10, [R1+0x378] ;  /* 0x00037800010a7983 */ /* 0x000ee40000300800 */
[----:B------:R-:W3:Y:S01]  /*4f090*/  LDL.LU R11, [R1+0x37c] ;  /* 0x00037c00010b7983 */ /* 0x000ee20000300800 */
[----:B--2---:R-:W-:Y:S01]  /*4f0a0*/  HMMA.16816.F32 R40, R40, R6, R44 ;  /* 0x000000062828723c */ /* 0x004fe2000000182c */
[----:B------:R-:W2:Y:S01]  /*4f0b0*/  LDL.LU.64 R46, [R1+0x3908] ;  /* 0x00390800012e7983 */ /* 0x000ea20000300a00 */
[----:B------:R-:W2:Y:S11]  /*4f0c0*/  LDL.LU.64 R44, [R1+0x3900] ;  /* 0x00390000012c7983 */ /* 0x000eb60000300a00 */
[----:B------:R-:W-:Y:S10]  /*4f0d0*/  @!UPT UIADD3 URZ, URZ, URZ, URZ ;  /* 0x0000003f3f3ff290 */ /* 0x000ff4000fffe03f */
[----:B------:R-:W-:Y:S01]  /*4f0e0*/  STL.64 [R1+0x3d0], R40 ;  /* 0x0003d02801007387 */ /* 0x000fe20000100a00 */
[----:B------:R0:W-:Y:S03]  /*4f0f0*/  STL.64 [R1+0x3d8], R42 ;  /* 0x0003d82a01007387 */ /* 0x0001e60000100a00 */
[----:B0-----:R-:W4:Y:S01]  /*4f100*/  LDL.64 R42, [R1+0xf8] ;  /* 0x0000f800012a7983 */ /* 0x001f220000100a00 */
[----:B------:R0:W-:Y:S02]  /*4f110*/  STL.64 [R1+0x3708], R6 ;  /* 0x0037080601007387 */ /* 0x0001e40000100a00 */
[----:B------:R-:W4:Y:S02]  /*4f120*/  LDL.LU R4, [R1+0x380] ;  /* 0x0003800001047983 */ /* 0x000f240000300800 */
[----:B------:R-:W4:Y:S01]  /*4f130*/  LDL.LU R5, [R1+0x384] ;  /* 0x0003840001057983 */ /* 0x000f220000300800 */
[----:B0-----:R-:W4:Y:S01]  /*4f140*/  LDL.LU R6, [R1+0x388] ;  /* 0x0003880001067983 */ /* 0x001f220000300800 */
[----:B------:R-:W4:Y:S01]  /*4f150*/  LDL.LU R7, [R1+0x38c] ;  /* 0x00038c0001077983 */ /* 0x000f220000300800 */
[C---:B--2---:R-:W-:Y:S02]  /*4f160*/  HMMA.16816.F32 R24, R44.reuse, R26, R36 ;  /* 0x0000001a2c18723c */ /* 0x044fe40000001824 */
[----:B------:R-:W2:Y:S01]  /*4f170*/  LDL.LU.64 R38, [R1+0x38f8] ;  /* 0x0038f80001267983 */ /* 0x000ea20000300a00 */
[----:B------:R-:W2:Y:S05]  /*4f180*/  LDL.LU.64 R36, [R1+0x38f0] ;  /* 0x0038f00001247983 */ /* 0x000eaa0000300a00 */
[C---:B------:R-:W-:Y:S08]  /*4f190*/  HMMA.16816.F32 R20, R44.reuse, R22, R56 ;  /* 0x000000162c14723c */ /* 0x040ff00000001838 */
[----:B------:R-:W-:Y:S07]  /*4f1a0*/  HMMA.16816.F32 R32, R44, R34, R28 ;  /* 0x000000222c20723c */ /* 0x000fee000000181c */
[----:B------:R-:W-:Y:S01]  /*4f1b0*/  STL.64 [R1+0x3c0], R24 ;  /* 0x0003c01801007387 */ /* 0x000fe20000100a00 */
[----:B------:R0:W-:Y:S03]  /*4f1c0*/  STL.64 [R1+0x3c8], R26 ;  /* 0x0003c81a01007387 */ /* 0x0001e60000100a00 */
[----:B0-----:R-:W3:Y:S01]  /*4f1d0*/  LDL.LU.64 R26, [R1+0x38e8] ;  /* 0x0038e800011a7983 */ /* 0x001ee20000300a00 */
[----:B------:R-:W3:Y:S02]  /*4f1e0*/  LDL.LU.64 R24, [R1+0x38e0] ;  /* 0x0038e00001187983 */ /* 0x000ee40000300a00 */
[----:B------:R-:W3:Y:S02]  /*4f1f0*/  LDL.LU R59, [R1+0x38d8] ;  /* 0x0038d800013b7983 */ /* 0x000ee40000300800 */
[----:B------:R-:W3:Y:S01]  /*4f200*/  LDL.LU.64 R56, [R1+0x38d0] ;  /* 0x0038d00001387983 */ /* 0x000ee20000300a00 */
[----:B------:R-:W-:Y:S01]  /*4f210*/  STL.64 [R1+0x3b0], R20 ;  /* 0x0003b01401007387 */ /* 0x000fe20000100a00 */
[----:B------:R0:W-:Y:S03]  /*4f220*/  STL.64 [R1+0x3b8], R22 ;  /* 0x0003b81601007387 */ /* 0x0001e60000100a00 */
[----:B0-----:R-:W3:Y:S01]  /*4f230*/  LDL.LU.64 R22, [R1+0x38c8] ;  /* 0x0038c80001167983 */ /* 0x001ee20000300a00 */
[----:B------:R-:W3:Y:S02]  /*4f240*/  LDL.LU.64 R30, [R1+0x38c0] ;  /* 0x0038c000011e7983 */ /* 0x000ee40000300a00 */
[----:B------:R-:W-:Y:S02]  /*4f250*/  STL.64 [R1+0x3a0], R32 ;  /* 0x0003a02001007387 */ /* 0x000fe40000100a00 */
[----:B------:R0:W-:Y:S02]  /*4f260*/  STL.64 [R1+0x3a8], R34 ;  /* 0x0003a82201007387 */ /* 0x0001e40000100a00 */
[----:B------:R-:W-:-:S02]  /*4f270*/  IMAD.MOV.U32 R2, RZ, RZ, R54 ;  /* 0x000000ffff027224 */ /* 0x000fc400078e0036 */
[----:B------:R-:W-:Y:S01]  /*4f280*/  IMAD.MOV.U32 R0, RZ, RZ, R55 ;  /* 0x000000ffff007224 */ /* 0x000fe200078e0037 */
        /* <DEDUP_REMOVED lines=8> */
[----:B------:R-:W2:Y:S01]  /*4f310*/  LDL.LU.64 R54, [R1+0x38a0] ;  /* 0x0038a00001367983 */ /* 0x000ea20000300a00 */
[C---:B----4-:R-:W-:Y:S08]  /*4f320*/  HMMA.16816.F32 R4, R44.reuse, R42, R4 ;  /* 0x0000002a2c04723c */ /* 0x050ff00000001804 */
[C---:B---3--:R-:W-:Y:S01]  /*4f330*/  HMMA.16816.F32 R8, R44.reuse, R14, R8 ;  /* 0x0000000e2c08723c */ /* 0x048fe20000001808 */
[----:B------:R-:W-:Y:S11]  /*4f340*/  IMAD.MOV.U32 R3, RZ, RZ, R43 ;  /* 0x000000ffff037224 */ /* 0x000ff600078e002b */
[----:B------:R-:W-:Y:S03]  /*4f350*/  @!UPT UIADD3 URZ, URZ, URZ, URZ ;  /* 0x0000003f3f3ff290 */ /* 0x000fe6000fffe03f */
[----:B------:R0:W-:Y:S01]  /*4f360*/  STL.64 [R1+0x380], R4 ;  /* 0x0003800401007387 */ /* 0x0001e20000100a00 */
[----:B------:R1:W-:Y:S02]  /*4f370*/  STL.64 [R1+0x388], R6 ;  /* 0x0003880601007387 */ /* 0x0003e40000100a00 */
[----:B0-----:R-:W-:Y:S02]  /*4f380*/  IMAD.MOV.U32 R4, RZ, RZ, R42 ;  /* 0x000000ffff047224 */ /* 0x001fe400078e002a */
[----:B------:R-:W0:Y:S01]  /*4f390*/  LDSM.16.MT88.4 R40, [R59+0x8800] ;  /* 0x008800003b28783b */ /* 0x000e220000004200 */
[----:B-1----:R-:W-:Y:S02]  /*4f3a0*/  IMAD.MOV.U32 R6, RZ, RZ, R14 ;  /* 0x000000ffff067224 */ /* 0x002fe400078e000e */
[----:B------:R-:W-:Y:S01]  /*4f3b0*/  IMAD.MOV.U32 R5, RZ, RZ, R15 ;  /* 0x000000ffff057224 */ /* 0x000fe200078e000f */
[----:B------:R-:W-:Y:S01]  /*4f3c0*/  STL.64 [R1+0x370], R8 ;  /* 0x0003700801007387 */ /* 0x000fe20000100a00 */
[----:B------:R-:W-:Y:S02]  /*4f3d0*/  STL.64 [R1+0x378], R10 ;  /* 0x0003780a01007387 */ /* 0x000fe40000100a00 */
[----:B------:R-:W-:Y:S01]  /*4f3e0*/  STL [R1+0x37c0], R6 ;  /* 0x0037c00601007387 */ /* 0x000fe20000100800 */
[----:B------:R1:W-:Y:S02]  /*4f3f0*/  STL.64 [R1+0x37b8], R4 ;  /* 0x0037b80401007387 */ /* 0x0003e40000100a00 */
[C---:B-1----:R-:W-:Y:S08]  /*4f400*/  HMMA.16816.F32 R4, R44.reuse, R22, R16 ;  /* 0x000000162c04723c */ /* 0x042ff00000001810 */
[----:B------:R-:W-:Y:S01]  /*4f410*/  HMMA.16816.F32 R12, R44, R30, R24 ;  /* 0x0000001e2c0c723c */ /* 0x000fe20000001818 */
[----:B0-----:R-:W-:Y:S11]  /*4f420*/  STL.64 [R1+0x3700], R42 ;  /* 0x0037002a01007387 */ /* 0x001ff60000100a00 */
[----:B------:R-:W-:Y:S03]  /*4f430*/  @!UPT UIADD3 URZ, URZ, URZ, URZ ;  /* 0x0000003f3f3ff290 */ /* 0x000fe6000fffe03f */
[----:B------:R-:W-:Y:S01]  /*4f440*/  STL.64 [R1+0x360], R4 ;  /* 0x0003600401007387 */ /* 0x000fe20000100a00 */
[----:B------:R0:W-:Y:S02]  /*4f450*/  STL.64 [R1+0x368], R6 ;  /* 0x0003680601007387 */ /* 0x0001e40000100a00 */
[----:B------:R-:W-:Y:S05]  /*4f460*/  STL.64 [R1+0x36f8], R40 ;  /* 0x0036f82801007387 */ /* 0x000fea0000100a00 */
[----:B------:R-:W-:Y:S01]  /*4f470*/  STL.64 [R1+0x740], R12 ;  /* 0x0007400c01007387 */ /* 0x000fe20000100a00 */
[----:B------:R-:W-:Y:S02]  /*4f480*/  STL.64 [R1+0x748], R14 ;  /* 0x0007480e01007387 */ /* 0x000fe40000100a00 */
[----:B------:R-:W-:-:S02]  /*4f490*/  IMAD.MOV.U32 R58, RZ, RZ, R61 ;  /* 0x000000ffff3a7224 */ /* 0x000fc400078e003d */
[----:B------:R-:W-:Y:S01]  /*4f4a0*/  IMAD.MOV.U32 R59, RZ, RZ, R60 ;  /* 0x000000ffff3b7224 */ /* 0x000fe200078e003c */
[C---:B--2---:R-:W-:Y:S08]  /*4f4b0*/  HMMA.16816.F32 R8, R44.reuse, R38, R32 ;  /* 0x000000262c08723c */ /* 0x044ff00000001820 */
[----:B0-----:R-:W-:Y:S11]  /*4f4c0*/  HMMA.16816.F32 R4, R44, R54, R48 ;  /* 0x000000362c04723c */ /* 0x001ff60000001830 */
[----:B------:R-:W-:Y:S04]  /*4f4d0*/  @!UPT UIADD3 URZ, URZ, URZ, URZ ;  /* 0x0000003f3f3ff290 */ /* 0x000fe8000fffe03f */
[----:B------:R-:W-:Y:S01]  /*4f4e0*/  STL.64 [R1+0x730], R8 ;  /* 0x0007300801007387 */ /* 0x000fe20000100a00 */
[----:B------:R-:W-:Y:S02]  /*4f4f0*/  STL.64 [R1+0x738], R10 ;  /* 0x0007380a01007387 */ /* 0x000fe40000100a00 */
[----:B------:R-:W2:Y:S05]  /*4f500*/  LDL.LU R61, [R1+0x389c] ;  /* 0x00389c00013d7983 */ /* 0x000eaa0000300800 */
[----:B------:R-:W-:Y:S01]  /*4f510*/  STL.64 [R1+0x720], R4 ;  /* 0x0007200401007387 */ /* 0x000fe20000100a00 */
[----:B------:R0:W-:Y:S01]  /*4f520*/  STL.64 [R1+0x728], R6 ;  /* 0x0007280601007387 */ /* 0x0001e20000100a00 */
[----:B------:R-:W3:Y:S02]  /*4f530*/  LDL.LU R60, [R1+0x3898] ;  /* 0x00389800013c7983 */ /* 0x000ee40000300800 */
[----:B------:R-:W-:Y:S02]  /*4f540*/  STL.64 [R1+0x37c8], R58 ;  /* 0x0037c83a01007387 */ /* 0x000fe40000100a00 */
[----:B------:R-:W4:Y:S01]  /*4f550*/  LDL.LU R32, [R1+0x680] ;  /* 0x0006800001207983 */ /* 0x000f220000300800 */
[----:B------:R-:W4:Y:S01]  /*4f560*/  LDL.LU R33, [R1+0x684] ;  /* 0x0006840001217983 */ /* 0x000f220000300800 */
[----:B------:R-:W2:Y:S02]  /*4f570*/  LDL.LU R34, [R1+0x688] ;  /* 0x0006880001227983 */ /* 0x000ea40000300800 */
[----:B------:R-:W2:Y:S02]  /*4f580*/  LDL.LU R35, [R1+0x68c] ;  /* 0x00068c0001237983 */ /* 0x000ea40000300800 */
[----:B------:R-:W-:-:S02]  /*4f590*/  IMAD.MOV.U32 R30, RZ, RZ, R57 ;  /* 0x000000ffff1e7224 */ /* 0x000fc400078e0039 */
[----:B------:R-:W-:Y:S01]  /*4f5a0*/  IMAD.MOV.U32 R31, RZ, RZ, R56 ;  /* 0x000000ffff1f7224 */ /* 0x000fe200078e0038 */
[----:B--2---:R1:W-:Y:S01]  /*4f5b0*/  STL.64 [R1+0x37d8], R34 ;  /* 0x0037d82201007387 */ /* 0x0043e20000100a00 */
[----:B----4-:R-:W-:Y:S02]  /*4f5c0*/  STL.64 [R1+0x37d0], R32 ;  /* 0x0037d02001007387 */ /* 0x010fe40000100a00 */
[----:B------:R-:W2:Y:S02]  /*4f5d0*/  LDL.LU R57, [R1+0x3894] ;  /* 0x0038940001397983 */ /* 0x000ea40000300800 */
[----:B------:R-:W0:Y:S01]  /*4f5e0*/  LDL.LU R56, [R1+0x3890] ;  /* 0x0038900001387983 */ /* 0x000e220000300800 */
[----:B------:R4:W-:Y:S01]  /*4f5f0*/  STL.64 [R1+0x37e0], R30 ;  /* 0x0037e01e01007387 */ /* 0x0009e20000100a00 */
[----:B------:R-:W2:Y:S02]  /*4f600*/  LDL.LU R24, [R1+0x690] ;  /* 0x0006900001187983 */ /* 0x000ea40000300800 */
[----:B------:R-:W2:Y:S02]  /*4f610*/  LDL.LU R25, [R1+0x694] ;  /* 0x0006940001197983 */ /* 0x000ea40000300800 */
[----:B------:R-:W2:Y:S01]  /*4f620*/  LDL.LU R26, [R1+0x698] ;  /* 0x00069800011a7983 */ /* 0x000ea20000300800 */
[----:B------:R-:W2:Y:S01]  /*4f630*/  LDL.LU R27, [R1+0x69c] ;  /* 0x00069c00011b7983 */ /* 0x000ea20000300800 */
[----:B---3--:R-:W-:-:S02]  /*4f640*/  IMAD.MOV.U32 R22, RZ, RZ, R60 ;  /* 0x000000ffff167224 */ /* 0x008fc400078e003c */
[----:B------:R-:W-:Y:S01]  /*4f650*/  IMAD.MOV.U32 R23, RZ, RZ, R61 ;  /* 0x000000ffff177224 */ /* 0x000fe200078e003d */
[----:B--2---:R2:W-:Y:S01]  /*4f660*/  STL.64 [R1+0x37f0], R26 ;  /* 0x0037f01a01007387 */ /* 0x0045e20000100a00 */
[----:B------:R-:W-:Y:S02]  /*4f670*/  STL.64 [R1+0x37e8], R24 ;  /* 0x0037e81801007387 */ /* 0x000fe40000100a00 */
[----:B------:R-:W1:Y:S02]  /*4f680*/  LDL.LU R60, [R1+0x388c] ;  /* 0x00388c00013c7983 */ /* 0x000e640000300800 */
[----:B------:R-:W3:Y:S01]  /*4f690*/  LDL.LU R61, [R1+0x3888] ;  /* 0x00388800013d7983 */ /* 0x000ee20000300800 */
[----:B------:R1:W-:Y:S01]  /*4f6a0*/  STL.64 [R1+0x37f8], R22 ;  /* 0x0037f81601007387 */ /* 0x0003e20000100a00 */
[----:B------:R-:W2:Y:S02]  /*4f6b0*/  LDL.LU R16, [R1+0x6a0] ;  /* 0x0006a00001107983 */ /* 0x000ea40000300800 */
[----:B------:R-:W2:Y:S02]  /*4f6c0*/  LDL.LU R17, [R1+0x6a4] ;  /* 0x0006a40001117983 */ /* 0x000ea40000300800 */
[----:B------:R-:W2:Y:S01]  /*4f6d0*/  LDL.LU R18, [R1+0x6a8] ;  /* 0x0006a80001127983 */ /* 0x000ea20000300800 */
[----:B------:R-:W2:Y:S01]  /*4f6e0*/  LDL.LU R19, [R1+0x6ac] ;  /* 0x0006ac0001137983 */ /* 0x000ea20000300800 */
[----:B0-----:R-:W-:-:S02]  /*4f6f0*/  IMAD.MOV.U32 R6, RZ, RZ, R56 ;  /* 0x000000ffff067224 */ /* 0x001fc400078e0038 */
[----:B------:R-:W-:Y:S02]  /*4f700*/  IMAD.MOV.U32 R7, RZ, RZ, R57 ;  /* 0x000000ffff077224 */ /* 0x000fe400078e0039 */
[----:B-1----:R-:W-:Y:S02]  /*4f710*/  IMAD.MOV.U32 R35, RZ, RZ, R60 ;  /* 0x000000ffff237224 */ /* 0x002fe400078e003c */
[----:B---3--:R-:W-:Y:S01]  /*4f720*/  IMAD.MOV.U32 R34, RZ, RZ, R61 ;  /* 0x000000ffff227224 */ /* 0x008fe200078e003d */
[----:B--2---:R0:W-:Y:S01]  /*4f730*/  STL.64 [R1+0x3808], R18 ;  /* 0x0038081201007387 */ /* 0x0041e20000100a00 */
[----:B------:R-:W-:Y:S02]  /*4f740*/  STL.64 [R1+0x3800], R16 ;  /* 0x0038001001007387 */ /* 0x000fe40000100a00 */
[----:B------:R-:W2:Y:S02]  /*4f750*/  LDL.LU R56, [R1+0x3884] ;  /* 0x0038840001387983 */ /* 0x000ea40000300800 */
[----:B------:R-:W3:Y:S01]  /*4f760*/  LDL.LU R57, [R1+0x3880] ;  /* 0x0038800001397983 */ /* 0x000ee20000300800 */
[----:B------:R1:W-:Y:S01]  /*4f770*/  STL.64 [R1+0x3810], R6 ;  /* 0x0038100601007387 */ /* 0x0003e20000100a00 */
[----:B------:R-:W3:Y:S02]  /*4f780*/  LDL.LU R61, [R1+0x387c] ;  /* 0x00387c00013d7983 */ /* 0x000ee40000300800 */
[----:B------:R-:W0:Y:S02]  /*4f790*/  LDL.LU R60, [R1+0x3878] ;  /* 0x00387800013c7983 */ /* 0x000e240000300800 */
[----:B------:R0:W-:Y:S01]  /*4f7a0*/  STL.64 [R1+0x3818], R34 ;  /* 0x0038182201007387 */ /* 0x0001e20000100a00 */
[----:B------:R-:W3:Y:S01]  /*4f7b0*/  LDL.LU R28, [R1+0x6c0] ;  /* 0x0006c000011c7983 */ /* 0x000ee20000300800 */
[----:B------:R-:W3:Y:S02]  /*4f7c0*/  LDL.LU R29, [R1+0x6c4] ;  /* 0x0006c400011d7983 */ /* 0x000ee40000300800 */
[----:B----4-:R-:W4:Y:S02]  /*4f7d0*/  LDL.LU R30, [R1+0x6c8] ;  /* 0x0006c800011e7983 */ /* 0x010f240000300800 */
[----:B------:R-:W4:Y:S02]  /*4f7e0*/  LDL.LU R31, [R1+0x6cc] ;  /* 0x0006cc00011f7983 */ /* 0x000f240000300800 */
[----:B--2---:R-:W-:-:S02]  /*4f7f0*/  IMAD.MOV.U32 R27, RZ, RZ, R56 ;  /* 0x000000ffff1b7224 */ /* 0x004fc400078e0038 */
[----:B---3--:R-:W-:Y:S01]  /*4f800*/  IMAD.MOV.U32 R26, RZ, RZ, R57 ;  /* 0x000000ffff1a7224 */ /* 0x008fe200078e0039 */
[----:B----4-:R-:W-:Y:S01]  /*4f810*/  STL.64 [R1+0x3828], R30 ;  /* 0x0038281e01007387 */ /* 0x010fe20000100a00 */
[----:B------:R-:W-:Y:S02]  /*4f820*/  STL.64 [R1+0x3820], R28 ;  /* 0x0038201c01007387 */ /* 0x000fe40000100a00 */
[----:B------:R-:W2:Y:S02]  /*4f830*/  LDL.LU R57, [R1+0x3874] ;  /* 0x0038740001397983 */ /* 0x000ea40000300800 */
[----:B------:R-:W3:Y:S01]  /*4f840*/  LDL.LU R56, [R1+0x3870] ;  /* 0x0038700001387983 */ /* 0x000ee20000300800 */
[----:B------:R-:W-:Y:S01]  /*4f850*/  STL.64 [R1+0x3830], R26 ;  /* 0x0038301a01007387 */ /* 0x000fe20000100a00 */
[----:B------:R-:W4:Y:S02]  /*4f860*/  LDL.LU R20, [R1+0x6d0] ;  /* 0x0006d00001147983 */ /* 0x000f240000300800 */
[----:B------:R-:W4:Y:S02]  /*4f870*/  LDL.LU R21, [R1+0x6d4] ;  /* 0x0006d40001157983 */ /* 0x000f240000300800 */
[----:B------:R-:W2:Y:S01]  /*4f880*/  LDL.LU R22, [R1+0x6d8] ;  /* 0x0006d80001167983 */ /* 0x000ea20000300800 */
[----:B------:R-:W2:Y:S01]  /*4f890*/  LDL.LU R23, [R1+0x6dc] ;  /* 0x0006dc0001177983 */ /* 0x000ea20000300800 */
[----:B0-----:R-:W-:-:S02]  /*4f8a0*/  IMAD.MOV.U32 R18, RZ, RZ, R60 ;  /* 0x000000ffff127224 */ /* 0x001fc400078e003c */
[----:B------:R-:W-:Y:S01]  /*4f8b0*/  IMAD.MOV.U32 R19, RZ, RZ, R61 ;  /* 0x000000ffff137224 */ /* 0x000fe200078e003d */
[----:B--2---:R-:W-:Y:S01]  /*4f8c0*/  STL.64 [R1+0x3840], R22 ;  /* 0x0038401601007387 */ /* 0x004fe20000100a00 */
[----:B----4-:R0:W-:Y:S02]  /*4f8d0*/  STL.64 [R1+0x3838], R20 ;  /* 0x0038381401007387 */ /* 0x0101e40000100a00 */
[----:B------:R-:W2:Y:S02]  /*4f8e0*/  LDL.LU R60, [R1+0x386c] ;  /* 0x00386c00013c7983 */ /* 0x000ea40000300800 */
[----:B------:R-:W4:Y:S01]  /*4f8f0*/  LDL.LU R61, [R1+0x3868] ;  /* 0x00386800013d7983 */ /* 0x000f220000300800 */
[----:B------:R-:W-:Y:S01]  /*4f900*/  STL.64 [R1+0x3848], R18 ;  /* 0x0038481201007387 */ /* 0x000fe20000100a00 */
[----:B------:R-:W2:Y:S02]  /*4f910*/  LDL.LU R4, [R1+0x6e0] ;  /* 0x0006e00001047983 */ /* 0x000ea40000300800 */
[----:B------:R-:W2:Y:S02]  /*4f920*/  LDL.LU R5, [R1+0x6e4] ;  /* 0x0006e40001057983 */ /* 0x000ea40000300800 */
[----:B-1----:R-:W2:Y:S01]  /*4f930*/  LDL.LU R6, [R1+0x6e8] ;  /* 0x0006e80001067983 */ /* 0x002ea20000300800 */
[----:B------:R-:W2:Y:S01]  /*4f940*/  LDL.LU R7, [R1+0x6ec] ;  /* 0x0006ec0001077983 */ /* 0x000ea20000300800 */
[----:B---3--:R-:W-:-:S02]  /*4f950*/  IMAD.MOV.U32 R34, RZ, RZ, R56 ;  /* 0x000000ffff227224 */ /* 0x008fc400078e0038 */
[----:B------:R-:W-:Y:S01]  /*4f960*/  IMAD.MOV.U32 R35, RZ, RZ, R57 ;  /* 0x000000ffff237224 */ /* 0x000fe200078e0039 */
[----:B--2---:R-:W-:Y:S01]  /*4f970*/  STL.64 [R1+0x3858], R6 ;  /* 0x0038580601007387 */ /* 0x004fe20000100a00 */
[----:B------:R1:W-:Y:S02]  /*4f980*/  STL.64 [R1+0x3850], R4 ;  /* 0x0038500401007387 */ /* 0x0003e40000100a00 */
[----:B------:R-:W2:Y:S02]  /*4f990*/  LDL.LU R56, [R1+0x3864] ;  /* 0x0038640001387983 */ /* 0x000ea40000300800 */
[----:B------:R-:W3:Y:S01]  /*4f9a0*/  LDL.LU R57, [R1+0x3860] ;  /* 0x0038600001397983 */ /* 0x000ee20000300800 */
[----:B0-----:R-:W3:Y:S01]  /*4f9b0*/  LDL.LU R20, [R1+0x700] ;  /* 0x0007000001147983 */ /* 0x001ee20000300800 */
[----:B------:R-:W3:Y:S02]  /*4f9c0*/  LDL.LU R21, [R1+0x704] ;  /* 0x0007040001157983 */ /* 0x000ee40000300800 */
[----:B------:R-:W3:Y:S02]  /*4f9d0*/  LDL.LU R22, [R1+0x708] ;  /* 0x0007080001167983 */ /* 0x000ee40000300800 */
[----:B------:R-:W3:Y:S01]  /*4f9e0*/  LDL.LU R23, [R1+0x70c] ;  /* 0x00070c0001177983 */ /* 0x000ee20000300800 */
[----:B-1----:R-:W3:Y:S01]  /*4f9f0*/  LDL.LU R4, [R1+0x710] ;  /* 0x0007100001047983 */ /* 0x002ee20000300800 */
[----:B------:R-:W3:Y:S02]  /*4fa00*/  LDL.LU R5, [R1+0x714] ;  /* 0x0007140001057983 */ /* 0x000ee40000300800 */
[----:B------:R-:W3:Y:S02]  /*4fa10*/  LDL.LU R6, [R1+0x718] ;  /* 0x0007180001067983 */ /* 0x000ee40000300800 */
[----:B------:R-:W3:Y:S01]  /*4fa20*/  LDL.LU R7, [R1+0x71c] ;  /* 0x00071c0001077983 */ /* 0x000ee20000300800 */
[----:B------:R-:W3:Y:S01]  /*4fa30*/  LDL.LU R28, [R1+0x6f0] ;  /* 0x0006f000011c7983 */ /* 0x000ee20000300800 */
[----:B------:R-:W3:Y:S02]  /*4fa40*/  LDL.LU R29, [R1+0x6f4] ;  /* 0x0006f400011d7983 */ /* 0x000ee40000300800 */
[----:B------:R-:W3:Y:S02]  /*4fa50*/  LDL.LU R30, [R1+0x6f8] ;  /* 0x0006f800011e7983 */ /* 0x000ee40000300800 */
[----:B------:R-:W3:Y:S02]  /*4fa60*/  LDL.LU R31, [R1+0x6fc] ;  /* 0x0006fc00011f7983 */ /* 0x000ee40000300800 */
[----:B----4-:R-:W-:-:S02]  /*4fa70*/  IMAD.MOV.U32 R26, RZ, RZ, R61 ;  /* 0x000000ffff1a7224 */ /* 0x010fc400078e003d */
[----:B------:R-:W-:Y:S02]  /*4fa80*/  IMAD.MOV.U32 R27, RZ, RZ, R60 ;  /* 0x000000ffff1b7224 */ /* 0x000fe400078e003c */
[----:B--2---:R-:W-:Y:S02]  /*4fa90*/  IMAD.MOV.U32 R19, RZ, RZ, R56 ;  /* 0x000000ffff137224 */ /* 0x004fe400078e0038 */
[----:B---3--:R-:W-:Y:S01]  /*4faa0*/  IMAD.MOV.U32 R18, RZ, RZ, R57 ;  /* 0x000000ffff127224 */ /* 0x008fe200078e0039 */
[----:B------:R-:W2:Y:S01]  /*4fab0*/  LDL.LU R56, [R1+0x6b0] ;  /* 0x0006b00001387983 */ /* 0x000ea20000300800 */
[----:B------:R-:W2:Y:S02]  /*4fac0*/  LDL.LU R57, [R1+0x6b4] ;  /* 0x0006b40001397983 */ /* 0x000ea40000300800 */
[----:B------:R-:W2:Y:S02]  /*4fad0*/  LDL.LU R58, [R1+0x6b8] ;  /* 0x0006b800013a7983 */ /* 0x000ea40000300800 */
[----:B------:R-:W2:Y:S01]  /*4fae0*/  LDL.LU R59, [R1+0x6bc] ;  /* 0x0006bc00013b7983 */ /* 0x000ea20000300800 */
        /* <DEDUP_REMOVED lines=8> */
[C---:B------:R-:W-:Y:S01]  /*4fb70*/  HMMA.16816.F32 R16, R44.reuse, R18, R4 ;  /* 0x000000122c10723c */ /* 0x040fe20000001804 */
        /* <DEDUP_REMOVED lines=16> */
[----:B------:R-:W2:Y:S01]  /*4fc80*/  LDL.LU.64 R6, [R1+0x3858] ;  /* 0x0038580001067983 */ /* 0x000ea20000300a00 */
[----:B------:R-:W2:Y:S03]  /*4fc90*/  LDL.LU.64 R4, [R1+0x3850] ;  /* 0x0038500001047983 */ /* 0x000ea60000300a00 */
[----:B------:R-:W-:Y:S01]  /*4fca0*/  STL.64 [R1+0x710], R16 ;  /* 0x0007101001007387 */ /* 0x000fe20000100a00 */
[----:B------:R0:W-:Y:S03]  /*4fcb0*/  STL.64 [R1+0x718], R18 ;  /* 0x0007181201007387 */ /* 0x0001e60000100a00 */
[----:B0-----:R-:W2:Y:S01]  /*4fcc0*/  LDL.LU.64 R18, [R1+0x3848] ;  /* 0x0038480001127983 */ /* 0x001ea20000300a00 */
[C---:B------:R-:W-:Y:S08]  /*4fcd0*/  HMMA.16816.F32 R24, R44.reuse, R26, R20 ;  /* 0x0000001a2c18723c */ /* 0x040ff00000001814 */
[C---:B------:R-:W-:Y:S01]  /*4fce0*/  HMMA.16816.F32 R32, R44.reuse, R34, R28 ;  /* 0x000000222c20723c */ /* 0x040fe2000000181c */
[----:B------:R-:W3:Y:S01]  /*4fcf0*/  LDL.LU.64 R22, [R1+0x3840] ;  /* 0x0038400001167983 */ /* 0x000ee20000300a00 */
[----:B------:R-:W3:Y:S11]  /*4fd00*/  LDL.LU.64 R20, [R1+0x3838] ;  /* 0x0038380001147983 */ /* 0x000ef60000300a00 */
[----:B------:R-:W-:Y:S02]  /*4fd10*/  @!UPT UIADD3 URZ, URZ, URZ, URZ ;  /* 0x0000003f3f3ff290 */ /* 0x000fe4000fffe03f */
[----:B------:R-:W-:Y:S01]  /*4fd20*/  STL.64 [R1+0x700], R24 ;  /* 0x0007001801007387 */ /* 0x000fe20000100a00 */
[----:B------:R0:W-:Y:S03]  /*4fd30*/  STL.64 [R1+0x708], R26 ;  /* 0x0007081a01007387 */ /* 0x0001e60000100a00 */
[----:B0-----:R-:W3:Y:S01]  /*4fd40*/  LDL.LU.64 R26, [R1+0x3830] ;  /* 0x00383000011a7983 */ /* 0x001ee20000300a00 */
[----:B------:R-:W4:Y:S02]  /*4fd50*/  LDL.LU.64 R30, [R1+0x3828] ;  /* 0x00382800011e7983 */ /* 0x000f240000300a00 */
[----:B------:R-:W4:Y:S02]  /*4fd60*/  LDL.LU.64 R28, [R1+0x3820] ;  /* 0x00382000011c7983 */ /* 0x000f240000300a00 */
[----:B------:R-:W-:Y:S01]  /*4fd70*/  STL.64 [R1+0x6f0], R32 ;  /* 0x0006f02001007387 */ /* 0x000fe20000100a00 */
[----:B------:R0:W-:Y:S04]  /*4fd80*/  STL.64 [R1+0x6f8], R34 ;  /* 0x0006f82201007387 */ /* 0x0001e80000100a00 */
[----:B0-----:R-:W4:Y:S01]  /*4fd90*/  LDL.LU.64 R34, [R1+0x3818] ;  /* 0x0038180001227983 */ /* 0x001f220000300a00 */
[C---:B--2---:R-:W-:Y:S03]  /*4fda0*/  HMMA.16816.F32 R16, R44.reuse, R18, R4 ;  /* 0x000000122c10723c */ /* 0x044fe60000001804 */
[----:B------:R-:W2:Y:S05]  /*4fdb0*/  LDL.LU.64 R6, [R1+0x3810] ;  /* 0x0038100001067983 */ /* 0x000eaa0000300a00 */
[C---:B---3--:R-:W-:Y:S11]  /*4fdc0*/  HMMA.16816.F32 R24, R44.reuse, R26, R20 ;  /* 0x0000001a2c18723c */ /* 0x048ff60000001814 */
[----:B------:R-:W-:Y:S04]  /*4fdd0*/  @!UPT UIADD3 URZ, URZ, URZ, URZ ;  /* 0x0000003f3f3ff290 */ /* 0x000fe8000fffe03f */
[----:B------:R-:W-:Y:S01]  /*4fde0*/  STL.64 [R1+0x6e0], R16 ;  /* 0x0006e01001007387 */ /* 0x000fe20000100a00 */
[----:B------:R0:W-:Y:S03]  /*4fdf0*/  STL.64 [R1+0x6e8], R18 ;  /* 0x0006e81201007387 */ /* 0x0001e60000100a00 */
[----:B0-----:R-:W3:Y:S01]  /*4fe00*/  LDL.LU.64 R18, [R1+0x3808] ;  /* 0x0038080001127983 */ /* 0x001ee20000300a00 */
[----:B------:R-:W3:Y:S01]  /*4fe10*/  LDL.LU.64 R16, [R1+0x3800] ;  /* 0x0038000001107983 */ /* 0x000ee20000300a00 */
[C---:B----4-:R-:W-:Y:S01]  /*4fe20*/  HMMA.16816.F32 R32, R44.reuse, R34, R28 ;  /* 0x000000222c20723c */ /* 0x050fe2000000181c */
[----:B------:R-:W3:Y:S01]  /*4fe30*/  LDL.LU.64 R22, [R1+0x37f8] ;  /* 0x0037f80001167983 */ /* 0x000ee20000300a00 */
[----:B------:R-:W-:Y:S01]  /*4fe40*/  STL.64 [R1+0x6d0], R24 ;  /* 0x0006d01801007387 */ /* 0x000fe20000100a00 */
[----:B------:R0:W-:Y:S03]  /*4fe50*/  STL.64 [R1+0x6d8], R26 ;  /* 0x0006d81a01007387 */ /* 0x0001e60000100a00 */
[----:B0-----:R-:W4:Y:S01]  /*4fe60*/  LDL.LU.64 R26, [R1+0x37f0] ;  /* 0x0037f000011a7983 */ /* 0x001f220000300a00 */
[----:B------:R-:W4:Y:S02]  /*4fe70*/  LDL.LU.64 R24, [R1+0x37e8] ;  /* 0x0037e80001187983 */ /* 0x000f240000300a00 */
[----:B------:R-:W4:Y:S11]  /*4fe80*/  LDL.LU.64 R30, [R1+0x37e0] ;  /* 0x0037e000011e7983 */ /* 0x000f360000300a00 */
[----:B------:R-:W-:Y:S03]  /*4fe90*/  @!UPT UIADD3 URZ, URZ, URZ, URZ ;  /* 0x0000003f3f3ff290 */ /* 0x000fe6000fffe03f */
[----:B------:R-:W-:Y:S01]  /*4fea0*/  STL.64 [R1+0x6c0], R32 ;  /* 0x0006c02001007387 */ /* 0x000fe20000100a00 */
[----:B------:R0:W-:Y:S04]  /*4feb0*/  STL.64 [R1+0x6c8], R34 ;  /* 0x0006c82201007387 */ /* 0x0001e80000100a00 */
[----:B0-----:R-:W4:Y:S01]  /*4fec0*/  LDL.LU.64 R34, [R1+0x37d8] ;  /* 0x0037d80001227983 */ /* 0x001f220000300a00 */
[----:B------:R-:W4:Y:S01]  /*4fed0*/  LDL.LU.64 R32, [R1+0x37d0] ;  /* 0x0037d00001207983 */ /* 0x000f220000300a00 */
[C---:B--2---:R-:W-:Y:S02]  /*4fee0*/  HMMA.16816.F32 R4, R44.reuse, R6, R56 ;  /* 0x000000062c04723c */ /* 0x044fe40000001838 */
[----:B------:R-:W2:Y:S11]  /*4fef0*/  LDL.LU.64 R58, [R1+0x37c8] ;  /* 0x0037c800013a7983 */ /* 0x000eb60000300a00 */
[----:B------:R-:W-:Y:S10]  /*4ff00*/  @!UPT UIADD3 URZ, URZ, URZ, URZ ;  /* 0x0000003f3f3ff290 */ /* 0x000ff4000fffe03f */
[----:B------:R-:W-:Y:S01]  /*4ff10*/  STL.64 [R1+0x6b0], R4 ;  /* 0x0006b00401007387 */ /* 0x000fe20000100a00 */
[----:B------:R0:W-:Y:S03]  /*4ff20*/  STL.64 [R1+0x6b8], R6 ;  /* 0x0006b80601007387 */ /* 0x0001e60000100a00 */
[----:B0-----:R-:W2:Y:S01]  /*4ff30*/  LDL.LU R6, [R1+0x37c0] ;  /* 0x0037c00001067983 */ /* 0x001ea20000300800 */
[----:B------:R-:W2:Y:S01]  /*4ff40*/  LDL.LU.64 R4, [R1+0x37b8] ;  /* 0x0037b80001047983 */ /* 0x000ea20000300a00 */
[C---:B---3--:R-:W-:Y:S02]  /*4ff50*/  HMMA.16816.F32 R20, R44.reuse, R22, R16 ;  /* 0x000000162c14723c */ /* 0x048fe40000001810 */
[----:B------:R-:W3:Y:S01]  /*4ff60*/  LDL.LU.64 R18, [R1+0x37b0] ;  /* 0x0037b00001127983 */ /* 0x000ee20000300a00 */
[----:B------:R-:W3:Y:S05]  /*4ff70*/  LDL.LU.64 R16, [R1+0x37a8] ;  /* 0x0037a80001107983 */ /* 0x000eea0000300a00 */
[C---:B----4-:R-:W-:Y:S11]  /*4ff80*/  HMMA.16816.F32 R28, R44.reuse, R30, R24 ;  /* 0x0000001e2c1c723c */ /* 0x050ff60000001818 */
[----:B------:R-:W-:Y:S04]  /*4ff90*/  @!UPT UIADD3 URZ, URZ, URZ, URZ ;  /* 0x0000003f3f3ff290 */ /* 0x000fe8000fffe03f */
[----:B------:R-:W-:Y:S01]  /*4ffa0*/  STL.64 [R1+0x6a0], R20 ;  /* 0x0006a01401007387 */ /* 0x000fe20000100a00 */
[----:B------:R0:W-:Y:S03]  /*4ffb0*/  STL.64 [R1+0x6a8], R22 ;  /* 0x0006a81601007387 */ /* 0x0001e60000100a00 */
[----:B0-----:R-:W4:Y:S01]  /*4ffc0*/  LDL.LU.64 R22, [R1+0x37a0] ;  /* 0x0037a00001167983 */ /* 0x001f220000300a00 */
[----:B------:R-:W3:Y:S02]  /*4ffd0*/  LDL.LU.64 R20, [R1+0x3798] ;  /* 0x0037980001147983 */ /* 0x000ee40000300a00 */
[----:B------:R-:W3:Y:S02]  /*4ffe0*/  LDL.LU.64 R26, [R1+0x3790] ;  /* 0x00379000011a7983 */ /* 0x000ee40000300a00 */
[----:B------:R-:W3:Y:S01]  /*4fff0*/  LDL.LU.64 R24, [R1+0x3788] ;  /* 0x0037880001187983 */ /* 0x000ee20000300a00 */
[----:B------:R-:W-:Y:S01]  /*50000*/  STL.64 [R1+0x690], R28 ;  /* 0x0006901c01007387 */ /* 0x000fe20000100a00 */
[----:B------:R0:W-:Y:S03]  /*50010*/  STL.64 [R1+0x698], R30 ;  /* 0x0006981e01007387 */ /* 0x0001e60000100a00 */
[----:B0-----:R-:W3:Y:S01]  /*50020*/  LDL.LU.64 R30, [R1+0x3780] ;  /* 0x00378000011e7983 */ /* 0x001ee20000300a00 */
[----:B------:R-:W3:Y:S01]  /*50030*/  LDL.LU.64 R28, [R1+0x3778] ;  /* 0x00377800011c7983 */ /* 0x000ee20000300a00 */
[C---:B--2---:R-:W-:Y:S02]  /*50040*/  HMMA.16816.F32 R56, R44.reuse, R58, R32 ;  /* 0x0000003a2c38723c */ /* 0x044fe40000001820 */
[----:B------:R-:W2:Y:S01]  /*50050*/  LDL.LU.64 R34, [R1+0x3770] ;  /* 0x0037700001227983 */ /* 0x000ea20000300a00 */
[----:B------:R-:W2:Y:S11]  /*50060*/  LDL.LU.64 R32, [R1+0x3768] ;  /* 0x0037680001207983 */ /* 0x000eb60000300a00 */
[----:B------:R-:W-:Y:S09]  /*50070*/  @!UPT UIADD3 URZ, URZ, URZ, URZ ;  /* 0x0000003f3f3ff290 */ /* 0x000ff2000fffe03f */
[----:B------:R-:W-:Y:S01]  /*50080*/  STL.64 [R1+0x680], R56 ;  /* 0x0006803801007387 */ /* 0x000fe20000100a00 */
[----:B------:R0:W-:Y:S03]  /*50090*/  STL.64 [R1+0x688], R58 ;  /* 0x0006883a01007387 */ /* 0x0001e60000100a00 */
[----:B0-----:R-:W2:Y:S02]  /*500a0*/  LDL.LU.64 R58, [R1+0x3760] ;  /* 0x00376000013a7983 */ /* 0x001ea40000300a00 */
[C---:B--2---:R-:W-:Y:S11]  /*500b0*/  HMMA.16816.F32 R52, R44.reuse, R58, R52 ;  /* 0x0000003a2c34723c */ /* 0x044ff60000001834 */
[----:B------:R-:W-:Y:S11]  /*500c0*/  @!UPT UIADD3 URZ, URZ, URZ, URZ ;  /* 0x0000003f3f3ff290 */ /* 0x000ff6000fffe03f */
[----:B------:R-:W-:Y:S01]  /*500d0*/  @!UPT UIADD3 URZ, URZ, URZ, URZ ;  /* 0x0000003f3f3ff290 */ /* 0x000fe2000fffe03f */
[----:B------:R-:W-:Y:S01]  /*500e0*/  STL.64 [R1+0x670], R52 ;  /* 0x0006703401007387 */ /* 0x000fe20000100a00 */
[----:B------:R0:W-:Y:S03]  /*500f0*/  STL.64 [R1+0x678], R54 ;  /* 0x0006783601007387 */ /* 0x0001e60000100a00 */
[----:B0-----:R-:W2:Y:S01]  /*50100*/  LDL.LU.64 R54, [R1+0x3758] ;  /* 0x0037580001367983 */ /* 0x001ea20000300a00 */
[----:B------:R-:W3:Y:S02]  /*50110*/  LDL.LU.64 R52, [R1+0x3750] ;  /* 0x0037500001347983 */ /* 0x000ee40000300a00 */
[----:B------:R0:W-:Y:S02]  /*50120*/  STL.64 [R1+0x36c8], R58 ;  /* 0x0036c83a01007387 */ /* 0x0001e40000100a00 */
[----:B------:R-:W3:Y:S01]  /*50130*/  LDL.LU R56, [R1+0x630] ;  /* 0x0006300001387983 */ /* 0x000ee20000300800 */
[----:B------:R-:W3:Y:S04]  /*50140*/  LDL.LU R57, [R1+0x634] ;  /* 0x0006340001397983 */ /* 0x000ee80000300800 */
[----:B0-----:R-:W3:Y:S01]  /*50150*/  LDL.LU R58, [R1+0x638] ;  /* 0x00063800013a7983 */ /* 0x001ee20000300800 */
[----:B------:R-:W3:Y:S01]  /*50160*/  LDL.LU R59, [R1+0x63c] ;  /* 0x00063c00013b7983 */ /* 0x000ee20000300800 */
[C---:B--2---:R-:W-:Y:S11]  /*50170*/  HMMA.16816.F32 R48, R44.reuse, R54, R48 ;  /* 0x000000362c30723c */ /* 0x044ff60000001830 */
[----:B------:R-:W-:Y:S11]  /*50180*/  @!UPT UIADD3 URZ, URZ, URZ, URZ ;  /* 0x0000003f3f3ff290 */ /* 0x000ff6000fffe03f */
[----:B------:R-:W-:Y:S01]  /*50190*/  @!UPT UIADD3 URZ, URZ, URZ, URZ ;  /* 0x0000003f3f3ff290 */ /* 0x000fe2000fffe03f */
[----:B------:R-:W-:Y:S01]  /*501a0*/  STL.64 [R1+0x660], R48 ;  /* 0x0006603001007387 */ /* 0x000fe20000100a00 */
[----:B------:R0:W-:Y:S03]  /*501b0*/  STL.64 [R1+0x668], R50 ;  /* 0x0006683201007387 */ /* 0x0001e60000100a00 */
[----:B0-----:R-:W2:Y:S01]  /*501c0*/  LDL.LU.64 R50, [R1+0x3748] ;  /* 0x0037480001327983 */ /* 0x001ea20000300a00 */
[----:B------:R-:W4:Y:S02]  /*501d0*/  LDL.LU.64 R48, [R1+0x3740] ;  /* 0x0037400001307983 */ /* 0x000f240000300a00 */
[----:B------:R-:W-:Y:S02]  /*501e0*/  STL.64 [R1+0x3618], R54 ;  /* 0x0036183601007387 */ /* 0x000fe40000100a00 */
[----:B---3--:R0:W-:Y:S02]  /*501f0*/  STL.64 [R1+0x3610], R52 ;  /* 0x0036103401007387 */ /* 0x0081e40000100a00 */
[----:B0-----:R-:W3:Y:S01]  /*50200*/  LDL.LU R52, [R1+0x640] ;  /* 0x0006400001347983 */ /* 0x001ee20000300800 */
[----:B------:R-:W3:Y:S02]  /*50210*/  LDL.LU R53, [R1+0x644] ;  /* 0x0006440001357983 */ /* 0x000ee40000300800 */
[----:B------:R-:W3:Y:S02]  /*50220*/  LDL.LU R54, [R1+0x648] ;  /* 0x0006480001367983 */ /* 0x000ee40000300800 */
[----:B------:R-:W3:Y:S01]  /*50230*/  LDL.LU R55, [R1+0x64c] ;  /* 0x00064c0001377983 */ /* 0x000ee20000300800 */
[C---:B--2---:R-:W-:Y:S11]  /*50240*/  HMMA.16816.F32 R36, R44.reuse, R50, R36 ;  /* 0x000000322c24723c */ /* 0x044ff60000001824 */
[----:B------:R-:W-:Y:S11]  /*50250*/  @!UPT UIADD3 URZ, URZ, URZ, URZ ;  /* 0x0000003f3f3ff290 */ /* 0x000ff6000fffe03f */
[----:B------:R-:W-:Y:S01]  /*50260*/  @!UPT UIADD3 URZ, URZ, URZ, URZ ;  /* 0x0000003f3f3ff290 */ /* 0x000fe2000fffe03f */
[----:B------:R-:W-:Y:S01]  /*50270*/  STL.64 [R1+0x650], R36 ;  /* 0x0006502401007387 */ /* 0x000fe20000100a00 */
[----:B------:R0:W-:Y:S03]  /*50280*/  STL.64 [R1+0x658], R38 ;  /* 0x0006582601007387 */ /* 0x0001e60000100a00 */
[----:B0-----:R-:W3:Y:S01]  /*50290*/  LDL.LU.64 R38, [R1+0x3738] ;  /* 0x0037380001267983 */ /* 0x001ee20000300a00 */
[----:B------:R-:W2:Y:S02]  /*502a0*/  LDL.LU.64 R36, [R1+0x3730] ;  /* 0x0037300001247983 */ /* 0x000ea40000300a00 */
[----:B------:R-:W-:Y:S02]  /*502b0*/  STL.64 [R1+0x3608], R50 ;  /* 0x0036083201007387 */ /* 0x000fe40000100a00 */
[----:B----4-:R3:W-:Y:S01]  /*502c0*/  STL.64 [R1+0x3600], R48 ;  /* 0x0036003001007387 */ /* 0x0107e20000100a00 */
[C---:B------:R-:W-:Y:S08]  /*502d0*/  HMMA.16816.F32 R8, R44.reuse, R26, R8 ;  /* 0x0000001a2c08723c */ /* 0x040ff00000001808 */
[C---:B---3--:R-:W-:Y:S01]  /*502e0*/  HMMA.16816.F32 R48, R44.reuse, R38, R52 ;  /* 0x000000262c30723c */ /* 0x048fe20000001834 */
[----:B------:R-:W-:Y:S01]  /*502f0*/  STL.64 [R1+0x3628], R38 ;  /* 0x0036282601007387 */ /* 0x000fe20000100a00 */
[----:B--2---:R0:W-:Y:S06]  /*50300*/  STL.64 [R1+0x3620], R36 ;  /* 0x0036202401007387 */ /* 0x0041ec0000100a00 */
[C---:B0-----:R-:W-:Y:S11]  /*50310*/  HMMA.16816.F32 R36, R44.reuse, R34, R56 ;  /* 0x000000222c24723c */ /* 0x041ff60000001838 */
        /* <DEDUP_REMOVED lines=9> */
[----:B------:R-:W-:Y:S11]  /*503b0*/  STL.64 [R1+0x3640], R28 ;  /* 0x0036401c01007387 */ /* 0x000ff60000100a00 */
[----:B------:R-:W-:Y:S06]  /*503c0*/  @!UPT UIADD3 URZ, URZ, URZ, URZ ;  /* 0x0000003f3f3ff290 */ /* 0x000fec000fffe03f */
[----:B------:R-:W-:Y:S01]  /*503d0*/  STL.64 [R1+0x620], R32 ;  /* 0x0006202001007387 */ /* 0x000fe20000100a00 */
[----:B------:R-:W-:Y:S02]  /*503e0*/  STL.64 [R1+0x628], R34 ;  /* 0x0006282201007387 */ /* 0x000fe40000100a00 */
[----:B------:R-:W-:Y:S02]  /*503f0*/  STL.64 [R1+0x3658], R26 ;  /* 0x0036581a01007387 */ /* 0x000fe40000100a00 */
[----:B------:R-:W-:Y:S01]  /*50400*/  STL.64 [R1+0x3650], R24 ;  /* 0x0036501801007387 */ /* 0x000fe20000100a00 */
[----:B------:R-:W-:Y:S01]  /*50410*/  STL.64 [R1+0x610], R8 ;  /* 0x0006100801007387 */ /* 0x000fe20000100a00 */
[----:B------:R0:W-:Y:S02]  /*50420*/  STL.64 [R1+0x618], R10 ;  /* 0x0006180a01007387 */ /* 0x0001e40000100a00 */
[----:B------:R-:W2:Y:S01]  /*50430*/  LDL.LU R52, [R1+0x560] ;  /* 0x0005600001347983 */ /* 0x000ea20000300800 */
[----:B0-----:R-:W-:Y:S11]  /*50440*/  HMMA.16816.F32 R8, R44, R22, R12 ;  /* 0x000000162c08723c */ /* 0x001ff6000000180c */
[----:B------:R-:W-:Y:S11]  /*50450*/  @!UPT UIADD3 URZ, URZ, URZ, URZ ;  /* 0x0000003f3f3ff290 */ /* 0x000ff6000fffe03f */
[----:B------:R-:W-:Y:S01]  /*50460*/  @!UPT UIADD3 URZ, URZ, URZ, URZ ;  /* 0x0000003f3f3ff290 */ /* 0x000fe2000fffe03f */
[----:B------:R0:W-:Y:S01]  /*50470*/  STL.64 [R1+0x600], R8 ;  /* 0x0006000801007387 */ /* 0x0001e20000100a00 */
[----:B------:R1:W-:Y:S02]  /*50480*/  STL.64 [R1+0x608], R10 ;  /* 0x0006080a01007387 */ /* 0x0003e40000100a00 */
[----:B------:R-:W2:Y:S02]  /*50490*/  LDL.LU R53, [R1+0x564] ;  /* 0x0005640001357983 */ /* 0x000ea40000300800 */
[----:B------:R-:W3:Y:S01]  /*504a0*/  LDL.LU R54, [R1+0x568] ;  /* 0x0005680001367983 */ /* 0x000ee20000300800 */
[----:B------:R-:W3:Y:S04]  /*504b0*/  LDL.LU R55, [R1+0x56c] ;  /* 0x00056c0001377983 */ /* 0x000ee80000300800 */
[----:B---3--:R3:W-:Y:S01]  /*504c0*/  STL.64 [R1+0x36f0], R54 ;  /* 0x0036f03601007387 */ /* 0x0087e20000100a00 */
[----:B--2---:R-:W-:Y:S02]  /*504d0*/  STL.64 [R1+0x36e8], R52 ;  /* 0x0036e83401007387 */ /* 0x004fe40000100a00 */
[----:B------:R-:W2:Y:S02]  /*504e0*/  LDL.LU R12, [R1+0x5f0] ;  /* 0x0005f000010c7983 */ /* 0x000ea40000300800 */
[----:B------:R-:W2:Y:S01]  /*504f0*/  LDL.LU R13, [R1+0x5f4] ;  /* 0x0005f400010d7983 */ /* 0x000ea20000300800 */
[----:B------:R-:W2:Y:S01]  /*50500*/  LDL.LU R14, [R1+0x5f8] ;  /* 0x0005f800010e7983 */ /* 0x000ea20000300800 */
[----:B------:R-:W2:Y:S02]  /*50510*/  LDL.LU R15, [R1+0x5fc] ;  /* 0x0005fc00010f7983 */ /* 0x000ea40000300800 */
[----:B0-----:R-:W4:Y:S02]  /*50520*/  LDL.LU R8, [R1+0x5e0] ;  /* 0x0005e00001087983 */ /* 0x001f240000300800 */
[----:B------:R-:W4:Y:S01]  /*50530*/  LDL.LU R9, [R1+0x5e4] ;  /* 0x0005e40001097983 */ /* 0x000f220000300800 */
[----:B-1----:R-:W4:Y:S01]  /*50540*/  LDL.LU R10, [R1+0x5e8] ;  /* 0x0005e800010a7983 */ /* 0x002f220000300800 */
[----:B------:R-:W4:Y:S02]  /*50550*/  LDL.LU R11, [R1+0x5ec] ;  /* 0x0005ec00010b7983 */ /* 0x000f240000300800 */
[----:B------:R-:W4:Y:S02]  /*50560*/  LDL.LU R28, [R1+0x580] ;  /* 0x00058000011c7983 */ /* 0x000f240000300800 */
[----:B------:R-:W4:Y:S01]  /*50570*/  LDL.LU R29, [R1+0x584] ;  /* 0x00058400011d7983 */ /* 0x000f220000300800 */
[----:B------:R-:W4:Y:S01]  /*50580*/  LDL.LU R30, [R1+0x588] ;  /* 0x00058800011e7983 */ /* 0x000f220000300800 */
[----:B------:R-:W-:-:S02]  /*50590*/  IMAD.MOV.U32 R34, RZ, RZ, R4 ;  /* 0x000000ffff227224 */ /* 0x000fc400078e0004 */
[----:B------:R-:W4:Y:S02]  /*505a0*/  LDL.LU R31, [R1+0x58c] ;  /* 0x00058c00011f7983 */ /* 0x000f240000300800 */
[----:B------:R-:W-:Y:S01]  /*505b0*/  IMAD.MOV.U32 R51, RZ, RZ, R5 ;  /* 0x000000ffff337224 */ /* 0x000fe200078e0005 */
[----:B------:R-:W4:Y:S01]  /*505c0*/  LDL.LU R4, [R1+0x5d0] ;  /* 0x0005d00001047983 */ /* 0x000f220000300800 */
[----:B------:R-:W-:Y:S02]  /*505d0*/  IMAD.MOV.U32 R50, RZ, RZ, R6 ;  /* 0x000000ffff327224 */ /* 0x000fe400078e0006 */
[----:B------:R-:W4:Y:S02]  /*505e0*/  LDL.LU R5, [R1+0x5d4] ;  /* 0x0005d40001057983 */ /* 0x000f240000300800 */
[----:B------:R-:W4:Y:S01]  /*505f0*/  LDL.LU R6, [R1+0x5d8] ;  /* 0x0005d80001067983 */ /* 0x000f220000300800 */
[----:B------:R-:W4:Y:S01]  /*50600*/  LDL.LU R7, [R1+0x5dc] ;  /* 0x0005dc0001077983 */ /* 0x000f220000300800 */
[----:B------:R-:W4:Y:S02]  /*50610*/  LDL.LU R40, [R1+0x350] ;  /* 0x0003500001287983 */ /* 0x000f240000300800 */
[----:B------:R-:W4:Y:S02]  /*50620*/  LDL.LU R41, [R1+0x354] ;  /* 0x0003540001297983 */ /* 0x000f240000300800 */
[----:B------:R-:W4:Y:S01]  /*50630*/  LDL.LU R42, [R1+0x358] ;  /* 0x00035800012a7983 */ /* 0x000f220000300800 */
[----:B------:R-:W4:Y:S01]  /*50640*/  LDL.LU R43, [R1+0x35c] ;  /* 0x00035c00012b7983 */ /* 0x000f220000300800 */
[----:B------:R-:W4:Y:S02]  /*50650*/  LDL R56, [R1+0xe40] ;  /* 0x000e400001387983 */ /* 0x000f240000100800 */
[----:B------:R-:W4:Y:S02]  /*50660*/  LDL.LU R36, [R1+0x570] ;  /* 0x0005700001247983 */ /* 0x000f240000300800 */
[----:B------:R-:W4:Y:S01]  /*50670*/  LDL.LU R37, [R1+0x574] ;  /* 0x0005740001257983 */ /* 0x000f220000300800 */
[----:B------:R-:W4:Y:S01]  /*50680*/  LDL.LU R38, [R1+0x578] ;  /* 0x0005780001267983 */ /* 0x000f220000300800 */
[----:B------:R-:W4:Y:S02]  /*50690*/  LDL.LU R39, [R1+0x57c] ;  /* 0x00057c0001277983 */ /* 0x000f240000300800 */
[----:B---3--:R-:W3:Y:S02]  /*506a0*/  LDL.LU.64 R54, [R1+0x138] ;  /* 0x0001380001367983 */ /* 0x008ee40000300a00 */
[----:B------:R-:W3:Y:S01]  /*506b0*/  LDL.LU.64 R58, [R1+0xd8] ;  /* 0x0000d800013a7983 */ /* 0x000ee20000300a00 */
[----:B------:R-:W-:Y:S01]  /*506c0*/  STL.64 [R1+0x3668], R22 ;  /* 0x0036681601007387 */ /* 0x000fe20000100a00 */
[----:B------:R0:W-:Y:S03]  /*506d0*/  STL.64 [R1+0x3660], R20 ;  /* 0x0036601401007387 */ /* 0x0001e60000100a00 */
        /* <DEDUP_REMOVED lines=9> */
[----:B0-----:R-:W4:Y:S01]  /*50770*/  LDL.LU.64 R14, [R1+0x3728] ;  /* 0x00372800010e7983 */ /* 0x001f220000300a00 */
[----:B------:R-:W2:Y:S02]  /*50780*/  LDL.LU.64 R12, [R1+0x3720] ;  /* 0x00372000010c7983 */ /* 0x000ea40000300a00 */
[----:B------:R0:W-:Y:S02]  /*50790*/  STL.64 [R1+0x3678], R18 ;  /* 0x0036781201007387 */ /* 0x0001e40000100a00 */
[----:B------:R-:W-:Y:S01]  /*507a0*/  STL.64 [R1+0x3670], R16 ;  /* 0x0036701001007387 */ /* 0x000fe20000100a00 */
[----:B0-----:R-:W2:Y:S01]  /*507b0*/  LDL.LU.64 R18, [R1+0x118] ;  /* 0x0001180001127983 */ /* 0x001ea20000300a00 */
[C---:B----4-:R-:W-:Y:S11]  /*507c0*/  HMMA.16816.F32 R8, R44.reuse, R14, R8 ;  /* 0x0000000e2c08723c */ /* 0x050ff60000001808 */
[----:B------:R-:W-:Y:S11]  /*507d0*/  @!UPT UIADD3 URZ, URZ, URZ, URZ ;  /* 0x0000003f3f3ff290 */ /* 0x000ff6000fffe03f */
[----:B------:R-:W-:Y:S01]  /*507e0*/  @!UPT UIADD3 URZ, URZ, URZ, URZ ;  /* 0x0000003f3f3ff290 */ /* 0x000fe2000fffe03f */
[----:B------:R-:W-:Y:S01]  /*507f0*/  STL.64 [R1+0x5e0], R8 ;  /* 0x0005e00801007387 */ /* 0x000fe20000100a00 */
[----:B------:R0:W-:Y:S03]  /*50800*/  STL.64 [R1+0x5e8], R10 ;  /* 0x0005e80a01007387 */ /* 0x0001e60000100a00 */
[----:B0-----:R-:W4:Y:S01]  /*50810*/  LDL.LU.64 R10, [R1+0x3718] ;  /* 0x00371800010a7983 */ /* 0x001f220000300a00 */
[----:B------:R-:W3:Y:S02]  /*50820*/  LDL.LU.64 R8, [R1+0x3710] ;  /* 0x0037100001087983 */ /* 0x000ee40000300a00 */
[----:B------:R-:W-:Y:S02]  /*50830*/  STL.64 [R1+0x35f8], R14 ;  /* 0x0035f80e01007387 */ /* 0x000fe40000100a00 */
[----:B--2---:R0:W-:Y:S02]  /*50840*/  STL.64 [R1+0x35f0], R12 ;  /* 0x0035f00c01007387 */ /* 0x0041e40000100a00 */
[----:B0-----:R-:W2:Y:S01]  /*50850*/  LDL.LU R12, [R1+0x5a0] ;  /* 0x0005a000010c7983 */ /* 0x001ea20000300800 */
[----:B------:R-:W2:Y:S02]  /*50860*/  LDL.LU R13, [R1+0x5a4] ;  /* 0x0005a400010d7983 */ /* 0x000ea40000300800 */
[----:B------:R-:W2:Y:S02]  /*50870*/  LDL.LU R14, [R1+0x5a8] ;  /* 0x0005a800010e7983 */ /* 0x000ea40000300800 */
[----:B------:R-:W2:Y:S01]  /*50880*/  LDL.LU R15, [R1+0x5ac] ;  /* 0x0005ac00010f7983 */ /* 0x000ea20000300800 */
[C---:B----4-:R-:W-:Y:S11]  /*50890*/  HMMA.16816.F32 R4, R44.reuse, R10, R4 ;  /* 0x0000000a2c04723c */ /* 0x050ff60000001804 */
[----:B------:R-:W-:Y:S11]  /*508a0*/  @!UPT UIADD3 URZ, URZ, URZ, URZ ;  /* 0x0000003f3f3ff290 */ /* 0x000ff6000fffe03f */
[----:B------:R-:W-:Y:S01]  /*508b0*/  @!UPT UIADD3 URZ, URZ, URZ, URZ ;  /* 0x0000003f3f3ff290 */ /* 0x000fe2000fffe03f */
[----:B------:R-:W-:Y:S01]  /*508c0*/  STL.64 [R1+0x5d0], R4 ;  /* 0x0005d00401007387 */ /* 0x000fe20000100a00 */
[----:B------:R0:W-:Y:S03]  /*508d0*/  STL.64 [R1+0x5d8], R6 ;  /* 0x0005d80601007387 */ /* 0x0001e60000100a00 */
[----:B0-----:R-:W4:Y:S01]  /*508e0*/  LDL.LU.64 R6, [R1+0x3708] ;  /* 0x0037080001067983 */ /* 0x001f220000300a00 */
[----:B------:R-:W-:Y:S02]  /*508f0*/  STL.64 [R1+0x35e8], R10 ;  /* 0x0035e80a01007387 */ /* 0x000fe40000100a00 */
[----:B---3--:R0:W-:Y:S02]  /*50900*/  STL.64 [R1+0x35e0], R8 ;  /* 0x0035e00801007387 */ /* 0x0081e40000100a00 */
[----:B0-----:R-:W3:Y:S01]  /*50910*/  LDL.LU R8, [R1+0x5b0] ;  /* 0x0005b00001087983 */ /* 0x001ee20000300800 */
[----:B------:R-:W3:Y:S02]  /*50920*/  LDL.LU R9, [R1+0x5b4] ;  /* 0x0005b40001097983 */ /* 0x000ee40000300800 */
[----:B------:R-:W3:Y:S02]  /*50930*/  LDL.LU R10, [R1+0x5b8] ;  /* 0x0005b800010a7983 */ /* 0x000ee40000300800 */
[----:B------:R-:W3:Y:S01]  /*50940*/  LDL.LU R11, [R1+0x5bc] ;  /* 0x0005bc00010b7983 */ /* 0x000ee20000300800 */
[----:B----4-:R-:W-:Y:S01]  /*50950*/  HMMA.16816.F32 R44, R44, R6, R40 ;  /* 0x000000062c2c723c */ /* 0x010fe20000001828 */
[----:B------:R-:W4:Y:S01]  /*50960*/  LDL.LU.64 R42, [R1+0x3700] ;  /* 0x00370000012a7983 */ /* 0x000f220000300a00 */
[----:B------:R-:W4:Y:S02]  /*50970*/  LDL.LU.64 R40, [R1+0x36f8] ;  /* 0x0036f80001287983 */ /* 0x000f240000300a00 */
[----:B------:R0:W-:Y:S02]  /*50980*/  STL.64 [R1+0x36d0], R6 ;  /* 0x0036d00601007387 */ /* 0x0001e40000100a00 */
[----:B0-----:R-:W3:Y:S11]  /*50990*/  LDL.LU.64 R6, [R1+0x128] ;  /* 0x0001280001067983 */ /* 0x001ef60000300a00 */
[----:B------:R-:W-:Y:S06]  /*509a0*/  @!UPT UIADD3 URZ, URZ, URZ, URZ ;  /* 0x0000003f3f3ff290 */ /* 0x000fec000fffe03f */
[----:B------:R-:W-:Y:S01]  /*509b0*/  STL.64 [R1+0x350], R44 ;  /* 0x0003502c01007387 */ /* 0x000fe20000100a00 */
[----:B------:R-:W-:Y:S02]  /*509c0*/  STL.64 [R1+0x358], R46 ;  /* 0x0003582e01007387 */ /* 0x000fe40000100a00 */
[----:B------:R-:W0:Y:S02]  /*509d0*/  LDSM.16.MT88.4 R44, [R56+0x8800] ;  /* 0x00880000382c783b */ /* 0x000e240000004200 */
[----:B0-----:R-:W-:Y:S02]  /*509e0*/  STL.64 [R1+0x35c8], R46 ;  /* 0x0035c82e01007387 */ /* 0x001fe40000100a00 */
[----:B------:R0:W-:Y:S02]  /*509f0*/  STL.64 [R1+0x35c0], R44 ;  /* 0x0035c02c01007387 */ /* 0x0001e40000100a00 */
[----:B0-----:R-:W4:Y:S01]  /*50a00*/  LDL.LU R44, [R1+0x5c0] ;  /* 0x0005c000012c7983 */ /* 0x001f220000300800 */
[----:B------:R-:W4:Y:S02]  /*50a10*/  LDL.LU R45, [R1+0x5c4] ;  /* 0x0005c400012d7983 */ /* 0x000f240000300800 */
[----:B------:R-:W4:Y:S02]  /*50a20*/  LDL.LU R46, [R1+0x5c8] ;  /* 0x0005c800012e7983 */ /* 0x000f240000300800 */
[----:B------:R-:W4:Y:S02]  /*50a30*/  LDL.LU R47, [R1+0x5cc] ;  /* 0x0005cc00012f7983 */ /* 0x000f240000300800 */
[----:B------:R-:W-:-:S02]  /*50a40*/  IMAD.MOV.U32 R26, RZ, RZ, R2 ;  /* 0x000000ffff1a7224 */ /* 0x000fc400078e0002 */
[----:B------:R-:W-:Y:S01]  /*50a50*/  IMAD.MOV.U32 R27, RZ, RZ, R0 ;  /* 0x000000ffff1b7224 */ /* 0x000fe200078e0000 */
[C---:B----4-:R-:W-:Y:S11]  /*50a60*/  HMMA.16816.F32 R44, R40.reuse, R54, R44 ;  /* 0x00000036282c723c */ /* 0x050ff6000000182c */
[----:B------:R-:W-:Y:S11]  /*50a70*/  @!UPT UIADD3 URZ, URZ, URZ, URZ ;  /* 0x0000003f3f3ff290 */ /* 0x000ff6000fffe03f */
[----:B------:R-:W-:Y:S01]  /*50a80*/  @!UPT UIADD3 URZ, URZ, URZ, URZ ;  /* 0x0000003f3f3ff290 */ /* 0x000fe2000fffe03f */
[----:B------:R0:W-:Y:S01]  /*50a90*/  STL.64 [R1+0x5c0], R44 ;  /* 0x0005c02c01007387 */ /* 0x0001e20000100a00 */
[----:B------:R-:W-:Y:S02]  /*50aa0*/  STL.64 [R1+0x5c8], R46 ;  /* 0x0005c82e01007387 */ /* 0x000fe40000100a00 */
[----:B0-----:R-:W-:Y:S02]  /*50ab0*/  IMAD.MOV.U32 R45, RZ, RZ, R54 ;  /* 0x000000ffff2d7224 */ /* 0x001fe400078e0036 */
[----:B------:R-:W-:Y:S02]  /*50ac0*/  IMAD.MOV.U32 R44, RZ, RZ, R55 ;  /* 0x000000ffff2c7224 */ /* 0x000fe400078e0037 */
[----:B------:R-:W4:Y:S01]  /*50ad0*/  LDL.LU.64 R54, [R1+0x36f0] ;  /* 0x0036f00001367983 */ /* 0x000f220000300a00 */
[----:B------:R-:W4:Y:S01]  /*50ae0*/  LDL.LU.64 R52, [R1+0x36e8] ;  /* 0x0036e80001347983 */ /* 0x000f220000300a00 */
[C---:B---3--:R-:W-:Y:S11]  /*50af0*/  HMMA.16816.F32 R8, R40.reuse, R6, R8 ;  /* 0x000000062808723c */ /* 0x048ff60000001808 */
[----:B------:R-:W-:Y:S11]  /*50b00*/  @!UPT UIADD3 URZ, URZ, URZ, URZ ;  /* 0x0000003f3f3ff290 */ /* 0x000ff6000fffe03f */
[----:B------:R-:W-:Y:S01]  /*50b10*/  @!UPT UIADD3 URZ, URZ, URZ, URZ ;  /* 0x0000003f3f3ff290 */ /* 0x000fe2000fffe03f */
[----:B------:R0:W-:Y:S02]  /*50b20*/  STL.64 [R1+0x5b0], R8 ;  /* 0x0005b00801007387 */ /* 0x0001e40000100a00 */
[----:B0-----:R-:W-:Y:S02]  /*50b30*/  IMAD.MOV.U32 R9, RZ, RZ, R6 ;  /* 0x000000ffff097224 */ /* 0x001fe400078e0006 */
[----:B------:R-:W-:Y:S02]  /*50b40*/  IMAD.MOV.U32 R8, RZ, RZ, R7 ;  /* 0x000000ffff087224 */ /* 0x000fe400078e0007 */
[C---:B--2---:R-:W-:Y:S01]  /*50b50*/  HMMA.16816.F32 R4, R40.reuse, R18, R12 ;  /* 0x000000122804723c */ /* 0x044fe2000000180c */
[----:B------:R-:W-:Y:S01]  /*50b60*/  STL.64 [R1+0x5b8], R10 ;  /* 0x0005b80a01007387 */ /* 0x000fe20000100a00 */
[----:B------:R-:W-:Y:S11]  /*50b70*/  IMAD.MOV.U32 R35, RZ, RZ, R3 ;  /* 0x000000ffff237224 */ /* 0x000ff600078e0003 */
[----:B------:R-:W-:Y:S10]  /*50b80*/  @!UPT UIADD3 URZ, URZ, URZ, URZ ;  /* 0x0000003f3f3ff290 */ /* 0x000ff4000fffe03f */
[----:B------:R-:W-:Y:S01]  /*50b90*/  STL.64 [R1+0x5a0], R4 ;  /* 0x0005a00401007387 */ /* 0x000fe20000100a00 */
[----:B------:R0:W-:Y:S02]  /*50ba0*/  STL.64 [R1+0x5a8], R6 ;  /* 0x0005a80601007387 */ /* 0x0001e40000100a00 */
[----:B0-----:R-:W-:Y:S01]  /*50bb0*/  HMMA.16816.F32 R4, R40, R26, R20 ;  /* 0x0000001a2804723c */ /* 0x001fe20000001814 */
[----:B------:R-:W-:Y:S02]  /*50bc0*/  IMAD.MOV.U32 R11, RZ, RZ, R18 ;  /* 0x000000ffff0b7224 */ /* 0x000fe400078e0012 */
[----:B------:R-:W-:-:S05]  /*50bd0*/  IMAD.MOV.U32 R10, RZ, RZ, R19 ;  /* 0x000000ffff0a7224 */ /* 0x000fca00078e0013 */
[C---:B------:R-:W-:Y:S01]  /*50be0*/  HMMA.16816.F32 R12, R40.reuse, R34, R28 ;  /* 0x00000022280c723c */ /* 0x040fe2000000181c */
[----:B------:R-:W-:Y:S01]  /*50bf0*/  STL.64 [R1+0x3688], R10 ;  /* 0x0036880a01007387 */ /* 0x000fe20000100a00 */
[----:B------:R0:W-:Y:S06]  /*50c00*/  STL.64 [R1+0x3680], R8 ;  /* 0x0036800801007387 */ /* 0x0001ec0000100a00 */
[C---:B0-----:R-:W-:Y:S07]  /*50c10*/  HMMA.16816.F32 R8, R40.reuse, R50, R36 ;  /* 0x000000322808723c */ /* 0x041fee0000001824 */
[----:B------:R-:W-:Y:S01]  /*50c20*/  STL.64 [R1+0x590], R4 ;  /* 0x0005900401007387 */ /* 0x000fe20000100a00 */
[----:B------:R4:W-:Y:S07]  /*50c30*/  STL.64 [R1+0x598], R6 ;  /* 0x0005980601007387 */ /* 0x0009ee0000100a00 */
[----:B------:R-:W-:Y:S02]  /*50c40*/  STL.64 [R1+0x580], R12 ;  /* 0x0005800c01007387 */ /* 0x000fe40000100a00 */
[----:B------:R-:W-:Y:S06]  /*50c50*/  STL.64 [R1+0x588], R14 ;  /* 0x0005880e01007387 */ /* 0x000fec0000100a00 */
[----:B------:R-:W-:Y:S01]  /*50c60*/  STL.64 [R1+0x570], R8 ;  /* 0x0005700801007387 */ /* 0x000fe20000100a00 */
[----:B------:R-:W-:Y:S01]  /*50c70*/  STL.64 [R1+0x578], R10 ;  /* 0x0005780a01007387 */ /* 0x000fe20000100a00 */
[----:B----4-:R-:W-:Y:S11]  /*50c80*/  HMMA.16816.F32 R4, R40, R58, R52 ;  /* 0x0000003a2804723c */ /* 0x010ff60000001834 */
[----:B------:R-:W-:Y:S11]  /*50c90*/  @!UPT UIADD3 URZ, URZ, URZ, URZ ;  /* 0x0000003f3f3ff290 */ /* 0x000ff6000fffe03f */
[----:B------:R-:W-:Y:S01]  /*50ca0*/  @!UPT UIADD3 URZ, URZ, URZ, URZ ;  /* 0x0000003f3f3ff290 */ /* 0x000fe2000fffe03f */
[----:B------:R0:W-:Y:S01]  /*50cb0*/  STL.64 [R1+0x560], R4 ;  /* 0x0005600401007387 */ /* 0x0001e20000100a00 */
[----:B------:R1:W-:Y:S03]  /*50cc0*/  STL.64 [R1+0x568], R6 ;  /* 0x0005680601007387 */ /* 0x0003e60000100a00 */
[----:B0-----:R-:W2:Y:S01]  /*50cd0*/  LDL.LU R4, [R1+0x540] ;  /* 0x0005400001047983 */ /* 0x001ea20000300800 */
[----:B------:R-:W2:Y:S02]  /*50ce0*/  LDL.LU R5, [R1+0x544] ;  /* 0x0005440001057983 */ /* 0x000ea40000300800 */
[----:B-1----:R-:W3:Y:S02]  /*50cf0*/  LDL.LU R6, [R1+0x548] ;  /* 0x0005480001067983 */ /* 0x002ee40000300800 */
[----:B------:R-:W3:Y:S01]  /*50d00*/  LDL.LU R7, [R1+0x54c] ;  /* 0x00054c0001077983 */ /* 0x000ee20000300800 */
[----:B------:R-:W4:Y:S01]  /*50d10*/  LDL.LU R12, [R1+0x550] ;  /* 0x00055000010c7983 */ /* 0x000f220000300800 */
[----:B------:R-:W4:Y:S02]  /*50d20*/  LDL.LU R13, [R1+0x554] ;  /* 0x00055400010d7983 */ /* 0x000f240000300800 */
[----:B------:R-:W4:Y:S02]  /*50d30*/  LDL.LU R14, [R1+0x558] ;  /* 0x00055800010e7983 */ /* 0x000f240000300800 */
[----:B------:R-:W4:Y:S01]  /*50d40*/  LDL.LU R15, [R1+0x55c] ;  /* 0x00055c00010f7983 */ /* 0x000f220000300800 */
[----:B---3--:R0:W-:Y:S01]  /*50d50*/  STL.64 [R1+0x36e0], R6 ;  /* 0x0036e00601007387 */ /* 0x0081e20000100a00 */
[----:B--2---:R-:W-:Y:S03]  /*50d60*/  STL.64 [R1+0x36d8], R4 ;  /* 0x0036d80401007387 */ /* 0x004fe60000100a00 */
[----:B0-----:R-:W4:Y:S01]  /*50d70*/  LDL.LU.64 R6, [R1+0xc8] ;  /* 0x0000c80001067983 */ /* 0x001f220000300a00 */
[----:B------:R-:W-:-:S02]  /*50d80*/  IMAD.MOV.U32 R47, RZ, RZ, R58 ;  /* 0x000000ffff2f7224 */ /* 0x000fc400078e003a */
[----:B------:R-:W-:Y:S02]  /*50d90*/  IMAD.MOV.U32 R46, RZ, RZ, R59 ;  /* 0x000000ffff2e7224 */ /* 0x000fe400078e003b */
[----:B------:R-:W2:Y:S01]  /*50da0*/  LDL.LU.64 R58, [R1+0xb8] ;  /* 0x0000b800013a7983 */ /* 0x000ea20000300a00 */
[----:B------:R-:W3:Y:S02]  /*50db0*/  LDL.LU.64 R10, [R1+0xa8] ;  /* 0x0000a800010a7983 */ /* 0x000ee40000300a00 */
[----:B------:R-:W2:Y:S02]  /*50dc0*/  LDL.LU R16, [R1+0x520] ;  /* 0x0005200001107983 */ /* 0x000ea40000300800 */
[----:B------:R-:W2:Y:S01]  /*50dd0*/  LDL.LU R17, [R1+0x524] ;  /* 0x0005240001117983 */ /* 0x000ea20000300800 */
[----:B------:R-:W2:Y:S01]  /*50de0*/  LDL.LU R18, [R1+0x528] ;  /* 0x0005280001127983 */ /* 0x000ea20000300800 */
[----:B------:R-:W2:Y:S02]  /*50df0*/  LDL.LU R19, [R1+0x52c] ;  /* 0x00052c0001137983 */ /* 0x000ea40000300800 */
[----:B------:R-:W2:Y:S02]  /*50e00*/  LDL.LU.64 R22, [R1+0x98] ;  /* 0x0000980001167983 */ /* 0x000ea40000300a00 */
[----:B------:R-:W2:Y:S01]  /*50e10*/  LDL.LU R24, [R1+0x510] ;  /* 0x0005100001187983 */ /* 0x000ea20000300800 */
[----:B------:R-:W2:Y:S01]  /*50e20*/  LDL.LU R25, [R1+0x514] ;  /* 0x0005140001197983 */ /* 0x000ea20000300800 */
[----:B------:R-:W2:Y:S02]  /*50e30*/  LDL.LU R26, [R1+0x518] ;  /* 0x00051800011a7983 */ /* 0x000ea40000300800 */
[----:B------:R-:W2:Y:S02]  /*50e40*/  LDL.LU R27, [R1+0x51c] ;  /* 0x00051c00011b7983 */ /* 0x000ea40000300800 */
[----:B------:R-:W2:Y:S01]  /*50e50*/  LDL.LU.64 R30, [R1+0x88] ;  /* 0x00008800011e7983 */ /* 0x000ea20000300a00 */
[----:B------:R-:W2:Y:S01]  /*50e60*/  LDL.LU R32, [R1+0x500] ;  /* 0x0005000001207983 */ /* 0x000ea20000300800 */
[----:B------:R-:W2:Y:S02]  /*50e70*/  LDL.LU R33, [R1+0x504] ;  /* 0x0005040001217983 */ /* 0x000ea40000300800 */
[----:B------:R-:W2:Y:S02]  /*50e80*/  LDL.LU R34, [R1+0x508] ;  /* 0x0005080001227983 */ /* 0x000ea40000300800 */
[----:B------:R-:W2:Y:S01]  /*50e90*/  LDL.LU R35, [R1+0x50c] ;  /* 0x00050c0001237983 */ /* 0x000ea20000300800 */
[----:B------:R-:W2:Y:S01]  /*50ea0*/  LDL.LU.64 R38, [R1+0x78] ;  /* 0x0000780001267983 */ /* 0x000ea20000300a00 */
[----:B------:R-:W2:Y:S02]  /*50eb0*/  LDL.LU R48, [R1+0x4f0] ;  /* 0x0004f00001307983 */ /* 0x000ea40000300800 */
[----:B------:R-:W2:Y:S02]  /*50ec0*/  LDL.LU R49, [R1+0x4f4] ;  /* 0x0004f40001317983 */ /* 0x000ea40000300800 */
[----:B------:R-:W2:Y:S01]  /*50ed0*/  LDL.LU R50, [R1+0x4f8] ;  /* 0x0004f80001327983 */ /* 0x000ea20000300800 */
[----:B------:R-:W2:Y:S01]  /*50ee0*/  LDL.LU R51, [R1+0x4fc] ;  /* 0x0004fc0001337983 */ /* 0x000ea20000300800 */
[----:B------:R-:W2:Y:S02]  /*50ef0*/  LDL.LU.64 R54, [R1+0x68] ;  /* 0x0000680001367983 */ /* 0x000ea40000300a00 */
[----:B------:R-:W-:Y:S02]  /*50f00*/  STL.64 [R1+0x3698], R46 ;  /* 0x0036982e01007387 */ /* 0x000fe40000100a00 */
[----:B------:R0:W-:Y:S02]  /*50f10*/  STL.64 [R1+0x3690], R44 ;  /* 0x0036902c01007387 */ /* 0x0001e40000100a00 */
[----:B0-----:R-:W2:Y:S01]  /*50f20*/  LDL.LU R44, [R1+0x530] ;  /* 0x00053000012c7983 */ /* 0x001ea20000300800 */
[----:B------:R-:W2:Y:S02]  /*50f30*/  LDL.LU R45, [R1+0x534] ;  /* 0x00053400012d7983 */ /* 0x000ea40000300800 */
[----:B------:R-:W3:Y:S02]  /*50f40*/  LDL.LU R46, [R1+0x538] ;  /* 0x00053800012e7983 */ /* 0x000ee40000300800 */
[----:B------:R-:W3:Y:S01]  /*50f50*/  LDL.LU R47, [R1+0x53c] ;  /* 0x00053c00012f7983 */ /* 0x000ee20000300800 */
[----:B----4-:R-:W-:Y:S11]  /*50f60*/  HMMA.16816.F32 R12, R40, R6, R12 ;  /* 0x00000006280c723c */ /* 0x010ff6000000180c */
[----:B------:R-:W-:Y:S11]  /*50f70*/  @!UPT UIADD3 URZ, URZ, URZ, URZ ;  /* 0x0000003f3f3ff290 */ /* 0x000ff6000fffe03f */
[----:B------:R-:W-:Y:S01]  /*50f80*/  @!UPT UIADD3 URZ, URZ, URZ, URZ ;  /* 0x0000003f3f3ff290 */ /* 0x000fe2000fffe03f */
[----:B------:R0:W-:Y:S01]  /*50f90*/  STL.64 [R1+0x550], R12 ;  /* 0x0005500c01007387 */ /* 0x0001e20000100a00 */
[----:B------:R2:W-:Y:S02]  /*50fa0*/  STL.64 [R1+0x558], R14 ;  /* 0x0005580e01007387 */ /* 0x0005e40000100a00 */
[----:B0-----:R-:W-:Y:S02]  /*50fb0*/  IMAD.MOV.U32 R13, RZ, RZ, R6 ;  /* 0x000000ffff0d7224 */ /* 0x001fe400078e0006 */
[----:B------:R-:W-:Y:S02]  /*50fc0*/  IMAD.MOV.U32 R12, RZ, RZ, R7 ;  /* 0x000000ffff0c7224 */ /* 0x000fe400078e0007 */
[----:B------:R-:W4:Y:S01]  /*50fd0*/  LDL.LU.64 R6, [R1+0x36e0] ;  /* 0x0036e00001067983 */ /* 0x000f220000300a00 */
[----:B------:R-:W4:Y:S02]  /*50fe0*/  LDL.LU.64 R4, [R1+0x36d8] ;  /* 0x0036d80001047983 */ /* 0x000f240000300a00 */
[----:B--2---:R-:W-:-:S02]  /*50ff0*/  IMAD.MOV.U32 R15, RZ, RZ, R58 ;  /* 0x000000ffff0f7224 */ /* 0x004fc400078e003a */
[----:B------:R-:W-:Y:S02]  /*51000*/  IMAD.MOV.U32 R14, RZ, RZ, R59 ;  /* 0x000000ffff0e7224 */ /* 0x000fe400078e003b */
[----:B---3--:R-:W-:Y:S01]  /*51010*/  IMAD.MOV.U32 R57, RZ, RZ, R11 ;  /* 0x000000ffff397224 */ /* 0x008fe200078e000b */
[C---:B----4-:R-:W-:Y:S11]  /*51020*/  HMMA.16816.F32 R4, R40.reuse, R58, R4 ;  /* 0x0000003a2804723c */ /* 0x050ff60000001804 */
        /* <DEDUP_REMOVED lines=8> */
[----:B------:R-:W-:Y:S01]  /*510b0*/  IMAD.MOV.U32 R5, RZ, RZ, R10 ;  /* 0x000000ffff057224 */ /* 0x000fe200078e000a */
[C---:B0-----:R-:W-:Y:S08]  /*510c0*/  HMMA.16816.F32 R12, R40.reuse, R10, R44 ;  /* 0x0000000a280c723c */ /* 0x041ff0000000182c */
[C---:B------:R-:W-:Y:S01]  /*510d0*/  HMMA.16816.F32 R8, R40.reuse, R22, R16 ;  /* 0x000000162808723c */ /* 0x040fe20000001810 */
[----:B------:R-:W-:Y:S11]  /*510e0*/  IMAD.MOV.U32 R56, RZ, RZ, R23 ;  /* 0x000000ffff387224 */ /* 0x000ff600078e0017 */
[----:B------:R-:W-:Y:S03]  /*510f0*/  @!UPT UIADD3 URZ, URZ, URZ, URZ ;  /* 0x0000003f3f3ff290 */ /* 0x000fe6000fffe03f */
[----:B------:R-:W-:Y:S01]  /*51100*/  STL.64 [R1+0x530], R12 ;  /* 0x0005300c01007387 */ /* 0x000fe20000100a00 */
[----:B------:R-:W-:Y:S02]  /*51110*/  STL.64 [R1+0x538], R14 ;  /* 0x0005380e01007387 */ /* 0x000fe40000100a00 */
[----:B------:R-:W-:Y:S02]  /*51120*/  STL [R1+0x3538], R57 ;  /* 0x0035383901007387 */ /* 0x000fe40000100800 */
[----:B------:R-:W-:Y:S03]  /*51130*/  STL [R1+0x3534], R5 ;  /* 0x0035340501007387 */ /* 0x000fe60000100800 */
[----:B------:R-:W-:Y:S01]  /*51140*/  STL.64 [R1+0x520], R8 ;  /* 0x0005200801007387 */ /* 0x000fe20000100a00 */
[----:B------:R0:W-:Y:S02]  /*51150*/  STL.64 [R1+0x528], R10 ;  /* 0x0005280a01007387 */ /* 0x0001e40000100a00 */
[----:B0-----:R-:W-:Y:S01]  /*51160*/  HMMA.16816.F32 R8, R40, R30, R24 ;  /* 0x0000001e2808723c */ /* 0x001fe20000001818 */
[----:B------:R-:W-:Y:S01]  /*51170*/  IMAD.MOV.U32 R61, RZ, RZ, R22 ;  /* 0x000000ffff3d7224 */ /* 0x000fe200078e0016 */
[----:B------:R-:W-:Y:S01]  /*51180*/  STL [R1+0x3540], R56 ;  /* 0x0035403801007387 */ /* 0x000fe20000100800 */
[----:B------:R-:W-:-:S02]  /*51190*/  IMAD.MOV.U32 R4, RZ, RZ, R31 ;  /* 0x000000ffff047224 */ /* 0x000fc400078e001f */
[----:B------:R-:W-:Y:S02]  /*511a0*/  IMAD.MOV.U32 R3, RZ, RZ, R30 ;  /* 0x000000ffff037224 */ /* 0x000fe400078e001e */
[----:B------:R-:W-:Y:S02]  /*511b0*/  IMAD.MOV.U32 R60, RZ, RZ, R39 ;  /* 0x000000ffff3c7224 */ /* 0x000fe400078e0027 */
[----:B------:R-:W-:Y:S01]  /*511c0*/  IMAD.MOV.U32 R0, RZ, RZ, R38 ;  /* 0x000000ffff007224 */ /* 0x000fe200078e0026 */
[----:B---3--:R-:W-:Y:S01]  /*511d0*/  STL.64 [R1+0x36c0], R58 ;  /* 0x0036c03a01007387 */ /* 0x008fe20000100a00 */
[----:B------:R-:W-:Y:S11]  /*511e0*/  STL [R1+0x353c], R61 ;  /* 0x00353c3d01007387 */ /* 0x000ff60000100800 */
[----:B------:R-:W-:Y:S01]  /*511f0*/  @!UPT UIADD3 URZ, URZ, URZ, URZ ;  /* 0x0000003f3f3ff290 */ /* 0x000fe2000fffe03f */
[----:B------:R-:W-:Y:S02]  /*51200*/  STL.64 [R1+0x510], R8 ;  /* 0x0005100801007387 */ /* 0x000fe40000100a00 */
[----:B------:R0:W-:Y:S02]  /*51210*/  STL.64 [R1+0x518], R10 ;  /* 0x0005180a01007387 */ /* 0x0001e40000100a00 */
[C---:B0-----:R-:W-:Y:S01]  /*51220*/  HMMA.16816.F32 R8, R40.reuse, R38, R32 ;  /* 0x000000262808723c */ /* 0x041fe20000001820 */
[----:B------:R-:W-:Y:S01]  /*51230*/  STL [R1+0x3548], R4 ;  /* 0x0035480401007387 */ /* 0x000fe20000100800 */
[----:B------:R-:W-:Y:S11]  /*51240*/  STL [R1+0x3544], R3 ;  /* 0x0035440301007387 */ /* 0x000ff60000100800 */
[----:B------:R-:W-:Y:S10]  /*51250*/  @!UPT UIADD3 URZ, URZ, URZ, URZ ;  /* 0x0000003f3f3ff290 */ /* 0x000ff4000fffe03f */
[----:B------:R-:W-:Y:S01]  /*51260*/  STL.64 [R1+0x500], R8 ;  /* 0x0005000801007387 */ /* 0x000fe20000100a00 */
[----:B------:R0:W-:Y:S02]  /*51270*/  STL.64 [R1+0x508], R10 ;  /* 0x0005080a01007387 */ /* 0x0001e40000100a00 */
[C---:B0-----:R-:W-:Y:S01]  /*51280*/  HMMA.16816.F32 R8, R40.reuse, R54, R48 ;  /* 0x000000362808723c */ /* 0x041fe20000001830 */
[----:B------:R-:W-:Y:S01]  /*51290*/  STL [R1+0x3550], R60 ;  /* 0x0035503c01007387 */ /* 0x000fe20000100800 */
[----:B------:R-:W-:Y:S11]  /*512a0*/  STL [R1+0x354c], R0 ;  /* 0x00354c0001007387 */ /* 0x000ff60000100800 */
[----:B------:R-:W-:Y:S10]  /*512b0*/  @!UPT UIADD3 URZ, URZ, URZ, URZ ;  /* 0x0000003f3f3ff290 */ /* 0x000ff4000fffe03f */
[----:B------:R-:W-:Y:S01]  /*512c0*/  STL.64 [R1+0x4f0], R8 ;  /* 0x0004f00801007387 */ /* 0x000fe20000100a00 */
[----:B------:R-:W-:Y:S02]  /*512d0*/  STL.64 [R1+0x4f8], R10 ;  /* 0x0004f80a01007387 */ /* 0x000fe40000100a00 */
[----:B------:R-:W3:Y:S02]  /*512e0*/  LDL.LU R56, [R1+0x4e0] ;  /* 0x0004e00001387983 */ /* 0x000ee40000300800 */
[----:B------:R-:W3:Y:S01]  /*512f0*/  LDL.LU R57, [R1+0x4e4] ;  /* 0x0004e40001397983 */ /* 0x000ee20000300800 */
[----:B------:R-:W3:Y:S01]  /*51300*/  LDL.LU R58, [R1+0x4e8] ;  /* 0x0004e800013a7983 */ /* 0x000ee20000300800 */
[----:B------:R-:W3:Y:S02]  /*51310*/  LDL.LU R59, [R1+0x4ec] ;  /* 0x0004ec00013b7983 */ /* 0x000ee40000300800 */
[----:B------:R-:W3:Y:S02]  /*51320*/  LDL.LU.64 R50, [R1+0x58] ;  /* 0x0000580001327983 */ /* 0x000ee40000300a00 */
[----:B------:R-:W4:Y:S01]  /*51330*/  LDL.LU R16, [R1+0x4b0] ;  /* 0x0004b00001107983 */ /* 0x000f220000300800 */
[----:B------:R-:W4:Y:S01]  /*51340*/  LDL.LU R17, [R1+0x4b4] ;  /* 0x0004b40001117983 */ /* 0x000f220000300800 */
[----:B------:R-:W2:Y:S02]  /*51350*/  LDL.LU R18, [R1+0x4b8] ;  /* 0x0004b80001127983 */ /* 0x000ea40000300800 */
[----:B------:R-:W2:Y:S02]  /*51360*/  LDL.LU R19, [R1+0x4bc] ;  /* 0x0004bc0001137983 */ /* 0x000ea40000300800 */
[----:B--2---:R-:W-:Y:S01]  /*51370*/  STL.64 [R1+0x36b8], R18 ;  /* 0x0036b81201007387 */ /* 0x004fe20000100a00 */
[----:B----4-:R0:W-:Y:S03]  /*51380*/  STL.64 [R1+0x36b0], R16 ;  /* 0x0036b01001007387 */ /* 0x0101e60000100a00 */
[----:B0-----:R-:W2:Y:S01]  /*51390*/  LDL.LU R16, [R1+0x4d0] ;  /* 0x0004d00001107983 */ /* 0x001ea20000300800 */
[----:B------:R-:W2:Y:S02]  /*513a0*/  LDL.LU R17, [R1+0x4d4] ;  /* 0x0004d40001117983 */ /* 0x000ea40000300800 */
[----:B------:R-:W2:Y:S02]  /*513b0*/  LDL.LU R18, [R1+0x4d8] ;  /* 0x0004d80001127983 */ /* 0x000ea40000300800 */
[----:B------:R-:W2:Y:S01]  /*513c0*/  LDL.LU R19, [R1+0x4dc] ;  /* 0x0004dc0001137983 */ /* 0x000ea20000300800 */
[----:B------:R-:W2:Y:S01]  /*513d0*/  LDL.LU.64 R14, [R1+0x48] ;  /* 0x00004800010e7983 */ /* 0x000ea20000300a00 */
[----:B---3--:R-:W-:Y:S01]  /*513e0*/  HMMA.16816.F32 R56, R40, R50, R56 ;  /* 0x000000322838723c */ /* 0x008fe20000001838 */
[----:B------:R-:W3:Y:S02]  /*513f0*/  LDL.LU R44, [R1+0x4c0] ;  /* 0x0004c000012c7983 */ /* 0x000ee40000300800 */
[----:B------:R-:W3:Y:S01]  /*51400*/  LDL.LU R45, [R1+0x4c4] ;  /* 0x0004c400012d7983 */ /* 0x000ee20000300800 */
[----:B------:R-:W3:Y:S01]  /*51410*/  LDL.LU R46, [R1+0x4c8] ;  /* 0x0004c800012e7983 */ /* 0x000ee20000300800 */
[----:B------:R-:W3:Y:S02]  /*51420*/  LDL.LU R47, [R1+0x4cc] ;  /* 0x0004cc00012f7983 */ /* 0x000ee40000300800 */
[----:B------:R-:W3:Y:S02]  /*51430*/  LDL.LU.64 R10, [R1+0x38] ;  /* 0x00003800010a7983 */ /* 0x000ee40000300a00 */
[----:B------:R-:W4:Y:S01]  /*51440*/  LDL.LU.64 R22, [R1+0x28] ;  /* 0x0000280001167983 */ /* 0x000f220000300a00 */
[----:B------:R-:W3:Y:S01]  /*51450*/  LDL.LU R52, [R1+0x480] ;  /* 0x0004800001347983 */ /* 0x000ee20000300800 */
[----:B------:R-:W-:-:S02]  /*51460*/  IMAD.MOV.U32 R5, RZ, RZ, R54 ;  /* 0x000000ffff057224 */ /* 0x000fc400078e0036 */
[----:B------:R-:W3:Y:S02]  /*51470*/  LDL.LU R53, [R1+0x484] ;  /* 0x0004840001357983 */ /* 0x000ee40000300800 */
[----:B------:R-:W-:Y:S01]  /*51480*/  IMAD.MOV.U32 R2, RZ, RZ, R55 ;  /* 0x000000ffff027224 */ /* 0x000fe200078e0037 */
[----:B------:R-:W3:Y:S01]  /*51490*/  LDL.LU R54, [R1+0x488] ;  /* 0x0004880001367983 */ /* 0x000ee20000300800 */
[----:B------:R-:W3:Y:S02]  /*514a0*/  LDL.LU R55, [R1+0x48c] ;  /* 0x00048c0001377983 */ /* 0x000ee40000300800 */
[----:B------:R-:W3:Y:S02]  /*514b0*/  LDL.LU R24, [R1+0x4a0] ;  /* 0x0004a00001187983 */ /* 0x000ee40000300800 */
[----:B------:R-:W3:Y:S01]  /*514c0*/  LDL.LU R25, [R1+0x4a4] ;  /* 0x0004a40001197983 */ /* 0x000ee20000300800 */
[----:B------:R-:W3:Y:S01]  /*514d0*/  LDL.LU R26, [R1+0x4a8] ;  /* 0x0004a800011a7983 */ /* 0x000ee20000300800 */
[----:B------:R-:W3:Y:S02]  /*514e0*/  LDL.LU R27, [R1+0x4ac] ;  /* 0x0004ac00011b7983 */ /* 0x000ee40000300800 */
[----:B------:R-:W3:Y:S02]  /*514f0*/  LDL.LU.64 R30, [R1+0x18] ;  /* 0x00001800011e7983 */ /* 0x000ee40000300a00 */
[----:B------:R-:W3:Y:S01]  /*51500*/  LDL.LU R32, [R1+0x490] ;  /* 0x0004900001207983 */ /* 0x000ee20000300800 */
[----:B------:R-:W3:Y:S01]  /*51510*/  LDL.LU R33, [R1+0x494] ;  /* 0x0004940001217983 */ /* 0x000ee20000300800 */
[----:B------:R-:W3:Y:S02]  /*51520*/  LDL.LU R34, [R1+0x498] ;  /* 0x0004980001227983 */ /* 0x000ee40000300800 */
[----:B------:R-:W3:Y:S02]  /*51530*/  LDL.LU R35, [R1+0x49c] ;  /* 0x00049c0001237983 */ /* 0x000ee40000300800 */
[----:B------:R-:W3:Y:S01]  /*51540*/  LDL.LU.64 R38, [R1+0x8] ;  /* 0x0000080001267983 */ /* 0x000ee20000300a00 */
[----:B------:R-:W-:Y:S01]  /*51550*/  STL [R1+0x3558], R2 ;  /* 0x0035580201007387 */ /* 0x000fe20000100800 */
[----:B------:R-:W-:Y:S02]  /*51560*/  STL [R1+0x3554], R5 ;  /* 0x0035540501007387 */ /* 0x000fe40000100800 */
[----:B------:R0:W-:Y:S02]  /*51570*/  STL.64 [R1+0x4e0], R56 ;  /* 0x0004e03801007387 */ /* 0x0001e40000100a00 */
[----:B------:R1:W-:Y:S02]  /*51580*/  STL.64 [R1+0x4e8], R58 ;  /* 0x0004e83a01007387 */ /* 0x0003e40000100a00 */
[----:B------:R-:W-:-:S02]  /*51590*/  IMAD.MOV.U32 R61, RZ, RZ, R50 ;  /* 0x000000ffff3d7224 */ /* 0x000fc400078e0032 */
[----:B0-----:R-:W-:Y:S01]  /*515a0*/  IMAD.MOV.U32 R57, RZ, RZ, R51 ;  /* 0x000000ffff397224 */ /* 0x001fe200078e0033 */
[----:B-1----:R-:W4:Y:S01]  /*515b0*/  LDL.LU.64 R58, [R1+0x36c0] ;  /* 0x0036c000013a7983 */ /* 0x002f220000300a00 */
[----:B------:R-:W4:Y:S02]  /*515c0*/  LDL.LU R48, [R1+0x470] ;  /* 0x0004700001307983 */ /* 0x000f240000300800 */
[----:B------:R-:W4:Y:S02]  /*515d0*/  LDL.LU R49, [R1+0x474] ;  /* 0x0004740001317983 */ /* 0x000f240000300800 */
[----:B------:R-:W4:Y:S01]  /*515e0*/  LDL.LU R50, [R1+0x478] ;  /* 0x0004780001327983 */ /* 0x000f220000300800 */
[----:B------:R-:W4:Y:S01]  /*515f0*/  LDL.LU R51, [R1+0x47c] ;  /* 0x00047c0001337983 */ /* 0x000f220000300800 */
[----:B------:R-:W-:Y:S02]  /*51600*/  STL [R1+0x3560], R57 ;  /* 0x0035603901007387 */ /* 0x000fe40000100800 */
[----:B------:R-:W-:Y:S01]  /*51610*/  STL [R1+0x355c], R61 ;  /* 0x00355c3d01007387 */ /* 0x000fe20000100800 */
[C---:B--2---:R-:W-:Y:S11]  /*51620*/  HMMA.16816.F32 R16, R40.reuse, R14, R16 ;  /* 0x0000000e2810723c */ /* 0x044ff60000001810 */
[----:B------:R-:W-:Y:S11]  /*51630*/  @!UPT UIADD3 URZ, URZ, URZ, URZ ;  /* 0x0000003f3f3ff290 */ /* 0x000ff6000fffe03f */
[----:B------:R-:W-:Y:S01]  /*51640*/  @!UPT UIADD3 URZ, URZ, URZ, URZ ;  /* 0x0000003f3f3ff290 */ /* 0x000fe2000fffe03f */
[----:B------:R-:W-:Y:S01]  /*51650*/  STL.64 [R1+0x4d0], R16 ;  /* 0x0004d01001007387 */ /* 0x000fe20000100a00 */
[----:B------:R0:W-:Y:S03]  /*51660*/  STL.64 [R1+0x4d8], R18 ;  /* 0x0004d81201007387 */ /* 0x0001e60000100a00 */
[----:B0-----:R-:W2:Y:S01]  /*51670*/  LDL.LU.64 R18, [R1+0x36b8] ;  /* 0x0036b80001127983 */ /* 0x001ea20000300a00 */
[----:B------:R-:W2:Y:S01]  /*51680*/  LDL.LU.64 R16, [R1+0x36b0] ;  /* 0x0036b00001107983 */ /* 0x000ea20000300a00 */
[----:B---3--:R-:W-:Y:S01]  /*51690*/  HMMA.16816.F32 R44, R40, R10, R44 ;  /* 0x0000000a282c723c */ /* 0x008fe2000000182c */
[----:B------:R-:W-:-:S07]  /*516a0*/  IMAD.MOV.U32 R3, RZ, RZ, R14 ;  /* 0x000000ffff037224 */ /* 0x000fce00078e000e */
[C---:B------:R-:W-:Y:S01]  /*516b0*/  HMMA.16816.F32 R24, R40.reuse, R30, R24 ;  /* 0x0000001e2818723c */ /* 0x040fe20000001818 */
[----:B------:R-:W-:Y:S02]  /*516c0*/  IMAD.MOV.U32 R56, RZ, RZ, R15 ;  /* 0x000000ffff387224 */ /* 0x000fe400078e000f */
[----:B------:R-:W3:Y:S01]  /*516d0*/  LDL.LU.64 R14, [R1+0x36a8] ;  /* 0x0036a800010e7983 */ /* 0x000ee20000300a00 */
[----:B------:R-:W3:Y:S02]  /*516e0*/  LDL.LU.64 R12, [R1+0x36a0] ;  /* 0x0036a000010c7983 */ /* 0x000ee40000300a00 */
[----:B------:R-:W-:Y:S02]  /*516f0*/  STL [R1+0x3564], R3 ;  /* 0x0035640301007387 */ /* 0x000fe40000100800 */
[----:B------:R-:W-:Y:S01]  /*51700*/  HMMA.16816.F32 R32, R40, R38, R32 ;  /* 0x000000262820723c */ /* 0x000fe20000001820 */
[----:B------:R-:W-:Y:S02]  /*51710*/  IMAD.MOV.U32 R0, RZ, RZ, R10 ;  /* 0x000000ffff007224 */ /* 0x000fe400078e000a */
[----:B------:R-:W-:-:S05]  /*51720*/  IMAD.MOV.U32 R4, RZ, RZ, R11 ;  /* 0x000000ffff047224 */ /* 0x000fca00078e000b */
[----:B----4-:R-:W-:Y:S01]  /*51730*/  HMMA.16816.F32 R52, R40, R58, R52 ;  /* 0x0000003a2834723c */ /* 0x010fe20000001834 */
[----:B------:R-:W-:Y:S02]  /*51740*/  IMAD.MOV.U32 R5, RZ, RZ, R22 ;  /* 0x000000ffff057224 */ /* 0x000fe400078e0016 */
[----:B------:R-:W-:Y:S01]  /*51750*/  IMAD.MOV.U32 R60, RZ, RZ, R23 ;  /* 0x000000ffff3c7224 */ /* 0x000fe200078e0017 */
[----:B------:R-:W-:Y:S01]  /*51760*/  STL.64 [R1+0x4c0], R44 ;  /* 0x0004c02c01007387 */ /* 0x000fe20000100a00 */
[----:B------:R0:W-:Y:S03]  /*51770*/  STL.64 [R1+0x4c8], R46 ;  /* 0x0004c82e01007387 */ /* 0x0001e60000100a00 */
[----:B0-----:R-:W4:Y:S01]  /*51780*/  LDL.LU.64 R46, [R1+0x3698] ;  /* 0x00369800012e7983 */ /* 0x001f220000300a00 */
[----:B------:R-:W3:Y:S02]  /*51790*/  LDL.LU.64 R44, [R1+0x3690] ;  /* 0x00369000012c7983 */ /* 0x000ee40000300a00 */
[----:B------:R-:W3:Y:S02]  /*517a0*/  LDL.LU.64 R10, [R1+0x3688] ;  /* 0x00368800010a7983 */ /* 0x000ee40000300a00 */
[----:B------:R-:W3:Y:S02]  /*517b0*/  LDL.LU.64 R8, [R1+0x3680] ;  /* 0x0036800001087983 */ /* 0x000ee40000300a00 */
[----:B------:R-:W-:-:S02]  /*517c0*/  IMAD.MOV.U32 R61, RZ, RZ, R30 ;  /* 0x000000ffff3d7224 */ /* 0x000fc400078e001e */
[----:B------:R-:W-:Y:S02]  /*517d0*/  IMAD.MOV.U32 R2, RZ, RZ, R31 ;  /* 0x000000ffff027224 */ /* 0x000fe400078e001f */
[----:B------:R-:W-:Y:S02]  /*517e0*/  IMAD.MOV.U32 R3, RZ, RZ, R38 ;  /* 0x000000ffff037224 */ /* 0x000fe400078e0026 */
[----:B------:R-:W-:Y:S01]  /*517f0*/  IMAD.MOV.U32 R57, RZ, RZ, R39 ;  /* 0x000000ffff397224 */ /* 0x000fe200078e0027 */
[C---:B--2---:R-:W-:Y:S11]  /*51800*/  HMMA.16816.F32 R16, R40.reuse, R22, R16 ;  /* 0x000000162810723c */ /* 0x044ff60000001810 */
[----:B------:R-:W-:Y:S11]  /*51810*/  @!UPT UIADD3 URZ, URZ, URZ, URZ ;  /* 0x0000003f3f3ff290 */ /* 0x000ff6000fffe03f */
[----:B------:R-:W-:Y:S01]  /*51820*/  @!UPT UIADD3 URZ, URZ, URZ, URZ ;  /* 0x0000003f3f3ff290 */ /* 0x000fe2000fffe03f */
        /* <DEDUP_REMOVED lines=8> */
[----:B0-----:R-:W2:Y:S01]  /*518b0*/  LDL.LU R4, [R1+0x440] ;  /* 0x0004400001047983 */ /* 0x001ea20000300800 */
[----:B------:R-:W2:Y:S02]  /*518c0*/  LDL.LU R5, [R1+0x444] ;  /* 0x0004440001057983 */ /* 0x000ea40000300800 */
[----:B------:R-:W2:Y:S02]  /*518d0*/  LDL.LU R6, [R1+0x448] ;  /* 0x0004480001067983 */ /* 0x000ea40000300800 */
[----:B------:R-:W2:Y:S01]  /*518e0*/  LDL.LU R7, [R1+0x44c] ;  /* 0x00044c0001077983 */ /* 0x000ea20000300800 */
        /* <DEDUP_REMOVED lines=15> */
[----:B------:R-:W3:Y:S02]  /*519e0*/  LDL.LU.64 R52, [R1+0x3610] ;  /* 0x0036100001347983 */ /* 0x000ee40000300a00 */
[----:B------:R-:W-:Y:S02]  /*519f0*/  STL.64 [R1+0x3570], R58 ;  /* 0x0035703a01007387 */ /* 0x000fe40000100a00 */
[----:B------:R0:W-:Y:S02]  /*51a00*/  STL.64 [R1+0x3568], R56 ;  /* 0x0035683801007387 */ /* 0x0001e40000100a00 */
        /* <DEDUP_REMOVED lines=17> */
[----:B--2---:R-:W-:Y:S01]  /*51b20*/  STL.64 [R1+0x33f8], R50 ;  /* 0x0033f83201007387 */ /* 0x004fe20000100a00 */
[----:B----4-:R0:W-:Y:S01]  /*51b30*/  STL.64 [R1+0x33f0], R48 ;  /* 0x0033f03001007387 */ /* 0x0101e20000100a00 */
[C---:B---3--:R-:W-:Y:S08]  /*51b40*/  HMMA.16816.F32 R52, R40.reuse, R50, R52 ;  /* 0x000000322834723c */ /* 0x048ff00000001834 */
[C---:B0-----:R-:W-:Y:S11]  /*51b50*/  HMMA.16816.F32 R48, R40.reuse, R38, R56 ;  /* 0x000000262830723c */ /* 0x041ff60000001838 */
[----:B------:R-:W-:Y:S04]  /*51b60*/  @!UPT UIADD3 URZ, URZ, URZ, URZ ;  /* 0x0000003f3f3ff290 */ /* 0x000fe8000fffe03f */
[----:B------:R-:W-:Y:S01]  /*51b70*/  STL.64 [R1+0x460], R52 ;  /* 0x0004603401007387 */ /* 0x000fe20000100a00 */
[----:B------:R-:W-:Y:S02]  /*51b80*/  STL.64 [R1+0x468], R54 ;  /* 0x0004683601007387 */ /* 0x000fe40000100a00 */
[----:B------:R-:W2:Y:S05]  /*51b90*/  LDL.LU R56, [R1+0x430] ;  /* 0x0004300001387983 */ /* 0x000eaa0000300800 */
[----:B------:R-:W-:Y:S01]  /*51ba0*/  STL.64 [R1+0x450], R48 ;  /* 0x0004503001007387 */ /* 0x000fe20000100a00 */
[----:B------:R-:W-:Y:S01]  /*51bb0*/  STL.64 [R1+0x458], R50 ;  /* 0x0004583201007387 */ /* 0x000fe20000100a00 */
[----:B------:R-:W2:Y:S02]  /*51bc0*/  LDL.LU R57, [R1+0x434] ;  /* 0x0004340001397983 */ /* 0x000ea40000300800 */
[----:B------:R-:W2:Y:S02]  /*51bd0*/  LDL.LU R58, [R1+0x438] ;  /* 0x00043800013a7983 */ /* 0x000ea40000300800 */
[----:B------:R-:W2:Y:S01]  /*51be0*/  LDL.LU R59, [R1+0x43c] ;  /* 0x00043c00013b7983 */ /* 0x000ea20000300800 */
[----:B------:R-:W-:Y:S01]  /*51bf0*/  STL.64 [R1+0x33e8], R38 ;  /* 0x0033e82601007387 */ /* 0x000fe20000100a00 */
[----:B------:R0:W-:Y:S02]  /*51c00*/  STL.64 [R1+0x33e0], R36 ;  /* 0x0033e02401007387 */ /* 0x0001e40000100a00 */
[----:B0-----:R-:W-:Y:S01]  /*51c10*/  HMMA.16816.F32 R36, R40, R34, R4 ;  /* 0x000000222824723c */ /* 0x001fe20000001804 */
[----:B------:R-:W3:Y:S01]  /*51c20*/  LDL.LU R4, [R1+0x420] ;  /* 0x0004200001047983 */ /* 0x000ee20000300800 */
[----:B------:R-:W-:-:S02]  /*51c30*/  IMAD.MOV.U32 R54, RZ, RZ, R15 ;  /* 0x000000ffff367224 */ /* 0x000fc400078e000f */
[----:B------:R-:W-:Y:S11]  /*51c40*/  IMAD.MOV.U32 R55, RZ, RZ, R14 ;  /* 0x000000ffff377224 */ /* 0x000ff600078e000e */
[----:B------:R-:W-:Y:S08]  /*51c50*/  @!UPT UIADD3 URZ, URZ, URZ, URZ ;  /* 0x0000003f3f3ff290 */ /* 0x000ff0000fffe03f */
[----:B------:R-:W-:Y:S01]  /*51c60*/  STL.64 [R1+0x440], R36 ;  /* 0x0004402401007387 */ /* 0x000fe20000100a00 */
[----:B------:R0:W-:Y:S02]  /*51c70*/  STL.64 [R1+0x448], R38 ;  /* 0x0004482601007387 */ /* 0x0001e40000100a00 */
[----:B------:R-:W3:Y:S02]  /*51c80*/  LDL.LU R5, [R1+0x424] ;  /* 0x0004240001057983 */ /* 0x000ee40000300800 */
[----:B------:R-:W3:Y:S01]  /*51c90*/  LDL.LU R6, [R1+0x428] ;  /* 0x0004280001067983 */ /* 0x000ee20000300800 */
[----:B------:R-:W3:Y:S01]  /*51ca0*/  LDL.LU R7, [R1+0x42c] ;  /* 0x00042c0001077983 */ /* 0x000ee20000300800 */
[----:B------:R-:W-:Y:S02]  /*51cb0*/  STL.64 [R1+0x3578], R54 ;  /* 0x0035783601007387 */ /* 0x000fe40000100a00 */
[----:B0-----:R-:W-:Y:S02]  /*51cc0*/  IMAD.MOV.U32 R38, RZ, RZ, R13 ;  /* 0x000000ffff267224 */ /* 0x001fe400078e000d */
[----:B------:R-:W-:-:S02]  /*51cd0*/  IMAD.MOV.U32 R39, RZ, RZ, R12 ;  /* 0x000000ffff277224 */ /* 0x000fc400078e000c */
[----:B------:R-:W4:Y:S01]  /*51ce0*/  LDL.LU R12, [R1+0x410] ;  /* 0x00041000010c7983 */ /* 0x000f220000300800 */
[----:B------:R-:W4:Y:S02]  /*51cf0*/  LDL.LU R13, [R1+0x414] ;  /* 0x00041400010d7983 */ /* 0x000f240000300800 */
[----:B------:R-:W4:Y:S02]  /*51d00*/  LDL.LU R14, [R1+0x418] ;  /* 0x00041800010e7983 */ /* 0x000f240000300800 */
[----:B------:R-:W4:Y:S01]  /*51d10*/  LDL.LU R15, [R1+0x41c] ;  /* 0x00041c00010f7983 */ /* 0x000f220000300800 */
[----:B------:R-:W-:Y:S01]  /*51d20*/  STL.64 [R1+0x3580], R38 ;  /* 0x0035802601007387 */ /* 0x000fe20000100a00 */
[----:B------:R-:W2:Y:S02]  /*51d30*/  LDL.LU R48, [R1+0x2b0] ;  /* 0x0002b00001307983 */ /* 0x000ea40000300800 */
[----:B------:R-:W2:Y:S02]  /*51d40*/  LDL.LU R49, [R1+0x2b4] ;  /* 0x0002b40001317983 */ /* 0x000ea40000300800 */
[----:B------:R-:W2:Y:S01]  /*51d50*/  LDL.LU R50, [R1+0x2b8] ;  /* 0x0002b80001327983 */ /* 0x000ea20000300800 */
[----:B------:R-:W2:Y:S04]  /*51d60*/  LDL.LU R51, [R1+0x2bc] ;  /* 0x0002bc0001337983 */ /* 0x000ea80000300800 */
[----:B--2---:R-:W-:Y:S01]  /*51d70*/  STL.64 [R1+0x3590], R50 ;  /* 0x0035903201007387 */ /* 0x004fe20000100a00 */
[----:B------:R-:W-:Y:S02]  /*51d80*/  STL.64 [R1+0x3588], R48 ;  /* 0x0035883001007387 */ /* 0x000fe40000100a00 */
[----:B------:R-:W-:Y:S02]  /*51d90*/  STL.64 [R1+0x33d8], R34 ;  /* 0x0033d82201007387 */ /* 0x000fe40000100a00 */
[----:B------:R0:W-:Y:S02]  /*51da0*/  STL.64 [R1+0x33d0], R32 ;  /* 0x0033d02001007387 */ /* 0x0001e40000100a00 */
[----:B0-----:R-:W2:Y:S01]  /*51db0*/  LDL.LU R32, [R1+0x2c0] ;  /* 0x0002c00001207983 */ /* 0x001ea20000300800 */
[----:B------:R-:W2:Y:S02]  /*51dc0*/  LDL.LU R33, [R1+0x2c4] ;  /* 0x0002c40001217983 */ /* 0x000ea40000300800 */
[----:B------:R-:W2:Y:S02]  /*51dd0*/  LDL.LU R34, [R1+0x2c8] ;  /* 0x0002c80001227983 */ /* 0x000ea40000300800 */
[----:B------:R-:W2:Y:S01]  /*51de0*/  LDL.LU R35, [R1+0x2cc] ;  /* 0x0002cc0001237983 */ /* 0x000ea20000300800 */
[C---:B---3--:R-:W-:Y:S01]  /*51df0*/  HMMA.16816.F32 R4, R40.reuse, R26, R4 ;  /* 0x0000001a2804723c */ /* 0x048fe20000001804 */
[----:B--2---:R-:W-:Y:S01]  /*51e00*/  STL.64 [R1+0x35a0], R34 ;  /* 0x0035a02201007387 */ /* 0x004fe20000100a00 */
[----:B------:R0:W-:Y:S06]  /*51e10*/  STL.64 [R1+0x3598], R32 ;  /* 0x0035982001007387 */ /* 0x0001ec0000100a00 */
[----:B0-----:R-:W-:Y:S01]  /*51e20*/  HMMA.16816.F32 R32, R40, R30, R56 ;  /* 0x0000001e2820723c */ /* 0x001fe20000001838 */
[----:B------:R0:W-:Y:S01]  /*51e30*/  STL.64 [R1+0x33c8], R30 ;  /* 0x0033c81e01007387 */ /* 0x0001e20000100a00 */
[----:B------:R-:W-:Y:S05]  /*51e40*/  STL.64 [R1+0x33c0], R28 ;  /* 0x0033c01c01007387 */ /* 0x000fea0000100a00 */
[----:B0-----:R-:W-:-:S02]  /*51e50*/  IMAD.MOV.U32 R30, RZ, RZ, R47 ;  /* 0x000000ffff1e7224 */ /* 0x001fc400078e002f */
[----:B------:R-:W-:Y:S11]  /*51e60*/  IMAD.MOV.U32 R31, RZ, RZ, R46 ;  /* 0x000000ffff1f7224 */ /* 0x000ff600078e002e */
[----:B------:R-:W-:Y:S03]  /*51e70*/  @!UPT UIADD3 URZ, URZ, URZ, URZ ;  /* 0x0000003f3f3ff290 */ /* 0x000fe6000fffe03f */
[----:B------:R-:W-:Y:S01]  /*51e80*/  STL.64 [R1+0x430], R32 ;  /* 0x0004302001007387 */ /* 0x000fe20000100a00 */
[----:B------:R-:W-:Y:S02]  /*51e90*/  STL.64 [R1+0x438], R34 ;  /* 0x0004382201007387 */ /* 0x000fe40000100a00 */
[----:B------:R-:W-:Y:S02]  /*51ea0*/  STL.64 [R1+0x35a8], R30 ;  /* 0x0035a81e01007387 */ /* 0x000fe40000100a00 */
[----:B------:R-:W-:Y:S01]  /*51eb0*/  STL.64 [R1+0x33b8], R26 ;  /* 0x0033b81a01007387 */ /* 0x000fe20000100a00 */
[----:B------:R0:W-:Y:S01]  /*51ec0*/  STL.64 [R1+0x33b0], R24 ;  /* 0x0033b01801007387 */ /* 0x0001e20000100a00 */
[----:B------:R-:W-:Y:S02]  /*51ed0*/  STL.64 [R1+0x420], R4 ;  /* 0x0004200401007387 */ /* 0x000fe40000100a00 */
[----:B------:R4:W-:Y:S01]  /*51ee0*/  STL.64 [R1+0x428], R6 ;  /* 0x0004280601007387 */ /* 0x0009e20000100a00 */
[----:B0-----:R-:W2:Y:S01]  /*51ef0*/  LDL.LU R24, [R1+0x2d0] ;  /* 0x0002d00001187983 */ /* 0x001ea20000300800 */
[----:B------:R-:W2:Y:S02]  /*51f00*/  LDL.LU R25, [R1+0x2d4] ;  /* 0x0002d40001197983 */ /* 0x000ea40000300800 */
[----:B------:R-:W3:Y:S02]  /*51f10*/  LDL.LU R26, [R1+0x2d8] ;  /* 0x0002d800011a7983 */ /* 0x000ee40000300800 */
[----:B------:R-:W3:Y:S01]  /*51f20*/  LDL.LU R27, [R1+0x2dc] ;  /* 0x0002dc00011b7983 */ /* 0x000ee20000300800 */
[----:B----4-:R-:W-:Y:S01]  /*51f30*/  HMMA.16816.F32 R4, R40, R22, R12 ;  /* 0x000000162804723c */ /* 0x010fe2000000180c */
[----:B---3--:R-:W-:Y:S01]  /*51f40*/  STL.64 [R1+0x35b8], R26 ;  /* 0x0035b81a01007387 */ /* 0x008fe20000100a00 */
[----:B--2---:R-:W-:Y:S11]  /*51f50*/  STL.64 [R1+0x35b0], R24 ;  /* 0x0035b01801007387 */ /* 0x004ff60000100a00 */
[----:B------:R-:W-:Y:S10]  /*51f60*/  @!UPT UIADD3 URZ, URZ, URZ, URZ ;  /* 0x0000003f3f3ff290 */ /* 0x000ff4000fffe03f */
[----:B------:R0:W-:Y:S02]  /*51f70*/  STL.64 [R1+0x410], R4 ;  /* 0x0004100401007387 */ /* 0x0001e40000100a00 */
[----:B------:R1:W-:Y:S01]  /*51f80*/  STL.64 [R1+0x418], R6 ;  /* 0x0004180601007387 */ /* 0x0003e20000100a00 */
[----:B------:R-:W2:Y:S01]  /*51f90*/  LDL.LU R36, [R1+0x310] ;  /* 0x0003100001247983 */ /* 0x000ea20000300800 */
[----:B------:R-:W2:Y:S02]  /*51fa0*/  LDL.LU R37, [R1+0x314] ;  /* 0x0003140001257983 */ /* 0x000ea40000300800 */
[----:B------:R-:W2:Y:S02]  /*51fb0*/  LDL.LU R38, [R1+0x318] ;  /* 0x0003180001267983 */ /* 0x000ea40000300800 */
[----:B------:R-:W2:Y:S01]  /*51fc0*/  LDL.LU R39, [R1+0x31c] ;  /* 0x00031c0001277983 */ /* 0x000ea20000300800 */
[----:B------:R-:W3:Y:S01]  /*51fd0*/  LDL.LU R12, [R1+0x400] ;  /* 0x00040000010c7983 */ /* 0x000ee20000300800 */
[----:B------:R-:W3:Y:S02]  /*51fe0*/  LDL.LU R13, [R1+0x404] ;  /* 0x00040400010d7983 */ /* 0x000ee40000300800 */
[----:B------:R-:W3:Y:S02]  /*51ff0*/  LDL.LU R14, [R1+0x408] ;  /* 0x00040800010e7983 */ /* 0x000ee40000300800 */
[----:B------:R-:W3:Y:S02]  /*52000*/  LDL.LU R15, [R1+0x40c] ;  /* 0x00040c00010f7983 */ /* 0x000ee40000300800 */
[----:B------:R-:W-:-:S02]  /*52010*/  IMAD.MOV.U32 R51, RZ, RZ, R8 ;  /* 0x000000ffff337224 */ /* 0x000fc400078e0008 */
[----:B------:R-:W-:Y:S01]  /*52020*/  IMAD.MOV.U32 R50, RZ, RZ, R9 ;  /* 0x000000ffff327224 */ /* 0x000fe200078e0009 */
[----:B------:R-:W4:Y:S01]  /*52030*/  LDL.LU R8, [R1+0x3f0] ;  /* 0x0003f00001087983 */ /* 0x000f220000300800 */
[----:B------:R-:W-:Y:S02]  /*52040*/  IMAD.MOV.U32 R55, RZ, RZ, R10 ;  /* 0x000000ffff377224 */ /* 0x000fe400078e000a */
[----:B------:R-:W4:Y:S02]  /*52050*/  LDL.LU R9, [R1+0x3f4] ;  /* 0x0003f40001097983 */ /* 0x000f240000300800 */
[----:B------:R-:W-:Y:S01]  /*52060*/  IMAD.MOV.U32 R54, RZ, RZ, R11 ;  /* 0x000000ffff367224 */ /* 0x000fe200078e000b */
        /* <DEDUP_REMOVED lines=8> */
[----:B-1----:R-:W2:Y:S01]  /*520f0*/  LDL.LU R6, [R1+0x3e8] ;  /* 0x0003e80001067983 */ /* 0x002ea20000300800 */
[----:B------:R-:W2:Y:S02]  /*52100*/  LDL.LU R7, [R1+0x3ec] ;  /* 0x0003ec0001077983 */ /* 0x000ea40000300800 */
[----:B------:R-:W-:-:S02]  /*52110*/  IMAD.MOV.U32 R31, RZ, RZ, R44 ;  /* 0x000000ffff1f7224 */ /* 0x000fc400078e002c */
[----:B------:R-:W-:Y:S01]  /*52120*/  IMAD.MOV.U32 R30, RZ, RZ, R45 ;  /* 0x000000ffff1e7224 */ /* 0x000fe200078e002d */
        /* <DEDUP_REMOVED lines=12> */
[----:B------:R0:W-:Y:S01]  /*521f0*/  STL.64 [R1+0x3418], R22 ;  /* 0x0034181601007387 */ /* 0x0001e20000100a00 */
[----:B------:R-:W-:Y:S03]  /*52200*/  STL.64 [R1+0x3410], R20 ;  /* 0x0034101401007387 */ /* 0x000fe60000100a00 */
[----:B0-----:R-:W2:Y:S01]  /*52210*/  LDL.LU R22, [R1+0xe8] ;  /* 0x0000e80001167983 */ /* 0x001ea20000300800 */
        /* <DEDUP_REMOVED lines=8> */
[----:B------:R-:W-:Y:S02]  /*522a0*/  STL.64 [R1+0x3428], R18 ;  /* 0x0034281201007387 */ /* 0x000fe40000100a00 */
[----:B------:R0:W-:Y:S02]  /*522b0*/  STL.64 [R1+0x3420], R16 ;  /* 0x0034201001007387 */ /* 0x0001e40000100a00 */
        /* <DEDUP_REMOVED lines=9> */
[----:B0-----:R-:W2:Y:S01]  /*52350*/  LDL.LU.64 R10, [R1+0x35e8] ;  /* 0x0035e800010a7983 */ /* 0x001ea20000300a00 */
[----:B------:R-:W4:Y:S02]  /*52360*/  LDL.LU.64 R8, [R1+0x35e0] ;  /* 0x0035e00001087983 */ /* 0x000f240000300a00 */
[----:B------:R0:W-:Y:S02]  /*52370*/  STL.64 [R1+0x3438], R14 ;  /* 0x0034380e01007387 */ /* 0x0001e40000100a00 */
[----:B---3--:R-:W-:Y:S01]  /*52380*/  STL.64 [R1+0x3430], R12 ;  /* 0x0034300c01007387 */ /* 0x008fe20000100a00 */
        /* <DEDUP_REMOVED lines=10> */
[----:B----4-:R0:W-:Y:S02]  /*52430*/  STL.64 [R1+0x3440], R8 ;  /* 0x0034400801007387 */ /* 0x0101e40000100a00 */
        /* <DEDUP_REMOVED lines=10> */
[----:B0-----:R-:W4:Y:S01]  /*524e0*/  LDL.LU R42, [R1+0x108] ;  /* 0x00010800012a7983 */ /* 0x001f220000300800 */
[----:B------:R-:W4:Y:S02]  /*524f0*/  LDL.LU R43, [R1+0x10c] ;  /* 0x00010c00012b7983 */ /* 0x000f240000300800 */
[----:B------:R-:W-:Y:S01]  /*52500*/  STL.64 [R1+0x3450], R6 ;  /* 0x0034500601007387 */ /* 0x000fe20000100a00 */
[C---:B--2---:R-:W-:Y:S08]  /*52510*/  HMMA.16816.F32 R28, R44.reuse, R30, R24 ;  /* 0x0000001e2c1c723c */ /* 0x044ff00000001818 */
[C---:B------:R-:W-:Y:S08]  /*52520*/  HMMA.16816.F32 R48, R44.reuse, R50, R32 ;  /* 0x000000322c30723c */ /* 0x040ff00000001820 */
[C---:B------:R-:W-:Y:S01]  /*52530*/  HMMA.16816.F32 R52, R44.reuse, R54, R36 ;  /* 0x000000362c34723c */ /* 0x040fe20000001824 */
[----:B------:R-:W2:Y:S01]  /*52540*/  LDL.LU.64 R26, [R1+0x35b8] ;  /* 0x0035b800011a7983 */ /* 0x000ea20000300a00 */
[----:B------:R-:W2:Y:S05]  /*52550*/  LDL.LU.64 R24, [R1+0x35b0] ;  /* 0x0035b00001187983 */ /* 0x000eaa0000300a00 */
[----:B------:R-:W-:Y:S01]  /*52560*/  STL.64 [R1+0x330], R28 ;  /* 0x0003301c01007387 */ /* 0x000fe20000100a00 */
[----:B------:R0:W-:Y:S03]  /*52570*/  STL.64 [R1+0x338], R30 ;  /* 0x0003381e01007387 */ /* 0x0001e60000100a00 */
[----:B0-----:R-:W2:Y:S01]  /*52580*/  LDL.LU.64 R30, [R1+0x35a8] ;  /* 0x0035a800011e7983 */ /* 0x001ea20000300a00 */
[----:B------:R-:W2:Y:S02]  /*52590*/  LDL.LU.64 R34, [R1+0x35a0] ;  /* 0x0035a00001227983 */ /* 0x000ea40000300a00 */
[----:B------:R-:W2:Y:S02]  /*525a0*/  LDL.LU.64 R32, [R1+0x3598] ;  /* 0x0035980001207983 */ /* 0x000ea40000300a00 */
[----:B------:R-:W-:Y:S01]  /*525b0*/  STL.64 [R1+0x320], R48 ;  /* 0x0003203001007387 */ /* 0x000fe20000100a00 */
[----:B------:R0:W-:Y:S04]  /*525c0*/  STL.64 [R1+0x328], R50 ;  /* 0x0003283201007387 */ /* 0x0001e80000100a00 */
[----:B0-----:R-:W2:Y:S01]  /*525d0*/  LDL.LU.64 R50, [R1+0x3590] ;  /* 0x0035900001327983 */ /* 0x001ea20000300a00 */
[----:B------:R-:W2:Y:S02]  /*525e0*/  LDL.LU.64 R48, [R1+0x3588] ;  /* 0x0035880001307983 */ /* 0x000ea40000300a00 */
[----:B------:R-:W2:Y:S02]  /*525f0*/  LDL.LU.64 R38, [R1+0x3580] ;  /* 0x0035800001267983 */ /* 0x000ea40000300a00 */
[----:B------:R-:W-:Y:S01]  /*52600*/  STL.64 [R1+0x310], R52 ;  /* 0x0003103401007387 */ /* 0x000fe20000100a00 */
[----:B------:R0:W-:Y:S04]  /*52610*/  STL.64 [R1+0x318], R54 ;  /* 0x0003183601007387 */ /* 0x0001e80000100a00 */
[----:B0-----:R-:W2:Y:S01]  /*52620*/  LDL.LU.64 R54, [R1+0x3578] ;  /* 0x0035780001367983 */ /* 0x001ea20000300a00 */
[C---:B----4-:R-:W-:Y:S08]  /*52630*/  HMMA.16816.F32 R40, R44.reuse, R42, R56 ;  /* 0x0000002a2c28723c */ /* 0x050ff00000001838 */
[C---:B---3--:R-:W-:Y:S08]  /*52640*/  HMMA.16816.F32 R12, R44.reuse, R14, R8 ;  /* 0x0000000e2c0c723c */ /* 0x048ff00000001808 */
[C---:B------:R-:W-:Y:S01]  /*52650*/  HMMA.16816.F32 R8, R44.reuse, R22, R16 ;  /* 0x000000162c08723c */ /* 0x040fe20000001810 */
[----:B------:R-:W3:Y:S01]  /*52660*/  LDL.LU.64 R58, [R1+0x3570] ;  /* 0x00357000013a7983 */ /* 0x000ee20000300a00 */
[----:B------:R-:W4:Y:S05]  /*52670*/  LDL.LU.64 R56, [R1+0x3568] ;  /* 0x0035680001387983 */ /* 0x000f2a0000300a00 */
[----:B------:R-:W-:Y:S01]  /*52680*/  STL.64 [R1+0x300], R40 ;  /* 0x0003002801007387 */ /* 0x000fe20000100a00 */
[----:B------:R-:W-:Y:S07]  /*52690*/  STL.64 [R1+0x308], R42 ;  /* 0x0003082a01007387 */ /* 0x000fee0000100a00 */
[----:B------:R-:W-:Y:S02]  /*526a0*/  STL.64 [R1+0x2f0], R12 ;  /* 0x0002f00c01007387 */ /* 0x000fe40000100a00 */
[----:B------:R0:W-:Y:S06]  /*526b0*/  STL.64 [R1+0x2f8], R14 ;  /* 0x0002f80e01007387 */ /* 0x0001ec0000100a00 */
[----:B------:R-:W-:Y:S01]  /*526c0*/  STL.64 [R1+0x2e0], R8 ;  /* 0x0002e00801007387 */ /* 0x000fe20000100a00 */
[----:B------:R1:W-:Y:S01]  /*526d0*/  STL.64 [R1+0x2e8], R10 ;  /* 0x0002e80a01007387 */ /* 0x0003e20000100a00 */
[C---:B--2---:R-:W-:Y:S08]  /*526e0*/  HMMA.16816.F32 R16, R44.reuse, R30, R24 ;  /* 0x0000001e2c10723c */ /* 0x044ff00000001818 */
[C---:B0-----:R-:W-:Y:S08]  /*526f0*/  HMMA.16816.F32 R12, R44.reuse, R38, R32 ;  /* 0x000000262c0c723c */ /* 0x041ff00000001820 */
[----:B-1----:R-:W-:Y:S07]  /*52700*/  HMMA.16816.F32 R8, R44, R54, R48 ;  /* 0x000000362c08723c */ /* 0x002fee0000001830 */
[----:B------:R0:W-:Y:S01]  /*52710*/  STL.64 [R1+0x2d0], R16 ;  /* 0x0002d01001007387 */ /* 0x0001e20000100a00 */
[----:B------:R1:W-:Y:S02]  /*52720*/  STL.64 [R1+0x2d8], R18 ;  /* 0x0002d81201007387 */ /* 0x0003e40000100a00 */
[----:B------:R-:W2:Y:S05]  /*52730*/  LDL.LU R48, [R1+0x1e0] ;  /* 0x0001e00001307983 */ /* 0x000eaa0000300800 */
[----:B------:R-:W-:Y:S01]  /*52740*/  STL.64 [R1+0x2c0], R12 ;  /* 0x0002c00c01007387 */ /* 0x000fe20000100a00 */
[----:B------:R0:W-:Y:S07]  /*52750*/  STL.64 [R1+0x2c8], R14 ;  /* 0x0002c80e01007387 */ /* 0x0001ee0000100a00 */
[----:B------:R-:W-:Y:S01]  /*52760*/  STL.64 [R1+0x2b0], R8 ;  /* 0x0002b00801007387 */ /* 0x000fe20000100a00 */
[----:B------:R-:W-:Y:S02]  /*52770*/  STL.64 [R1+0x2b8], R10 ;  /* 0x0002b80a01007387 */ /* 0x000fe40000100a00 */
[----:B------:R-:W2:Y:S02]  /*52780*/  LDL.LU R49, [R1+0x1e4] ;  /* 0x0001e40001317983 */ /* 0x000ea40000300800 */
[----:B------:R-:W2:Y:S01]  /*52790*/  LDL.LU R50, [R1+0x1e8] ;  /* 0x0001e80001327983 */ /* 0x000ea20000300800 */
[----:B------:R-:W2:Y:S04]  /*527a0*/  LDL.LU R51, [R1+0x1ec] ;  /* 0x0001ec0001337983 */ /* 0x000ea80000300800 */
[----:B--2---:R-:W-:Y:S01]  /*527b0*/  STL.64 [R1+0x3460], R50 ;  /* 0x0034603201007387 */ /* 0x004fe20000100a00 */
[----:B------:R2:W-:Y:S02]  /*527c0*/  STL.64 [R1+0x3458], R48 ;  /* 0x0034583001007387 */ /* 0x0005e40000100a00 */
[----:B------:R-:W2:Y:S02]  /*527d0*/  LDL.LU R52, [R1+0x1f0] ;  /* 0x0001f00001347983 */ /* 0x000ea40000300800 */
[----:B------:R-:W2:Y:S01]  /*527e0*/  LDL.LU R53, [R1+0x1f4] ;  /* 0x0001f40001357983 */ /* 0x000ea20000300800 */
[----:B------:R-:W2:Y:S01]  /*527f0*/  LDL.LU R54, [R1+0x1f8] ;  /* 0x0001f80001367983 */ /* 0x000ea20000300800 */
[----:B------:R-:W2:Y:S02]  /*52800*/  LDL.LU R55, [R1+0x1fc] ;  /* 0x0001fc0001377983 */ /* 0x000ea40000300800 */
[----:B------:R-:W-:-:S02]  /*52810*/  IMAD.MOV.U32 R22, RZ, RZ, R3 ;  /* 0x000000ffff167224 */ /* 0x000fc400078e0003 */
[----:B----4-:R-:W-:Y:S01]  /*52820*/  IMAD.MOV.U32 R23, RZ, RZ, R57 ;  /* 0x000000ffff177224 */ /* 0x010fe200078e0039 */
[----:B--2---:R2:W-:Y:S01]  /*52830*/  STL.64 [R1+0x3470], R54 ;  /* 0x0034703601007387 */ /* 0x0045e20000100a00 */
[----:B------:R-:W-:Y:S02]  /*52840*/  STL.64 [R1+0x3468], R52 ;  /* 0x0034683401007387 */ /* 0x000fe40000100a00 */
[----:B------:R-:W4:Y:S02]  /*52850*/  LDL.LU R3, [R1+0x3564] ;  /* 0x0035640001037983 */ /* 0x000f240000300800 */
[----:B------:R-:W2:Y:S01]  /*52860*/  LDL.LU R57, [R1+0x3560] ;  /* 0x0035600001397983 */ /* 0x000ea20000300800 */
[----:B------:R2:W-:Y:S01]  /*52870*/  STL.64 [R1+0x3478], R22 ;  /* 0x0034781601007387 */ /* 0x0005e20000100a00 */
[----:B0-----:R-:W2:Y:S02]  /*52880*/  LDL.LU R16, [R1+0x200] ;  /* 0x0002000001107983 */ /* 0x001ea40000300800 */
[----:B------:R-:W2:Y:S02]  /*52890*/  LDL.LU R17, [R1+0x204] ;  /* 0x0002040001117983 */ /* 0x000ea40000300800 */
[----:B-1----:R-:W2:Y:S01]  /*528a0*/  LDL.LU R18, [R1+0x208] ;  /* 0x0002080001127983 */ /* 0x002ea20000300800 */
[----:B------:R-:W2:Y:S01]  /*528b0*/  LDL.LU R19, [R1+0x20c] ;  /* 0x00020c0001137983 */ /* 0x000ea20000300800 */
[----:B------:R-:W-:-:S02]  /*528c0*/  IMAD.MOV.U32 R14, RZ, RZ, R61 ;  /* 0x000000ffff0e7224 */ /* 0x000fc400078e003d */
[----:B------:R-:W-:Y:S02]  /*528d0*/  IMAD.MOV.U32 R15, RZ, RZ, R2 ;  /* 0x000000ffff0f7224 */ /* 0x000fe400078e0002 */
[----:B------:R-:W-:Y:S02]  /*528e0*/  IMAD.MOV.U32 R6, RZ, RZ, R5 ;  /* 0x000000ffff067224 */ /* 0x000fe400078e0005 */
[----:B------:R-:W-:Y:S01]  /*528f0*/  IMAD.MOV.U32 R7, RZ, RZ, R60 ;  /* 0x000000ffff077224 */ /* 0x000fe200078e003c */
[----:B--2---:R4:W-:Y:S01]  /*52900*/  STL.64 [R1+0x3488], R18 ;  /* 0x0034881201007387 */ /* 0x0049e20000100a00 */
[----:B------:R-:W-:Y:S02]  /*52910*/  STL.64 [R1+0x3480], R16 ;  /* 0x0034801001007387 */ /* 0x000fe40000100a00 */
[----:B------:R-:W2:Y:S02]  /*52920*/  LDL.LU R61, [R1+0x355c] ;  /* 0x00355c00013d7983 */ /* 0x000ea40000300800 */
[----:B------:R-:W2:Y:S01]  /*52930*/  LDL.LU R2, [R1+0x3558] ;  /* 0x0035580001027983 */ /* 0x000ea20000300800 */
[----:B------:R0:W-:Y:S01]  /*52940*/  STL.64 [R1+0x3490], R14 ;  /* 0x0034900e01007387 */ /* 0x0001e20000100a00 */
[----:B------:R-:W2:Y:S02]  /*52950*/  LDL.LU R5, [R1+0x3554] ;  /* 0x0035540001057983 */ /* 0x000ea40000300800 */
[----:B------:R-:W2:Y:S02]  /*52960*/  LDL.LU R60, [R1+0x3550] ;  /* 0x00355000013c7983 */ /* 0x000ea40000300800 */
[----:B------:R2:W-:Y:S01]  /*52970*/  STL.64 [R1+0x3498], R6 ;  /* 0x0034980601007387 */ /* 0x0005e20000100a00 */
[----:B------:R-:W2:Y:S01]  /*52980*/  LDL.LU R48, [R1+0x220] ;  /* 0x0002200001307983 */ /* 0x000ea20000300800 */
[----:B------:R-:W2:Y:S02]  /*52990*/  LDL.LU R49, [R1+0x224] ;  /* 0x0002240001317983 */ /* 0x000ea40000300800 */
[----:B------:R-:W2:Y:S02]  /*529a0*/  LDL.LU R50, [R1+0x228] ;  /* 0x0002280001327983 */ /* 0x000ea40000300800 */
[----:B------:R-:W2:Y:S02]  /*529b0*/  LDL.LU R51, [R1+0x22c] ;  /* 0x00022c0001337983 */ /* 0x000ea40000300800 */
[----:B------:R-:W-:-:S02]  /*529c0*/  IMAD.MOV.U32 R54, RZ, RZ, R0 ;  /* 0x000000ffff367224 */ /* 0x000fc400078e0000 */
[----:B------:R-:W-:Y:S01]  /*529d0*/  IMAD.MOV.U32 R55, RZ, RZ, R4 ;  /* 0x000000ffff377224 */ /* 0x000fe200078e0004 */
[----:B--2---:R-:W-:Y:S01]  /*529e0*/  STL.64 [R1+0x34a8], R50 ;  /* 0x0034a83201007387 */ /* 0x004fe20000100a00 */
[----:B------:R-:W-:Y:S02]  /*529f0*/  STL.64 [R1+0x34a0], R48 ;  /* 0x0034a03001007387 */ /* 0x000fe40000100a00 */
[----:B------:R-:W2:Y:S02]  /*52a00*/  LDL.LU R0, [R1+0x354c] ;  /* 0x00354c0001007983 */ /* 0x000ea40000300800 */
[----:B------:R-:W2:Y:S01]  /*52a10*/  LDL.LU R4, [R1+0x3548] ;  /* 0x0035480001047983 */ /* 0x000ea20000300800 */
[----:B------:R1:W-:Y:S01]  /*52a20*/  STL.64 [R1+0x34b0], R54 ;  /* 0x0034b03601007387 */ /* 0x0003e20000100a00 */
[----:B------:R-:W2:Y:S02]  /*52a30*/  LDL.LU R20, [R1+0x230] ;  /* 0x0002300001147983 */ /* 0x000ea40000300800 */
[----:B------:R-:W2:Y:S02]  /*52a40*/  LDL.LU R21, [R1+0x234] ;  /* 0x0002340001157983 */ /* 0x000ea40000300800 */
[----:B------:R-:W2:Y:S01]  /*52a50*/  LDL.LU R22, [R1+0x238] ;  /* 0x0002380001167983 */ /* 0x000ea20000300800 */
[----:B------:R-:W2:Y:S01]  /*52a60*/  LDL.LU R23, [R1+0x23c] ;  /* 0x00023c0001177983 */ /* 0x000ea20000300800 */
[----:B----4-:R-:W-:-:S02]  /*52a70*/  IMAD.MOV.U32 R18, RZ, RZ, R3 ;  /* 0x000000ffff127224 */ /* 0x010fc400078e0003 */
[----:B------:R-:W-:Y:S01]  /*52a80*/  IMAD.MOV.U32 R19, RZ, RZ, R56 ;  /* 0x000000ffff137224 */ /* 0x000fe200078e0038 */
[----:B--2---:R-:W-:Y:S01]  /*52a90*/  STL.64 [R1+0x34c0], R22 ;  /* 0x0034c01601007387 */ /* 0x004fe20000100a00 */
[----:B------:R2:W-:Y:S02]  /*52aa0*/  STL.64 [R1+0x34b8], R20 ;  /* 0x0034b81401007387 */ /* 0x0005e40000100a00 */
[----:B------:R-:W4:Y:S02]  /*52ab0*/  LDL.LU R3, [R1+0x3544] ;  /* 0x0035440001037983 */ /* 0x000f240000300800 */
[----:B------:R-:W2:Y:S01]  /*52ac0*/  LDL.LU R56, [R1+0x3540] ;  /* 0x0035400001387983 */ /* 0x000ea20000300800 */
[----:B------:R2:W-:Y:S01]  /*52ad0*/  STL.64 [R1+0x34c8], R18 ;  /* 0x0034c81201007387 */ /* 0x0005e20000100a00 */
[----:B------:R-:W2:Y:S02]  /*52ae0*/  LDL.LU R12, [R1+0x240] ;  /* 0x00024000010c7983 */ /* 0x000ea40000300800 */
[----:B------:R-:W2:Y:S02]  /*52af0*/  LDL.LU R13, [R1+0x244] ;  /* 0x00024400010d7983 */ /* 0x000ea40000300800 */
[----:B0-----:R-:W2:Y:S01]  /*52b00*/  LDL.LU R14, [R1+0x248] ;  /* 0x00024800010e7983 */ /* 0x001ea20000300800 */
[----:B------:R-:W2:Y:S01]  /*52b10*/  LDL.LU R15, [R1+0x24c] ;  /* 0x00024c00010f7983 */ /* 0x000ea20000300800 */
[----:B------:R-:W-:-:S02]  /*52b20*/  IMAD.MOV.U32 R6, RZ, RZ, R61 ;  /* 0x000000ffff067224 */ /* 0x000fc400078e003d */
[----:B------:R-:W-:Y:S02]  /*52b30*/  IMAD.MOV.U32 R7, RZ, RZ, R57 ;  /* 0x000000ffff077224 */ /* 0x000fe400078e0039 */
[----:B-1----:R-:W-:Y:S02]  /*52b40*/  IMAD.MOV.U32 R54, RZ, RZ, R5 ;  /* 0x000000ffff367224 */ /* 0x002fe400078e0005 */
        /* <DEDUP_REMOVED lines=8> */
[----:B------:R-:W-:Y:S01]  /*52bd0*/  STL.64 [R1+0x34e8], R54 ;  /* 0x0034e83601007387 */ /* 0x000fe20000100a00 */
[----:B------:R-:W2:Y:S01]  /*52be0*/  LDL.LU R20, [R1+0x260] ;  /* 0x0002600001147983 */ /* 0x000ea20000300800 */
[----:B------:R-:W2:Y:S02]  /*52bf0*/  LDL.LU R21, [R1+0x264] ;  /* 0x0002640001157983 */ /* 0x000ea40000300800 */
[----:B------:R-:W2:Y:S02]  /*52c00*/  LDL.LU R22, [R1+0x268] ;  /* 0x0002680001167983 */ /* 0x000ea40000300800 */
[----:B------:R-:W2:Y:S02]  /*52c10*/  LDL.LU R23, [R1+0x26c] ;  /* 0x00026c0001177983 */ /* 0x000ea40000300800 */
[----:B------:R-:W-:-:S02]  /*52c20*/  IMAD.MOV.U32 R18, RZ, RZ, R0 ;  /* 0x000000ffff127224 */ /* 0x000fc400078e0000 */
[----:B------:R-:W-:Y:S02]  /*52c30*/  IMAD.MOV.U32 R19, RZ, RZ, R60 ;  /* 0x000000ffff137224 */ /* 0x000fe400078e003c */
[----:B----4-:R-:W-:Y:S02]  /*52c40*/  IMAD.MOV.U32 R6, RZ, RZ, R3 ;  /* 0x000000ffff067224 */ /* 0x010fe400078e0003 */
[----:B------:R-:W-:Y:S01]  /*52c50*/  IMAD.MOV.U32 R7, RZ, RZ, R4 ;  /* 0x000000ffff077224 */ /* 0x000fe200078e0004 */
[----:B--2---:R-:W-:Y:S01]  /*52c60*/  STL.64 [R1+0x34f8], R22 ;  /* 0x0034f81601007387 */ /* 0x004fe20000100a00 */
[----:B------:R-:W-:Y:S02]  /*52c70*/  STL.64 [R1+0x34f0], R20 ;  /* 0x0034f01401007387 */ /* 0x000fe40000100a00 */
[----:B------:R-:W2:Y:S02]  /*52c80*/  LDL.LU R0, [R1+0x352c] ;  /* 0x00352c0001007983 */ /* 0x000ea40000300800 */
[----:B------:R-:W4:Y:S01]  /*52c90*/  LDL.LU R60, [R1+0x3528] ;  /* 0x00352800013c7983 */ /* 0x000f220000300800 */
[----:B------:R0:W-:Y:S01]  /*52ca0*/  STL.64 [R1+0x3500], R18 ;  /* 0x0035001201007387 */ /* 0x0001e20000100a00 */
[----:B------:R-:W2:Y:S02]  /*52cb0*/  LDL.LU R12, [R1+0x270] ;  /* 0x00027000010c7983 */ /* 0x000ea40000300800 */
[----:B------:R-:W2:Y:S02]  /*52cc0*/  LDL.LU R13, [R1+0x274] ;  /* 0x00027400010d7983 */ /* 0x000ea40000300800 */
[----:B------:R-:W2:Y:S01]  /*52cd0*/  LDL.LU R14, [R1+0x278] ;  /* 0x00027800010e7983 */ /* 0x000ea20000300800 */
[----:B------:R-:W2:Y:S01]  /*52ce0*/  LDL.LU R15, [R1+0x27c] ;  /* 0x00027c00010f7983 */ /* 0x000ea20000300800 */
[----:B------:R-:W2:Y:S02]  /*52cf0*/  LDL.LU R3, [R1+0x3524] ;  /* 0x0035240001037983 */ /* 0x000ea40000300800 */
[----:B------:R-:W2:Y:S02]  /*52d00*/  LDL.LU R4, [R1+0x3520] ;  /* 0x0035200001047983 */ /* 0x000ea40000300800 */
[----:B------:R-:W-:-:S02]  /*52d10*/  IMAD.MOV.U32 R30, RZ, RZ, R5 ;  /* 0x000000ffff1e7224 */ /* 0x000fc400078e0005 */
[----:B------:R-:W-:Y:S01]  /*52d20*/  IMAD.MOV.U32 R31, RZ, RZ, R57 ;  /* 0x000000ffff1f7224 */ /* 0x000fe200078e0039 */
[----:B------:R-:W2:Y:S01]  /*52d30*/  LDL.LU R5, [R1+0x351c] ;  /* 0x00351c0001057983 */ /* 0x000ea20000300800 */
[----:B------:R-:W2:Y:S02]  /*52d40*/  LDL.LU R57, [R1+0x3518] ;  /* 0x0035180001397983 */ /* 0x000ea40000300800 */
[----:B------:R-:W3:Y:S02]  /*52d50*/  LDL.LU R16, [R1+0x2a0] ;  /* 0x0002a00001107983 */ /* 0x000ee40000300800 */
[----:B------:R-:W3:Y:S01]  /*52d60*/  LDL.LU R17, [R1+0x2a4] ;  /* 0x0002a40001117983 */ /* 0x000ee20000300800 */
[----:B0-----:R-:W3:Y:S01]  /*52d70*/  LDL.LU R18, [R1+0x2a8] ;  /* 0x0002a80001127983 */ /* 0x001ee20000300800 */
[----:B------:R-:W3:Y:S02]  /*52d80*/  LDL.LU R19, [R1+0x2ac] ;  /* 0x0002ac0001137983 */ /* 0x000ee40000300800 */
[----:B------:R-:W-:-:S02]  /*52d90*/  IMAD.MOV.U32 R26, RZ, RZ, R61 ;  /* 0x000000ffff1a7224 */ /* 0x000fc400078e003d */
[----:B------:R-:W3:Y:S01]  /*52da0*/  LDL.LU R61, [R1+0x3514] ;  /* 0x00351400013d7983 */ /* 0x000ee20000300800 */
        /* <DEDUP_REMOVED lines=18> */
[----:B--2---:R-:W-:-:S02]  /*52ed0*/  IMAD.MOV.U32 R41, RZ, RZ, R57 ;  /* 0x000000ffff297224 */ /* 0x004fc400078e0039 */
[----:B---3--:R-:W-:Y:S02]  /*52ee0*/  IMAD.MOV.U32 R40, RZ, RZ, R61 ;  /* 0x000000ffff287224 */ /* 0x008fe400078e003d */
[----:B------:R-:W2:Y:S01]  /*52ef0*/  LDL.LU R61, [R1+0x350c] ;  /* 0x00350c00013d7983 */ /* 0x000ea20000300800 */
[----:B------:R-:W3:Y:S01]  /*52f00*/  LDL.LU R57, [R1+0x3508] ;  /* 0x0035080001397983 */ /* 0x000ee20000300800 */
[C---:B------:R-:W-:Y:S08]  /*52f10*/  HMMA.16816.F32 R28, R44.reuse, R30, R16 ;  /* 0x0000001e2c1c723c */ /* 0x040ff00000001810 */
[----:B----4-:R-:W-:Y:S01]  /*52f20*/  HMMA.16816.F32 R24, R44, R26, R20 ;  /* 0x0000001a2c18723c */ /* 0x010fe20000001814 */
[----:B------:R-:W4:Y:S01]  /*52f30*/  LDL.LU R36, [R1+0x1d0] ;  /* 0x0001d00001247983 */ /* 0x000f220000300800 */
[----:B------:R-:W4:Y:S02]  /*52f40*/  LDL.LU R37, [R1+0x1d4] ;  /* 0x0001d40001257983 */ /* 0x000f240000300800 */
[----:B------:R-:W4:Y:S02]  /*52f50*/  LDL.LU R38, [R1+0x1d8] ;  /* 0x0001d80001267983 */ /* 0x000f240000300800 */
[----:B------:R-:W4:Y:S01]  /*52f60*/  LDL.LU R39, [R1+0x1dc] ;  /* 0x0001dc0001277983 */ /* 0x000f220000300800 */
[----:B------:R-:W2:Y:S01]  /*52f70*/  LDL.LU R32, [R1+0x1c0] ;  /* 0x0001c00001207983 */ /* 0x000ea20000300800 */
[----:B------:R-:W2:Y:S02]  /*52f80*/  LDL.LU R33, [R1+0x1c4] ;  /* 0x0001c40001217983 */ /* 0x000ea40000300800 */
[----:B------:R-:W2:Y:S02]  /*52f90*/  LDL.LU R34, [R1+0x1c8] ;  /* 0x0001c80001227983 */ /* 0x000ea40000300800 */
[----:B------:R-:W-:-:S02]  /*52fa0*/  IMAD.MOV.U32 R42, RZ, RZ, R5 ;  /* 0x000000ffff2a7224 */ /* 0x000fc400078e0005 */
[----:B------:R-:W-:Y:S02]  /*52fb0*/  IMAD.MOV.U32 R43, RZ, RZ, R4 ;  /* 0x000000ffff2b7224 */ /* 0x000fe400078e0004 */
[C---:B------:R-:W-:Y:S01]  /*52fc0*/  HMMA.16816.F32 R4, R44.reuse, R6, R52 ;  /* 0x000000062c04723c */ /* 0x040fe20000001834 */
[----:B---3--:R-:W-:Y:S02]  /*52fd0*/  IMAD.MOV.U32 R35, RZ, RZ, R57 ;  /* 0x000000ffff237224 */ /* 0x008fe400078e0039 */
[----:B------:R-:W3:Y:S01]  /*52fe0*/  LDL R57, [R1+0xe38] ;  /* 0x000e380001397983 */ /* 0x000ee20000100800 */
[----:B------:R-:W2:Y:S02]  /*52ff0*/  LDL.LU.64 R18, [R1+0x3500] ;  /* 0x0035000001127983 */ /* 0x000ea40000300a00 */
[----:B------:R0:W-:Y:S02]  /*53000*/  STL.64 [R1+0x2a0], R28 ;  /* 0x0002a01c01007387 */ /* 0x0001e40000100a00 */
[----:B------:R1:W-:Y:S01]  /*53010*/  STL.64 [R1+0x2a8], R30 ;  /* 0x0002a81e01007387 */ /* 0x0003e20000100a00 */
[----:B0-----:R-:W3:Y:S01]  /*53020*/  LDL.LU R28, [R1+0x1b0] ;  /* 0x0001b000011c7983 */ /* 0x001ee20000300800 */
[----:B------:R-:W3:Y:S02]  /*53030*/  LDL.LU R29, [R1+0x1b4] ;  /* 0x0001b400011d7983 */ /* 0x000ee40000300800 */
[----:B-1----:R-:W3:Y:S02]  /*53040*/  LDL.LU R30, [R1+0x1b8] ;  /* 0x0001b800011e7983 */ /* 0x002ee40000300800 */
[----:B------:R-:W3:Y:S01]  /*53050*/  LDL.LU R31, [R1+0x1bc] ;  /* 0x0001bc00011f7983 */ /* 0x000ee20000300800 */
[----:B------:R-:W3:Y:S01]  /*53060*/  LDL.LU.64 R22, [R1+0x34f8] ;  /* 0x0034f80001167983 */ /* 0x000ee20000300a00 */
[----:B------:R-:W3:Y:S02]  /*53070*/  LDL.LU.64 R20, [R1+0x34f0] ;  /* 0x0034f00001147983 */ /* 0x000ee40000300a00 */
[----:B------:R0:W-:Y:S02]  /*53080*/  STL.64 [R1+0x290], R24 ;  /* 0x0002901801007387 */ /* 0x0001e40000100a00 */
[----:B------:R-:W-:Y:S01]  /*53090*/  STL.64 [R1+0x298], R26 ;  /* 0x0002981a01007387 */ /* 0x000fe20000100a00 */
[----:B0-----:R-:W3:Y:S01]  /*530a0*/  LDL.LU R24, [R1+0x1a0] ;  /* 0x0001a00001187983 */ /* 0x001ee20000300800 */
[----:B------:R-:W3:Y:S02]  /*530b0*/  LDL.LU R25, [R1+0x1a4] ;  /* 0x0001a40001197983 */ /* 0x000ee40000300800 */
[----:B------:R-:W3:Y:S02]  /*530c0*/  LDL.LU.64 R54, [R1+0x34e8] ;  /* 0x0034e80001367983 */ /* 0x000ee40000300a00 */
[----:B------:R-:W-:Y:S01]  /*530d0*/  STL.64 [R1+0x280], R4 ;  /* 0x0002800401007387 */ /* 0x000fe20000100a00 */
[----:B------:R0:W-:Y:S04]  /*530e0*/  STL.64 [R1+0x288], R6 ;  /* 0x0002880601007387 */ /* 0x0001e80000100a00 */
[----:B0-----:R-:W4:Y:S01]  /*530f0*/  LDL.LU.64 R6, [R1+0x34e0] ;  /* 0x0034e00001067983 */ /* 0x001f220000300a00 */
[C---:B--2---:R-:W-:Y:S03]  /*53100*/  HMMA.16816.F32 R16, R44.reuse, R18, R12 ;  /* 0x000000122c10723c */ /* 0x044fe6000000180c */
[----:B------:R-:W2:Y:S01]  /*53110*/  LDL.LU.64 R14, [R1+0x34d8] ;  /* 0x0034d800010e7983 */ /* 0x000ea20000300a00 */
[----:B------:R-:W2:Y:S04]  /*53120*/  LDL.LU.64 R12, [R1+0x34d0] ;  /* 0x0034d000010c7983 */ /* 0x000ea80000300a00 */
[C---:B---3--:R-:W-:Y:S11]  /*53130*/  HMMA.16816.F32 R52, R44.reuse, R54, R20 ;  /* 0x000000362c34723c */ /* 0x048ff60000001814 */
[----:B------:R-:W-:Y:S04]  /*53140*/  @!UPT UIADD3 URZ, URZ, URZ, URZ ;  /* 0x0000003f3f3ff290 */ /* 0x000fe8000fffe03f */
[----:B------:R-:W-:Y:S01]  /*53150*/  STL.64 [R1+0x270], R16 ;  /* 0x0002701001007387 */ /* 0x000fe20000100a00 */
[----:B------:R0:W-:Y:S03]  /*53160*/  STL.64 [R1+0x278], R18 ;  /* 0x0002781201007387 */ /* 0x0001e60000100a00 */
[----:B0-----:R-:W2:Y:S01]  /*53170*/  LDL.LU.64 R18, [R1+0x34c8] ;  /* 0x0034c80001127983 */ /* 0x001ea20000300a00 */
[----:B------:R-:W3:Y:S02]  /*53180*/  LDL.LU.64 R22, [R1+0x34c0] ;  /* 0x0034c00001167983 */ /* 0x000ee40000300a00 */
[----:B------:R-:W3:Y:S01]  /*53190*/  LDL.LU.64 R20, [R1+0x34b8] ;  /* 0x0034b80001147983 */ /* 0x000ee20000300a00 */
[----:B------:R-:W-:Y:S01]  /*531a0*/  STL.64 [R1+0x260], R52 ;  /* 0x0002603401007387 */ /* 0x000fe20000100a00 */
[----:B------:R0:W-:Y:S03]  /*531b0*/  STL.64 [R1+0x268], R54 ;  /* 0x0002683601007387 */ /* 0x0001e60000100a00 */
[----:B0-----:R-:W3:Y:S01]  /*531c0*/  LDL.LU.64 R54, [R1+0x34b0] ;  /* 0x0034b00001367983 */ /* 0x001ee20000300a00 */
[C---:B----4-:R-:W-:Y:S01]  /*531d0*/  HMMA.16816.F32 R4, R44.reuse, R6, R48 ;  /* 0x000000062c04723c */ /* 0x050fe20000001830 */
[----:B------:R-:W4:Y:S02]  /*531e0*/  LDL.LU.64 R50, [R1+0x34a8] ;  /* 0x0034a80001327983 */ /* 0x000f240000300a00 */
[----:B------:R-:W4:Y:S11]  /*531f0*/  LDL.LU.64 R48, [R1+0x34a0] ;  /* 0x0034a00001307983 */ /* 0x000f360000300a00 */
[----:B------:R-:W-:Y:S09]  /*53200*/  @!UPT UIADD3 URZ, URZ, URZ, URZ ;  /* 0x0000003f3f3ff290 */ /* 0x000ff2000fffe03f */
[----:B------:R-:W-:Y:S01]  /*53210*/  STL.64 [R1+0x250], R4 ;  /* 0x0002500401007387 */ /* 0x000fe20000100a00 */
[----:B------:R0:W-:Y:S03]  /*53220*/  STL.64 [R1+0x258], R6 ;  /* 0x0002580601007387 */ /* 0x0001e60000100a00 */
        /* <DEDUP_REMOVED lines=8> */
[----:B------:R-:W3:Y:S02]  /*532b0*/  LDL.LU.64 R16, [R1+0x3480] ;  /* 0x0034800001107983 */ /* 0x000ee40000300a00 */
[----:B------:R-:W3:Y:S01]  /*532c0*/  LDL.LU.64 R22, [R1+0x3478] ;  /* 0x0034780001167983 */ /* 0x000ee20000300a00 */
[----:B------:R-:W-:Y:S01]  /*532d0*/  STL.64 [R1+0x230], R52 ;  /* 0x0002303401007387 */ /* 0x000fe20000100a00 */
[----:B------:R0:W-:Y:S03]  /*532e0*/  STL.64 [R1+0x238], R54 ;  /* 0x0002383601007387 */ /* 0x0001e60000100a00 */
[----:B0-----:R-:W3:Y:S01]  /*532f0*/  LDL.LU.64 R54, [R1+0x3470] ;  /* 0x0034700001367983 */ /* 0x001ee20000300a00 */
[----:B------:R-:W3:Y:S01]  /*53300*/  LDL.LU.64 R52, [R1+0x3468] ;  /* 0x0034680001347983 */ /* 0x000ee20000300a00 */
[C---:B----4-:R-:W-:Y:S01]  /*53310*/  HMMA.16816.F32 R4, R44.reuse, R6, R48 ;  /* 0x000000062c04723c */ /* 0x050fe20000001830 */
[----:B------:R-:W4:Y:S01]  /*53320*/  LDL.LU.64 R50, [R1+0x3460] ;  /* 0x0034600001327983 */ /* 0x000f220000300a00 */
[----:B------:R-:W4:Y:S11]  /*53330*/  LDL.LU.64 R48, [R1+0x3458] ;  /* 0x0034580001307983 */ /* 0x000f360000300a00 */
[----:B------:R-:W-:Y:S10]  /*53340*/  @!UPT UIADD3 URZ, URZ, URZ, URZ ;  /* 0x0000003f3f3ff290 */ /* 0x000ff4000fffe03f */
[----:B------:R-:W-:Y:S01]  /*53350*/  STL.64 [R1+0x220], R4 ;  /* 0x0002200401007387 */ /* 0x000fe20000100a00 */
[----:B------:R0:W-:Y:S03]  /*53360*/  STL.64 [R1+0x228], R6 ;  /* 0x0002280601007387 */ /* 0x0001e60000100a00 */
        /* <DEDUP_REMOVED lines=8> */
[----:B0-----:R-:W3:Y:S01]  /*533f0*/  LDL.LU.64 R14, [R1+0x3438] ;  /* 0x00343800010e7983 */ /* 0x001ee20000300a00 */
[----:B------:R-:W2:Y:S02]  /*53400*/  LDL.LU.64 R12, [R1+0x3430] ;  /* 0x00343000010c7983 */ /* 0x000ea40000300a00 */
[----:B------:R-:W2:Y:S02]  /*53410*/  LDL.LU.64 R18, [R1+0x3428] ;  /* 0x0034280001127983 */ /* 0x000ea40000300a00 */
[----:B------:R-:W2:Y:S01]  /*53420*/  LDL.LU.64 R16, [R1+0x3420] ;  /* 0x0034200001107983 */ /* 0x000ea20000300a00 */
[C---:B------:R-:W-:Y:S01]  /*53430*/  HMMA.16816.F32 R52, R44.reuse, R58, R52 ;  /* 0x0000003a2c34723c */ /* 0x040fe20000001834 */
[----:B------:R-:W-:Y:S01]  /*53440*/  STL.64 [R1+0x200], R20 ;  /* 0x0002001401007387 */ /* 0x000fe20000100a00 */
[----:B------:R0:W-:Y:S03]  /*53450*/  STL.64 [R1+0x208], R22 ;  /* 0x0002081601007387 */ /* 0x0001e60000100a00 */
[----:B0-----:R-:W2:Y:S01]  /*53460*/  LDL.LU.64 R22, [R1+0x3418] ;  /* 0x0034180001167983 */ /* 0x001ea20000300a00 */
[----:B------:R-:W2:Y:S11]  /*53470*/  LDL.LU.64 R20, [R1+0x3410] ;  /* 0x0034100001147983 */ /* 0x000eb60000300a00 */
[----:B------:R-:W-:Y:S06]  /*53480*/  @!UPT UIADD3 URZ, URZ, URZ, URZ ;  /* 0x0000003f3f3ff290 */ /* 0x000fec000fffe03f */
[----:B------:R-:W-:Y:S01]  /*53490*/  STL.64 [R1+0x1f0], R52 ;  /* 0x0001f03401007387 */ /* 0x000fe20000100a00 */
[----:B------:R0:W-:Y:S03]  /*534a0*/  STL.64 [R1+0x1f8], R54 ;  /* 0x0001f83601007387 */ /* 0x0001e60000100a00 */
[----:B0-----:R-:W4:Y:S01]  /*534b0*/  LDL.LU.64 R54, [R1+0x3408] ;  /* 0x0034080001367983 */ /* 0x001f220000300a00 */
[----:B------:R-:W2:Y:S01]  /*534c0*/  LDL.LU.64 R52, [R1+0x3400] ;  /* 0x0034000001347983 */ /* 0x000ea20000300a00 */
[C---:B----4-:R-:W-:Y:S11]  /*534d0*/  HMMA.16816.F32 R48, R44.reuse, R54, R48 ;  /* 0x000000362c30723c */ /* 0x050ff60000001830 */
[----:B------:R-:W-:Y:S11]  /*534e0*/  @!UPT UIADD3 URZ, URZ, URZ, URZ ;  /* 0x0000003f3f3ff290 */ /* 0x000ff6000fffe03f */
[----:B------:R-:W-:Y:S01]  /*534f0*/  @!UPT UIADD3 URZ, URZ, URZ, URZ ;  /* 0x0000003f3f3ff290 */ /* 0x000fe2000fffe03f */
[----:B------:R-:W-:Y:S01]  /*53500*/  STL.64 [R1+0x1e0], R48 ;  /* 0x0001e03001007387 */ /* 0x000fe20000100a00 */
[----:B------:R0:W-:Y:S03]  /*53510*/  STL.64 [R1+0x1e8], R50 ;  /* 0x0001e83201007387 */ /* 0x0001e60000100a00 */
[----:B0-----:R-:W4:Y:S01]  /*53520*/  LDL.LU.64 R50, [R1+0x33f8] ;  /* 0x0033f80001327983 */ /* 0x001f220000300a00 */
[----:B------:R-:W3:Y:S01]  /*53530*/  LDL.LU.64 R48, [R1+0x33f0] ;  /* 0x0033f00001307983 */ /* 0x000ee20000300a00 */
[C---:B----4-:R-:W-:Y:S11]  /*53540*/  HMMA.16816.F32 R36, R44.reuse, R50, R36 ;  /* 0x000000322c24723c */ /* 0x050ff60000001824 */
[----:B------:R-:W-:Y:S11]  /*53550*/  @!UPT UIADD3 URZ, URZ, URZ, URZ ;  /* 0x0000003f3f3ff290 */ /* 0x000ff6000fffe03f */
[----:B------:R-:W-:Y:S01]  /*53560*/  @!UPT UIADD3 URZ, URZ, URZ, URZ ;  /* 0x0000003f3f3ff290 */ /* 0x000fe2000fffe03f */
        /* <DEDUP_REMOVED lines=17> */
[----:B------:R-:W-:Y:S02]  /*53680*/  IMAD.MOV.U32 R26, RZ, RZ, R61 ;  /* 0x000000ffff1a7224 */ /* 0x000fe400078e003d */
[----:B------:R-:W-:Y:S02]  /*53690*/  IMAD.MOV.U32 R27, RZ, RZ, R56 ;  /* 0x000000ffff1b7224 */ /* 0x000fe400078e0038 */
[----:B------:R-:W2:Y:S05]  /*536a0*/  LDL.LU.64 R28, [R1+0x33c0] ;  /* 0x0033c000011c7983 */ /* 0x000eaa0000300a00 */
[----:B----4-:R-:W-:Y:S11]  /*536b0*/  HMMA.16816.F32 R24, R44, R30, R24 ;  /* 0x0000001e2c18723c */ /* 0x010ff60000001818 */
[----:B------:R-:W-:Y:S11]  /*536c0*/  @!UPT UIADD3 URZ, URZ, URZ, URZ ;  /* 0x0000003f3f3ff290 */ /* 0x000ff6000fffe03f */
[----:B------:R-:W-:Y:S01]  /*536d0*/  @!UPT UIADD3 URZ, URZ, URZ, URZ ;  /* 0x0000003f3f3ff290 */ /* 0x000fe2000fffe03f */
[----:B------:R-:W-:Y:S01]  /*536e0*/  STL.64 [R1+0x1a0], R24 ;  /* 0x0001a01801007387 */ /* 0x000fe20000100a00 */
[----:B------:R0:W-:Y:S03]  /*536f0*/  STL.64 [R1+0x1a8], R26 ;  /* 0x0001a81a01007387 */ /* 0x0001e60000100a00 */
[----:B0-----:R-:W4:Y:S01]  /*53700*/  LDL.LU.64 R26, [R1+0x33b8] ;  /* 0x0033b800011a7983 */ /* 0x001f220000300a00 */
[----:B------:R-:W4:Y:S02]  /*53710*/  LDL.LU.64 R24, [R1+0x33b0] ;  /* 0x0033b00001187983 */ /* 0x000f240000300a00 */
[----:B--2---:R-:W-:Y:S02]  /*53720*/  IMAD.MOV.U32 R34, RZ, RZ, R21 ;  /* 0x000000ffff227224 */ /* 0x004fe400078e0015 */
[----:B------:R-:W-:Y:S02]  /*53730*/  IMAD.MOV.U32 R35, RZ, RZ, R20 ;  /* 0x000000ffff237224 */ /* 0x000fe400078e0014 */
[----:B------:R-:W-:-:S02]  /*53740*/  IMAD.MOV.U32 R38, RZ, RZ, R17 ;  /* 0x000000ffff267224 */ /* 0x000fc400078e0011 */
[----:B------:R-:W-:Y:S02]  /*53750*/  IMAD.MOV.U32 R39, RZ, RZ, R16 ;  /* 0x000000ffff277224 */ /* 0x000fe400078e0010 */
[----:B------:R-:W-:Y:S02]  /*53760*/  IMAD.MOV.U32 R54, RZ, RZ, R9 ;  /* 0x000000ffff367224 */ /* 0x000fe400078e0009 */
[----:B------:R-:W-:Y:S02]  /*53770*/  IMAD.MOV.U32 R55, RZ, RZ, R8 ;  /* 0x000000ffff377224 */ /* 0x000fe400078e0008 */
[----:B------:R-:W-:Y:S02]  /*53780*/  IMAD.MOV.U32 R50, RZ, RZ, R13 ;  /* 0x000000ffff327224 */ /* 0x000fe400078e000d */
[----:B------:R-:W-:Y:S01]  /*53790*/  IMAD.MOV.U32 R51, RZ, RZ, R12 ;  /* 0x000000ffff337224 */ /* 0x000fe200078e000c */
[C---:B------:R-:W-:Y:S08]  /*537a0*/  HMMA.16816.F32 R20, R44.reuse, R22, R32 ;  /* 0x000000162c14723c */ /* 0x040ff00000001820 */
[C---:B------:R-:W-:Y:S08]  /*537b0*/  HMMA.16816.F32 R16, R44.reuse, R18, R36 ;  /* 0x000000122c10723c */ /* 0x040ff00000001824 */
[C---:B------:R-:W-:Y:S08]  /*537c0*/  HMMA.16816.F32 R8, R44.reuse, R10, R52 ;  /* 0x0000000a2c08723c */ /* 0x040ff00000001834 */
[----:B---3--:R-:W-:Y:S01]  /*537d0*/  HMMA.16816.F32 R12, R44, R14, R48 ;  /* 0x0000000e2c0c723c */ /* 0x008fe20000001830 */
[----:B------:R-:W0:Y:S11]  /*537e0*/  S2R R56, SR_TID.X ;  /* 0x0000000000387919 */ /* 0x000e360000002100 */
[----:B------:R-:W-:Y:S04]  /*537f0*/  @!UPT UIADD3 URZ, URZ, URZ, URZ ;  /* 0x0000003f3f3ff290 */ /* 0x000fe8000fffe03f */
[----:B------:R-:W-:Y:S01]  /*53800*/  IMAD.MOV.U32 R61, RZ, RZ, R11 ;  /* 0x000000ffff3d7224 */ /* 0x000fe200078e000b */
[C---:B0-----:R-:W-:Y:S01]  /*53810*/  LOP3.LUT R4, R56.reuse, 0x7, RZ, 0xc0, !PT ;  /* 0x0000000738047812 */ /* 0x041fe200078ec0ff */
[----:B------:R-:W-:-:S04]  /*53820*/  IMAD.SHL.U32 R5, R56, 0x2, RZ ;  /* 0x0000000238057824 */ /* 0x000fc800078e00ff */
[----:B------:R-:W-:-:S05]  /*53830*/  IMAD R4, R4, 0x90, RZ ;  /* 0x0000009004047824 */ /* 0x000fca00078e02ff */
[----:B------:R-:W-:-:S04]  /*53840*/  LOP3.LUT R4, R4, 0x30, R5, 0x78, !PT ;  /* 0x0000003004047812 */ /* 0x000fc800078e7805 */
[----:B------:R-:W-:-:S05]  /*53850*/  LOP3.LUT R4, R4, 0x40, RZ, 0x3c, !PT ;  /* 0x0000004004047812 */ /* 0x000fca00078e3cff */
[----:B------:R-:W-:Y:S04]  /*53860*/  LDSM.16.M88.4 R52, [R4+0x5400] ;  /* 0x005400000434783b */ /* 0x000fe80000000200 */
[----:B------:R-:W-:Y:S04]  /*53870*/  LDSM.16.M88.4 R48, [R4+0x5800] ;  /* 0x005800000430783b */ /* 0x000fe80000000200 */
[----:B------:R-:W-:Y:S04]  /*53880*/  LDSM.16.M88.4 R36, [R4+0x5c00] ;  /* 0x005c00000424783b */ /* 0x000fe80000000200 */
[----:B------:R-:W-:Y:S01]  /*53890*/  LDSM.16.M88.4 R32, [R4+0x6000] ;  /* 0x006000000420783b */ /* 0x000fe20000000200 */
[----:B----4-:R-:W-:-:S02]  /*538a0*/  IMAD.MOV.U32 R30, RZ, RZ, R25 ;  /* 0x000000ffff1e7224 */ /* 0x010fc400078e0019 */
[----:B------:R-:W-:-:S07]  /*538b0*/  IMAD.MOV.U32 R31, RZ, RZ, R24 ;  /* 0x000000ffff1f7224 */ /* 0x000fce00078e0018 */
[C---:B------:R-:W-:Y:S01]  /*538c0*/  HMMA.16816.F32 R24, R44.reuse, R26, R28 ;  /* 0x0000001a2c18723c */ /* 0x040fe2000000181c */
[----:B------:R-:W-:Y:S11]  /*538d0*/  LDSM.16.M88.4 R28, [R4+0x6400] ;  /* 0x00640000041c783b */ /* 0x000ff60000000200 */
[----:B------:R-:W-:Y:S11]  /*538e0*/  @!UPT UIADD3 URZ, URZ, URZ, URZ ;  /* 0x0000003f3f3ff290 */ /* 0x000ff6000fffe03f */
[----:B------:R-:W-:Y:S01]  /*538f0*/  STL.64 [R1+0x190], R24 ;  /* 0x0001901801007387 */ /* 0x000fe20000100a00 */
[----:B------:R-:W-:Y:S02]  /*53900*/  STL.64 [R1+0x198], R26 ;  /* 0x0001981a01007387 */ /* 0x000fe40000100a00 */
[----:B------:R-:W-:Y:S02]  /*53910*/  STL.64 [R1+0x180], R20 ;  /* 0x0001801401007387 */ /* 0x000fe40000100a00 */
[----:B------:R-:W-:Y:S01]  /*53920*/  STL.64 [R1+0x188], R22 ;  /* 0x0001881601007387 */ /* 0x000fe20000100a00 */
[----:B------:R-:W-:Y:S01]  /*53930*/  STL.64 [R1+0x170], R16 ;  /* 0x0001701001007387 */ /* 0x000fe20000100a00 */
[----:B------:R-:W-:Y:S02]  /*53940*/  STL.64 [R1+0x178], R18 ;  /* 0x0001781201007387 */ /* 0x000fe40000100a00 */
[----:B------:R-:W-:Y:S02]  /*53950*/  STL.64 [R1+0x150], R8 ;  /* 0x0001500801007387 */ /* 0x000fe40000100a00 */
[----:B------:R-:W-:Y:S01]  /*53960*/  STL.64 [R1+0x160], R12 ;  /* 0x0001600c01007387 */ /* 0x000fe20000100a00 */
[----:B------:R-:W-:Y:S01]  /*53970*/  STL.64 [R1+0x168], R14 ;  /* 0x0001680e01007387 */ /* 0x000fe20000100a00 */
[----:B------:R0:W-:Y:S03]  /*53980*/  STL [R1+0x158], R10 ;  /* 0x0001580a01007387 */ /* 0x0001e60000100800 */
[----:B------:R-:W1:Y:S01]  /*53990*/  LDSM.16.M88.4 R16, [R4] ;  /* 0x000000000410783b */ /* 0x000e620000000200 */
[----:B------:R-:W2:Y:S03]  /*539a0*/  LDSM.16.M88.4 R12, [R4+0x400] ;  /* 0x00040000040c783b */ /* 0x000ea60000000200 */
[----:B------:R-:W-:Y:S04]  /*539b0*/  LDSM.16.M88.4 R24, [R4+0x6800] ;  /* 0x006800000418783b */ /* 0x000fe80000000200 */
[----:B------:R-:W-:Y:S01]  /*539c0*/  LDSM.16.M88.4 R20, [R4+0x6c00] ;  /* 0x006c00000414783b */ /* 0x000fe20000000200 */
[----:B0-----:R-:W-:Y:S03]  /*539d0*/  HMMA.16816.F32 R8, R44, R6, R40 ;  /* 0x000000062c08723c */ /* 0x001fe60000001828 */
[----:B------:R-:W-:Y:S04]  /*539e0*/  STL [R1+0x2eb8], R61 ;  /* 0x002eb83d01007387 */ /* 0x000fe80000100800 */
[----:B------:R-:W-:Y:S02]  /*539f0*/  LDSM.16.MT88.4 R40, [R57+0x9000] ;  /* 0x009000003928783b */ /* 0x000fe40000004200 */
[----:B------:R-:W-:Y:S11]  /*53a00*/  LDSM.16.M88.4 R56, [R4+0x5000] ;  /* 0x005000000438783b */ /* 0x000ff60000000200 */
[----:B------:R-:W-:Y:S03]  /*53a10*/  @!UPT UIADD3 URZ, URZ, URZ, URZ ;  /* 0x0000003f3f3ff290 */ /* 0x000fe6000fffe03f */
[----:B------:R-:W-:Y:S01]  /*53a20*/  STL.64 [R1+0x140], R8 ;  /* 0x0001400801007387 */ /* 0x000fe20000100a00 */
[----:B------:R-:W-:Y:S02]  /*53a30*/  STL.64 [R1+0x148], R10 ;  /* 0x0001480a01007387 */ /* 0x000fe40000100a00 */
[----:B------:R-:W0:Y:S01]  /*53a40*/  LDSM.16.M88.4 R8, [R4+0x800] ;  /* 0x000800000408783b */ /* 0x000e220000000200 */
[----:B-1----:R-:W-:Y:S03]  /*53a50*/  STL.64 [R1+0x130], R16 ;  /* 0x0001301001007387 */ /* 0x002fe60000100a00 */
[----:B------:R-:W-:Y:S02]  /*53a60*/  STL.64 [R1+0x138], R18 ;  /* 0x0001381201007387 */ /* 0x000fe40000100a00 */
[----:B--2---:R-:W-:Y:S02]  /*53a70*/  STL.64 [R1+0x120], R12 ;  /* 0x0001200c01007387 */ /* 0x004fe40000100a00 */
[----:B------:R-:W-:Y:S02]  /*53a80*/  STL.64 [R1+0x128], R14 ;  /* 0x0001280e01007387 */ /* 0x000fe40000100a00 */
[----:B------:R-:W1:Y:S04]  /*53a90*/  LDSM.16.M88.4 R12, [R4+0xc00] ;  /* 0x000c0000040c783b */ /* 0x000e680000000200 */
[----:B------:R-:W-:Y:S04]  /*53aa0*/  LDSM.16.M88.4 R16, [R4+0x1c00] ;  /* 0x001c00000410783b */ /* 0x000fe80000000200 */
[----:B0-----:R-:W-:Y:S01]  /*53ab0*/  STL.64 [R1+0x110], R8 ;  /* 0x0001100801007387 */ /* 0x001fe20000100a00 */
[----:B------:R-:W-:-:S02]  /*53ac0*/  IMAD.MOV.U32 R47, RZ, RZ, R8 ;  /* 0x000000ffff2f7224 */ /* 0x000fc400078e0008 */
[----:B------:R-:W-:Y:S02]  /*53ad0*/  STL.64 [R1+0x118], R10 ;  /* 0x0001180a01007387 */ /* 0x000fe40000100a00 */
[----:B------:R-:W-:Y:S02]  /*53ae0*/  IMAD.MOV.U32 R46, RZ, RZ, R9 ;  /* 0x000000ffff2e7224 */ /* 0x000fe400078e0009 */
[----:B------:R-:W0:Y:S04]  /*53af0*/  LDSM.16.M88.4 R8, [R4+0x1000] ;  /* 0x001000000408783b */ /* 0x000e280000000200 */
[----:B-1----:R-:W-:Y:S01]  /*53b00*/  STL.64 [R1+0x100], R12 ;  /* 0x0001000c01007387 */ /* 0x002fe20000100a00 */
[----:B------:R-:W-:Y:S02]  /*53b10*/  STL.64 [R1+0x108], R14 ;  /* 0x0001080e01007387 */ /* 0x000fe40000100a00 */
[----:B------:R-:W1:Y:S01]  /*53b20*/  LDSM.16.M88.4 R12, [R4+0x1400] ;  /* 0x00140000040c783b */ /* 0x000e620000000200 */
[----:B0-----:R-:W-:Y:S03]  /*53b30*/  STL.64 [R1+0xf0], R8 ;  /* 0x0000f00801007387 */ /* 0x001fe60000100a00 */
[----:B------:R-:W-:-:S02]  /*53b40*/  IMAD.MOV.U32 R45, RZ, RZ, R8 ;  /* 0x000000ffff2d7224 */ /* 0x000fc400078e0008 */
[----:B------:R-:W-:Y:S02]  /*53b50*/  STL.64 [R1+0xf8], R10 ;  /* 0x0000f80a01007387 */ /* 0x000fe40000100a00 */
[----:B------:R-:W-:Y:S02]  /*53b60*/  IMAD.MOV.U32 R44, RZ, RZ, R9 ;  /* 0x000000ffff2c7224 */ /* 0x000fe400078e0009 */
[----:B------:R-:W0:Y:S04]  /*53b70*/  LDSM.16.M88.4 R8, [R4+0x1800] ;  /* 0x001800000408783b */ /* 0x000e280000000200 */
[----:B-1----:R-:W-:Y:S01]  /*53b80*/  STL.64 [R1+0xe0], R12 ;  /* 0x0000e00c01007387 */ /* 0x002fe20000100a00 */
[----:B------:R-:W-:Y:S02]  /*53b90*/  STL.64 [R1+0xe8], R14 ;  /* 0x0000e80e01007387 */ /* 0x000fe40000100a00 */
[----:B------:R-:W-:Y:S01]  /*53ba0*/  LDSM.16.M88.4 R12, [R4+0x2000] ;  /* 0x00200000040c783b */ /* 0x000fe20000000200 */
[----:B0-----:R-:W-:Y:S03]  /*53bb0*/  STL.64 [R1+0xd0], R8 ;  /* 0x0000d00801007387 */ /* 0x001fe60000100a00 */
[----:B------:R-:W-:Y:S02]  /*53bc0*/  STL.64 [R1+0xd8], R10 ;  /* 0x0000d80a01007387 */ /* 0x000fe40000100a00 */
[----:B------:R-:W0:Y:S04]  /*53bd0*/  LDSM.16.M88.4 R8, [R4+0x2400] ;  /* 0x002400000408783b */ /* 0x000e280000000200 */
[----:B------:R-:W-:Y:S01]  /*53be0*/  STL.64 [R1+0xc0], R16 ;  /* 0x0000c01001007387 */ /* 0x000fe20000100a00 */
[----:B------:R-:W-:Y:S02]  /*53bf0*/  STL.64 [R1+0xc8], R18 ;  /* 0x0000c81201007387 */ /* 0x000fe40000100a00 */
[----:B------:R-:W-:Y:S02]  /*53c00*/  LDSM.16.M88.4 R16, [R4+0x2c00] ;  /* 0x002c00000410783b */ /* 0x000fe40000000200 */
[----:B0-----:R-:W-:Y:S02]  /*53c10*/  STL.64 [R1+0xa0], R8 ;  /* 0x0000a00801007387 */ /* 0x001fe40000100a00 */
[----:B------:R-:W-:Y:S02]  /*53c20*/  STL.64 [R1+0xb0], R12 ;  /* 0x0000b00c01007387 */ /* 0x000fe40000100a00 */
[----:B------:R-:W-:Y:S02]  /*53c30*/  STL.64 [R1+0xb8], R14 ;  /* 0x0000b80e01007387 */ /* 0x000fe40000100a00 */
[----:B------:R-:W-:Y:S02]  /*53c40*/  STL.64 [R1+0xa8], R10 ;  /* 0x0000a80a01007387 */ /* 0x000fe40000100a00 */
[----:B------:R-:W-:Y:S01]  /*53c50*/  IMAD.MOV.U32 R61, RZ, RZ, R9 ;  /* 0x000000ffff3d7224 */ /* 0x000fe200078e0009 */
[----:B------:R-:W-:Y:S04]  /*53c60*/  LDSM.16.M88.4 R12, [R4+0x3000] ;  /* 0x00300000040c783b */ /* 0x000fe80000000200 */
[----:B------:R-:W0:Y:S04]  /*53c70*/  LDSM.16.M88.4 R8, [R4+0x2800] ;  /* 0x002800000408783b */ /* 0x000e280000000200 */
[----:B0-----:R-:W-:Y:S01]  /*53c80*/  STL.64 [R1+0x90], R8 ;  /* 0x0000900801007387 */ /* 0x001fe20000100a00 */
[----:B------:R-:W-:Y:S02]  /*53c90*/  STL.64 [R1+0x98], R10 ;  /* 0x0000980a01007387 */ /* 0x000fe40000100a00 */
[----:B------:R-:W0:Y:S04]  /*53ca0*/  LDSM.16.M88.4 R8, [R4+0x3400] ;  /* 0x003400000408783b */ /* 0x000e280000000200 */
[----:B------:R-:W-:Y:S01]  /*53cb0*/  STL.64 [R1+0x80], R16 ;  /* 0x0000801001007387 */ /* 0x000fe20000100a00 */
[----:B------:R-:W-:Y:S02]  /*53cc0*/  STL.64 [R1+0x88], R18 ;  /* 0x0000881201007387 */ /* 0x000fe40000100a00 */
[----:B------:R-:W1:Y:S04]  /*53cd0*/  LDSM.16.M88.4 R16, [R4+0x3800] ;  /* 0x003800000410783b */ /* 0x000e680000000200 */
[----:B------:R-:W-:Y:S02]  /*53ce0*/  STL.64 [R1+0x70], R12 ;  /* 0x0000700c01007387 */ /* 0x000fe40000100a00 */
[----:B------:R-:W-:Y:S02]  /*53cf0*/  STL.64 [R1+0x78], R14 ;  /* 0x0000780e01007387 */ /* 0x000fe40000100a00 */
[----:B------:R-:W2:Y:S04]  /*53d00*/  LDSM.16.M88.4 R12, [R4+0x3c00] ;  /* 0x003c0000040c783b */ /* 0x000ea80000000200 */
[----:B0-----:R-:W-:Y:S01]  /*53d10*/  STL.64 [R1+0x60], R8 ;  /* 0x0000600801007387 */ /* 0x001fe20000100a00 */
[----:B------:R-:W-:Y:S02]  /*53d20*/  STL.64 [R1+0x68], R10 ;  /* 0x0000680a01007387 */ /* 0x000fe40000100a00 */
[----:B------:R-:W0:Y:S04]  /*53d30*/  LDSM.16.M88.4 R8, [R4+0x4000] ;  /* 0x004000000408783b */ /* 0x000e280000000200 */
[----:B-1----:R-:W-:Y:S01]  /*53d40*/  STL.64 [R1+0x50], R16 ;  /* 0x0000501001007387 */ /* 0x002fe20000100a00 */
[----:B------:R-:W-:Y:S02]  /*53d50*/  STL.64 [R1+0x58], R18 ;  /* 0x0000581201007387 */ /* 0x000fe40000100a00 */
[----:B------:R-:W1:Y:S04]  /*53d60*/  LDSM.16.M88.4 R16, [R4+0x4400] ;  /* 0x004400000410783b */ /* 0x000e680000000200 */
[----:B--2---:R-:W-:Y:S01]  /*53d70*/  STL.64 [R1+0x40], R12 ;  /* 0x0000400c01007387 */ /* 0x004fe20000100a00 */
[----:B------:R-:W-:Y:S04]  /*53d80*/  STL.64 [R1+0x48], R14 ;  /* 0x0000480e01007387 */ /* 0x000fe80000100a00 */
[----:B------:R-:W2:Y:S04]  /*53d90*/  LDSM.16.M88.4 R12, [R4+0x4800] ;  /* 0x00480000040c783b */ /* 0x000ea80000000200 */
        /* <DEDUP_REMOVED lines=9> */
[----:B------:R-:W-:Y:S04]  /*53e30*/  STL [R1+0x2d44], R58 ;  /* 0x002d443a01007387 */ /* 0x000fe80000100800 */
[----:B0-----:R-:W-:Y:S01]  /*53e40*/  STL.64 [R1], R8 ;  /* 0x0000000801007387 */ /* 0x001fe20000100a00 */
[----:B------:R-:W-:Y:S02]  /*53e50*/  STL.64 [R1+0x8], R10 ;  /* 0x0000080a01007387 */ /* 0x000fe40000100a00 */
[----:B------:R-:W0:Y:S04]  /*53e60*/  LDSM.16.M88.4 R8, [R4+0x7800] ;  /* 0x007800000408783b */ /* 0x000e280000000200 */
[----:B------:R-:W-:Y:S01]  /*53e70*/  STL [R1+0x2d40], R59 ;  /* 0x002d403b01007387 */ /* 0x000fe20000100800 */
[----:B------:R-:W-:Y:S01]  /*53e80*/  STL.64 [R1+0x3388], R56 ;  /* 0x0033883801007387 */ /* 0x000fe20000100a00 */
[----:B------:R-:W-:Y:S02]  /*53e90*/  STL [R1+0x2c9c], R54 ;  /* 0x002c9c3601007387 */ /* 0x000fe40000100800 */
[----:B------:R-:W-:Y:S02]  /*53ea0*/  STL [R1+0x2c98], R55 ;  /* 0x002c983701007387 */ /* 0x000fe40000100800 */
[----:B------:R-:W-:Y:S01]  /*53eb0*/  STL.64 [R1+0x3370], R52 ;  /* 0x0033703401007387 */ /* 0x000fe20000100a00 */
[----:B------:R-:W-:Y:S01]  /*53ec0*/  STL.64 [R1+0x32f0], R50 ;  /* 0x0032f03201007387 */ /* 0x000fe20000100a00 */
[----:B------:R-:W-:Y:S02]  /*53ed0*/  STL.64 [R1+0x32e8], R48 ;  /* 0x0032e83001007387 */ /* 0x000fe40000100a00 */
[----:B------:R-:W-:Y:S02]  /*53ee0*/  STL [R1+0x2c4c], R38 ;  /* 0x002c4c2601007387 */ /* 0x000fe40000100800 */
[----:B------:R-:W-:Y:S01]  /*53ef0*/  STL [R1+0x2c48], R39 ;  /* 0x002c482701007387 */ /* 0x000fe20000100800 */
[----:B------:R-:W-:Y:S01]  /*53f00*/  STL.64 [R1+0x3308], R36 ;  /* 0x0033082401007387 */ /* 0x000fe20000100a00 */
[----:B------:R-:W-:Y:S02]  /*53f10*/  STL.64 [R1+0x32d0], R34 ;  /* 0x0032d02201007387 */ /* 0x000fe40000100a00 */
[----:B------:R-:W-:Y:S02]  /*53f20*/  STL.64 [R1+0x32c8], R32 ;  /* 0x0032c82001007387 */ /* 0x000fe40000100a00 */
[----:B------:R-:W-:Y:S01]  /*53f30*/  STL [R1+0x2bdc], R30 ;  /* 0x002bdc1e01007387 */ /* 0x000fe20000100800 */
[----:B------:R-:W-:Y:S01]  /*53f40*/  STL [R1+0x2bd8], R31 ;  /* 0x002bd81f01007387 */ /* 0x000fe20000100800 */
[----:B------:R3:W-:Y:S02]  /*53f50*/  STL.64 [R1+0x3390], R28 ;  /* 0x0033901c01007387 */ /* 0x0007e40000100a00 */
[----:B------:R-:W-:Y:S02]  /*53f60*/  STL [R1+0x2c84], R26 ;  /* 0x002c841a01007387 */ /* 0x000fe40000100800 */
[----:B------:R-:W-:Y:S01]  /*53f70*/  STL [R1+0x2c80], R27 ;  /* 0x002c801b01007387 */ /* 0x000fe20000100800 */
[----:B------:R-:W-:Y:S01]  /*53f80*/  STL.64 [R1+0x3310], R24 ;  /* 0x0033101801007387 */ /* 0x000fe20000100a00 */
[----:B------:R-:W-:Y:S02]  /*53f90*/  STL [R1+0x2d0c], R22 ;  /* 0x002d0c1601007387 */ /* 0x000fe40000100800 */
[----:B------:R-:W-:Y:S02]  /*53fa0*/  STL [R1+0x2d08], R23 ;  /* 0x002d081701007387 */ /* 0x000fe40000100800 */
[----:B------:R-:W-:Y:S01]  /*53fb0*/  STL.64 [R1+0x3378], R20 ;  /* 0x0033781401007387 */ /* 0x000fe20000100a00 */
[----:B-1----:R-:W-:Y:S01]  /*53fc0*/  STL [R1+0x2d28], R18 ;  /* 0x002d281201007387 */ /* 0x002fe20000100800 */
[----:B------:R-:W-:Y:S02]  /*53fd0*/  STL [R1+0x2ca4], R19 ;  /* 0x002ca41301007387 */ /* 0x000fe40000100800 */
[----:B------:R1:W-:Y:S02]  /*53fe0*/  STL.64 [R1+0x3398], R16 ;  /* 0x0033981001007387 */ /* 0x0003e40000100a00 */
[----:B--2---:R-:W-:Y:S01]  /*53ff0*/  STL [R1+0x32c4], R12 ;  /* 0x0032c40c01007387 */ /* 0x004fe20000100800 */
[----:B------:R-:W-:Y:S01]  /*54000*/  STL [R1+0x32c0], R13 ;  /* 0x0032c00d01007387 */ /* 0x000fe20000100800 */
[----:B------:R-:W-:Y:S02]  /*54010*/  STL [R1+0x2d00], R14 ;  /* 0x002d000e01007387 */ /* 0x000fe40000100800 */
[----:B------:R-:W-:Y:S01]  /*54020*/  STL [R1+0x2ca0], R15 ;  /* 0x002ca00f01007387 */ /* 0x000fe20000100800 */
[----:B------:R-:W2:Y:S04]  /*54030*/  LDSM.16.M88.4 R4, [R4+0x7c00] ;  /* 0x007c00000404783b */ /* 0x000ea80000000200 */
[----:B0-----:R-:W-:Y:S01]  /*54040*/  STL.64 [R1+0x32b8], R10 ;  /* 0x0032b80a01007387 */ /* 0x001fe20000100a00 */
[----:B------:R0:W-:Y:S02]  /*54050*/  STL.64 [R1+0x32b0], R8 ;  /* 0x0032b00801007387 */ /* 0x0001e40000100a00 */
[----:B---3--:R-:W3:Y:S02]  /*54060*/  LDL.LU R28, [R1+0x930] ;  /* 0x00093000011c7983 */ /* 0x008ee40000300800 */
[----:B------:R-:W3:Y:S01]  /*54070*/  LDL.LU R29, [R1+0x934] ;  /* 0x00093400011d7983 */ /* 0x000ee20000300800 */
[----:B------:R-:W3:Y:S01]  /*54080*/  LDL.LU R30, [R1+0x938] ;  /* 0x00093800011e7983 */ /* 0x000ee20000300800 */
[----:B------:R-:W3:Y:S02]  /*54090*/  LDL.LU R31, [R1+0x93c] ;  /* 0x00093c00011f7983 */ /* 0x000ee40000300800 */
[----:B-1----:R-:W3:Y:S02]  /*540a0*/  LDL.64 R16, [R1+0x130] ;  /* 0x0001300001107983 */ /* 0x002ee40000100a00 */
[----:B------:R-:W4:Y:S01]  /*540b0*/  LDL.LU R36, [R1+0x900] ;  /* 0x0009000001247983 */ /* 0x000f220000300800 */
[----:B------:R-:W4:Y:S01]  /*540c0*/  LDL.LU R37, [R1+0x904] ;  /* 0x0009040001257983 */ /* 0x000f220000300800 */
[----:B------:R-:W4:Y:S02]  /*540d0*/  LDL.LU R38, [R1+0x908] ;  /* 0x0009080001267983 */ /* 0x000f240000300800 */
[----:B------:R-:W4:Y:S01]  /*540e0*/  LDL.LU R39, [R1+0x90c] ;  /* 0x00090c0001277983 */ /* 0x000f220000300800 */
[----:B0-----:R-:W4:Y:S01]  /*540f0*/  LDL.LU R8, [R1+0x920] ;  /* 0x0009200001087983 */ /* 0x001f220000300800 */
[----:B------:R-:W4:Y:S02]  /*54100*/  LDL.LU R9, [R1+0x924] ;  /* 0x0009240001097983 */ /* 0x000f240000300800 */
[----:B------:R-:W4:Y:S02]  /*54110*/  LDL.LU R10, [R1+0x928] ;  /* 0x00092800010a7983 */ /* 0x000f240000300800 */
[----:B------:R-:W4:Y:S01]  /*54120*/  LDL.LU R11, [R1+0x92c] ;  /* 0x00092c00010b7983 */ /* 0x000f220000300800 */
[----:B------:R-:W4:Y:S04]  /*54130*/  LDL.64 R56, [R1+0x120] ;  /* 0x0001200001387983 */ /* 0x000f280000100a00 */
[----:B------:R-:W4:Y:S01]  /*54140*/  LDL.64 R48, [R1+0x100] ;  /* 0x0001000001307983 */ /* 0x000f220000100a00 */
[----:B------:R-:W4:Y:S02]  /*54150*/  LDL.LU R32, [R1+0x8e0] ;  /* 0x0008e00001207983 */ /* 0x000f240000300800 */
[----:B------:R-:W4:Y:S02]  /*54160*/  LDL.LU R33, [R1+0x8e4] ;  /* 0x0008e40001217983 */ /* 0x000f240000300800 */
[----:B------:R-:W4:Y:S02]  /*54170*/  LDL.LU R34, [R1+0x8e8] ;  /* 0x0008e80001227983 */ /* 0x000f240000300800 */
[----:B------:R-:W-:-:S02]  /*54180*/  IMAD.MOV.U32 R35, RZ, RZ, R2 ;  /* 0x000000ffff237224 */ /* 0x000fc400078e0002 */
[----:B------:R-:W-:Y:S01]  /*54190*/  IMAD.MOV.U32 R20, RZ, RZ, R3 ;  /* 0x000000ffff147224 */ /* 0x000fe200078e0003 */
[----:B------:R-:W4:Y:S01]  /*541a0*/  LDL.LU R2, [R1+0x33ac] ;  /* 0x0033ac0001027983 */ /* 0x000f220000300800 */
[----:B------:R-:W4:Y:S02]  /*541b0*/  LDL.LU R3, [R1+0x33a8] ;  /* 0x0033a80001037983 */ /* 0x000f240000300800 */
[----:B------:R-:W-:Y:S02]  /*541c0*/  IMAD.MOV.U32 R21, RZ, RZ, R60 ;  /* 0x000000ffff157224 */ /* 0x000fe400078e003c */
[----:B------:R-:W-:Y:S01]  /*541d0*/  IMAD.MOV.U32 R22, RZ, RZ, R0 ;  /* 0x000000ffff167224 */ /* 0x000fe200078e0000 */
[----:B------:R-:W4:Y:S01]  /*541e0*/  LDL.LU R60, [R1+0x33a4] ;  /* 0x0033a400013c7983 */ /* 0x000f220000300800 */
[----:B------:R-:W4:Y:S02]  /*541f0*/  LDL.LU R0, [R1+0x33a0] ;  /* 0x0033a00001007983 */ /* 0x000f240000300800 */
[----:B------:R-:W4:Y:S02]  /*54200*/  LDL.LU R23, [R1+0x8fc] ;  /* 0x0008fc0001177983 */ /* 0x000f240000300800 */
[----:B------:R-:W4:Y:S01]  /*54210*/  LDL.64 R52, [R1+0xe0] ;  /* 0x0000e00001347983 */ /* 0x000f220000100a00 */
[----:B--2---:R-:W-:Y:S01]  /*54220*/  STL [R1+0x2f4c], R6 ;  /* 0x002f4c0601007387 */ /* 0x004fe20000100800 */
[----:B------:R-:W-:Y:S02]  /*54230*/  STL [R1+0x2f48], R7 ;  /* 0x002f480701007387 */ /* 0x000fe40000100800 */
[----:B------:R0:W-:Y:S02]  /*54240*/  STL.64 [R1+0x3380], R4 ;  /* 0x0033800401007387 */ /* 0x0001e40000100a00 */
[----:B0-----:R-:W2:Y:S01]  /*54250*/  LDL.LU R4, [R1+0x910] ;  /* 0x0009100001047983 */ /* 0x001ea20000300800 */
[----:B------:R-:W-:-:S02]  /*54260*/  IMAD.MOV.U32 R12, RZ, RZ, R47 ;  /* 0x000000ffff0c7224 */ /* 0x000fc400078e002f */
[----:B------:R-:W-:Y:S02]  /*54270*/  IMAD.MOV.U32 R13, RZ, RZ, R46 ;  /* 0x000000ffff0d7224 */ /* 0x000fe400078e002e */
[----:B------:R-:W-:Y:S02]  /*54280*/  IMAD.MOV.U32 R24, RZ, RZ, R45 ;  /* 0x000000ffff187224 */ /* 0x000fe400078e002d */
[----:B------:R-:W-:Y:S01]  /*54290*/  IMAD.MOV.U32 R25, RZ, RZ, R44 ;  /* 0x000000ffff197224 */ /* 0x000fe200078e002c */
[----:B---3--:R-:W-:Y:S01]  /*542a0*/  HMMA.16816.F32 R28, R40, R16, R28 ;  /* 0x00000010281c723c */ /* 0x008fe2000000181c */
[----:B----4-:R0:W1:Y:S01]  /*542b0*/  LDSM.16.MT88.4 R44, [R0+0x9000] ;  /* 0x00900000002c783b */ /* 0x0100620000004200 */
[----:B------:R-:W-:Y:S02]  /*542c0*/  IMAD.MOV.U32 R5, RZ, RZ, R60 ;  /* 0x000000ffff057224 */ /* 0x000fe400078e003c */
[----:B------:R-:W-:Y:S02]  /*542d0*/  IMAD.MOV.U32 R6, RZ, RZ, R3 ;  /* 0x000000ffff067224 */ /* 0x000fe400078e0003 */
[----:B------:R-:W-:-:S02]  /*542e0*/  IMAD.MOV.U32 R7, RZ, RZ, R2 ;  /* 0x000000ffff077224 */ /* 0x000fc400078e0002 */
[C---:B------:R-:W-:Y:S11]  /*542f0*/  HMMA.16816.F32 R8, R40.reuse, R56, R8 ;  /* 0x000000382808723c */ /* 0x040ff60000001808 */
[----:B------:R-:W-:Y:S05]  /*54300*/  @!UPT UIADD3 URZ, URZ, URZ, URZ ;  /* 0x0000003f3f3ff290 */ /* 0x000fea000fffe03f */
[----:B------:R-:W-:Y:S01]  /*54310*/  IMAD.MOV.U32 R2, RZ, RZ, R30 ;  /* 0x000000ffff027224 */ /* 0x000fe200078e001e */
[C---:B--2---:R-:W-:Y:S08]  /*54320*/  HMMA.16816.F32 R12, R40.reuse, R12, R4 ;  /* 0x0000000c280c723c */ /* 0x044ff00000001804 */
[----:B------:R-:W-:Y:S01]  /*54330*/  HMMA.16816.F32 R4, R40, R48, R36 ;  /* 0x000000302804723c */ /* 0x000fe20000001824 */
[----:B0-----:R-:W-:-:S02]  /*54340*/  IMAD.MOV.U32 R0, RZ, RZ, R31 ;  /* 0x000000ffff007224 */ /* 0x001fc400078e001f */
[----:B------:R-:W-:Y:S02]  /*54350*/  IMAD.MOV.U32 R3, RZ, RZ, R29 ;  /* 0x000000ffff037224 */ /* 0x000fe400078e001d */
[----:B------:R-:W-:Y:S01]  /*54360*/  IMAD.MOV.U32 R60, RZ, RZ, R28 ;  /* 0x000000ffff3c7224 */ /* 0x000fe200078e001c */
[----:B-1----:R-:W-:Y:S01]  /*54370*/  STL.64 [R1+0x3298], R46 ;  /* 0x0032982e01007387 */ /* 0x002fe20000100a00 */
[----:B------:R0:W-:Y:S02]  /*54380*/  STL.64 [R1+0x3290], R44 ;  /* 0x0032902c01007387 */ /* 0x0001e40000100a00 */
[----:B0-----:R-:W-:Y:S02]  /*54390*/  IMAD.MOV.U32 R45, RZ, RZ, R16 ;  /* 0x000000ffff2d7224 */ /* 0x001fe400078e0010 */
[----:B------:R-:W-:Y:S02]  /*543a0*/  IMAD.MOV.U32 R44, RZ, RZ, R17 ;  /* 0x000000ffff2c7224 */ /* 0x000fe400078e0011 */
[----:B------:R-:W2:Y:S01]  /*543b0*/  LDL.LU.64 R16, [R1+0x3398] ;  /* 0x0033980001107983 */ /* 0x000ea20000300a00 */
[----:B------:R-:W3:Y:S02]  /*543c0*/  LDL.LU.64 R28, [R1+0x3390] ;  /* 0x00339000011c7983 */ /* 0x000ee40000300a00 */
[----:B------:R-:W-:Y:S02]  /*543d0*/  STL [R1+0x2ec8], R0 ;  /* 0x002ec80001007387 */ /* 0x000fe40000100800 */
[----:B------:R-:W-:Y:S01]  /*543e0*/  STL [R1+0x2ec4], R2 ;  /* 0x002ec40201007387 */ /* 0x000fe20000100800 */
[----:B------:R-:W-:Y:S01]  /*543f0*/  STL [R1+0x2ec0], R3 ;  /* 0x002ec00301007387 */ /* 0x000fe20000100800 */
[----:B------:R-:W-:Y:S02]  /*54400*/  STL [R1+0x2ebc], R60 ;  /* 0x002ebc3c01007387 */ /* 0x000fe40000100800 */
[----:B------:R0:W-:Y:S02]  /*54410*/  STL.64 [R1+0x920], R8 ;  /* 0x0009200801007387 */ /* 0x0001e40000100a00 */
[----:B------:R-:W-:Y:S02]  /*54420*/  STL.64 [R1+0x928], R10 ;  /* 0x0009280a01007387 */ /* 0x000fe40000100a00 */
[----:B------:R-:W-:-:S02]  /*54430*/  IMAD.MOV.U32 R18, RZ, RZ, R7 ;  /* 0x000000ffff127224 */ /* 0x000fc400078e0007 */
[----:B0-----:R-:W-:Y:S02]  /*54440*/  IMAD.MOV.U32 R9, RZ, RZ, R56 ;  /* 0x000000ffff097224 */ /* 0x001fe400078e0038 */
[----:B------:R-:W-:Y:S02]  /*54450*/  IMAD.MOV.U32 R8, RZ, RZ, R57 ;  /* 0x000000ffff087224 */ /* 0x000fe400078e0039 */
[----:B------:R-:W4:Y:S01]  /*54460*/  LDL.LU.64 R56, [R1+0x3388] ;  /* 0x0033880001387983 */ /* 0x000f220000300a00 */
[----:B------:R-:W-:Y:S02]  /*54470*/  STL.64 [R1+0x910], R12 ;  /* 0x0009100c01007387 */ /* 0x000fe40000100a00 */
[----:B------:R0:W-:Y:S02]  /*54480*/  STL.64 [R1+0x918], R14 ;  /* 0x0009180e01007387 */ /* 0x0001e40000100a00 */
[----:B------:R-:W-:Y:S01]  /*54490*/  STL.64 [R1+0x900], R4 ;  /* 0x0009000401007387 */ /* 0x000fe20000100a00 */
[----:B------:R1:W-:Y:S01]  /*544a0*/  STL [R1+0x908], R6 ;  /* 0x0009080601007387 */ /* 0x0003e20000100800 */
[----:B------:R-:W2:Y:S02]  /*544b0*/  LDL.LU R36, [R1+0x8d0] ;  /* 0x0008d00001247983 */ /* 0x000ea40000300800 */
[----:B------:R-:W2:Y:S02]  /*544c0*/  LDL.LU R37, [R1+0x8d4] ;  /* 0x0008d40001257983 */ /* 0x000ea40000300800 */
[----:B------:R-:W2:Y:S02]  /*544d0*/  LDL.LU R38, [R1+0x8d8] ;  /* 0x0008d80001267983 */ /* 0x000ea40000300800 */
[----:B------:R-:W-:-:S02]  /*544e0*/  IMAD.MOV.U32 R60, RZ, RZ, R48 ;  /* 0x000000ffff3c7224 */ /* 0x000fc400078e0030 */
[----:B------:R-:W-:Y:S01]  /*544f0*/  IMAD.MOV.U32 R3, RZ, RZ, R49 ;  /* 0x000000ffff037224 */ /* 0x000fe200078e0031 */
[----:B------:R-:W2:Y:S01]  /*54500*/  LDL.LU R39, [R1+0x8dc] ;  /* 0x0008dc0001277983 */ /* 0x000ea20000300800 */
[----:B------:R-:W2:Y:S01]  /*54510*/  LDL.64 R48, [R1+0xd0] ;  /* 0x0000d00001307983 */ /* 0x000ea20000100a00 */
[C---:B0-----:R-:W-:Y:S08]  /*54520*/  HMMA.16816.F32 R12, R40.reuse, R24, R20 ;  /* 0x00000018280c723c */ /* 0x041ff00000001814 */
[----:B-1----:R-:W-:Y:S01]  /*54530*/  HMMA.16816.F32 R4, R40, R52, R32 ;  /* 0x000000342804723c */ /* 0x002fe20000001820 */
[----:B------:R-:W-:Y:S11]  /*54540*/  STL [R1+0x2f80], R18 ;  /* 0x002f801201007387 */ /* 0x000ff60000100800 */
[----:B------:R-:W-:Y:S03]  /*54550*/  @!UPT UIADD3 URZ, URZ, URZ, URZ ;  /* 0x0000003f3f3ff290 */ /* 0x000fe6000fffe03f */
[----:B------:R-:W-:Y:S01]  /*54560*/  STL.64 [R1+0x8f0], R12 ;  /* 0x0008f00c01007387 */ /* 0x000fe20000100a00 */
[----:B------:R-:W-:Y:S07]  /*54570*/  STL.64 [R1+0x8f8], R14 ;  /* 0x0008f80e01007387 */ /* 0x000fee0000100a00 */
[----:B------:R0:W-:Y:S02]  /*54580*/  STL.64 [R1+0x8e0], R4 ;  /* 0x0008e00401007387 */ /* 0x0001e40000100a00 */
[----:B------:R-:W-:-:S02]  /*54590*/  IMAD.MOV.U32 R58, RZ, RZ, R6 ;  /* 0x000000ffff3a7224 */ /* 0x000fc400078e0006 */
[----:B------:R-:W-:Y:S01]  /*545a0*/  IMAD.MOV.U32 R59, RZ, RZ, R7 ;  /* 0x000000ffff3b7224 */ /* 0x000fe200078e0007 */
[----:B0-----:R-:W3:Y:S01]  /*545b0*/  LDL.LU R4, [R1+0x8c0] ;  /* 0x0008c00001047983 */ /* 0x001ee20000300800 */
[----:B------:R-:W3:Y:S02]  /*545c0*/  LDL.LU R5, [R1+0x8c4] ;  /* 0x0008c40001057983 */ /* 0x000ee40000300800 */
[----:B------:R-:W3:Y:S02]  /*545d0*/  LDL.LU R6, [R1+0x8c8] ;  /* 0x0008c80001067983 */ /* 0x000ee40000300800 */
[----:B------:R-:W3:Y:S01]  /*545e0*/  LDL.LU R7, [R1+0x8cc] ;  /* 0x0008cc0001077983 */ /* 0x000ee20000300800 */
[----:B------:R-:W3:Y:S01]  /*545f0*/  LDL.64 R20, [R1+0xc0] ;  /* 0x0000c00001147983 */ /* 0x000ee20000100a00 */
[----:B------:R-:W3:Y:S02]  /*54600*/  LDL.LU R24, [R1+0x880] ;  /* 0x0008800001187983 */ /* 0x000ee40000300800 */
[----:B------:R-:W3:Y:S02]  /*54610*/  LDL.LU R25, [R1+0x884] ;  /* 0x0008840001197983 */ /* 0x000ee40000300800 */
[----:B------:R-:W3:Y:S01]  /*54620*/  LDL.LU R26, [R1+0x888] ;  /* 0x00088800011a7983 */ /* 0x000ee20000300800 */
[----:B------:R-:W3:Y:S01]  /*54630*/  LDL.LU R27, [R1+0x88c] ;  /* 0x00088c00011b7983 */ /* 0x000ee20000300800 */
[----:B------:R-:W3:Y:S02]  /*54640*/  LDL.LU R12, [R1+0x8b0] ;  /* 0x0008b000010c7983 */ /* 0x000ee40000300800 */
[----:B------:R-:W3:Y:S02]  /*54650*/  LDL.LU R13, [R1+0x8b4] ;  /* 0x0008b400010d7983 */ /* 0x000ee40000300800 */
[----:B------:R-:W3:Y:S02]  /*54660*/  LDL.LU R14, [R1+0x8b8] ;  /* 0x0008b800010e7983 */ /* 0x000ee40000300800 */
[----:B------:R-:W-:-:S02]  /*54670*/  IMAD.MOV.U32 R11, RZ, RZ, R52 ;  /* 0x000000ffff0b7224 */ /* 0x000fc400078e0034 */
[----:B------:R-:W-:Y:S01]  /*54680*/  IMAD.MOV.U32 R10, RZ, RZ, R53 ;  /* 0x000000ffff0a7224 */ /* 0x000fe200078e0035 */
[----:B------:R-:W3:Y:S01]  /*54690*/  LDL.LU R15, [R1+0x8bc] ;  /* 0x0008bc00010f7983 */ /* 0x000ee20000300800 */
[----:B------:R-:W3:Y:S02]  /*546a0*/  LDL.64 R52, [R1+0xb0] ;  /* 0x0000b00001347983 */ /* 0x000ee40000100a00 */
[----:B------:R-:W3:Y:S02]  /*546b0*/  LDL.64 R32, [R1+0x80] ;  /* 0x0000800001207983 */ /* 0x000ee40000100a00 */
[----:B------:R-:W-:Y:S01]  /*546c0*/  STL.64 [R1+0x3320], R58 ;  /* 0x0033203a01007387 */ /* 0x000fe20000100a00 */
[C---:B--2---:R-:W-:Y:S01]  /*546d0*/  HMMA.16816.F32 R36, R40.reuse, R48, R36 ;  /* 0x000000302824723c */ /* 0x044fe20000001824 */
[----:B----4-:R0:W-:Y:S01]  /*546e0*/  STL.64 [R1+0x3318], R56 ;  /* 0x0033183801007387 */ /* 0x0101e20000100a00 */
[----:B------:R-:W-:Y:S02]  /*546f0*/  IMAD.MOV.U32 R31, RZ, RZ, R48 ;  /* 0x000000ffff1f7224 */ /* 0x000fe400078e0030 */
[----:B------:R-:W-:Y:S01]  /*54700*/  IMAD.MOV.U32 R30, RZ, RZ, R49 ;  /* 0x000000ffff1e7224 */ /* 0x000fe200078e0031 */
[----:B0-----:R-:W2:Y:S01]  /*54710*/  LDL.64 R56, [R1+0x90] ;  /* 0x0000900001387983 */ /* 0x001ea20000100a00 */
[----:B------:R-:W-:Y:S02]  /*54720*/  STL.64 [R1+0x32e0], R10 ;  /* 0x0032e00a01007387 */ /* 0x000fe40000100a00 */
[----:B------:R0:W-:Y:S02]  /*54730*/  STL.64 [R1+0x32d8], R8 ;  /* 0x0032d80801007387 */ /* 0x0001e40000100a00 */
[----:B0-----:R-:W2:Y:S01]  /*54740*/  LDL.LU R8, [R1+0x890] ;  /* 0x0008900001087983 */ /* 0x001ea20000300800 */
[----:B------:R-:W2:Y:S02]  /*54750*/  LDL.LU R9, [R1+0x894] ;  /* 0x0008940001097983 */ /* 0x000ea40000300800 */
[----:B------:R-:W2:Y:S02]  /*54760*/  LDL.LU R10, [R1+0x898] ;  /* 0x00089800010a7983 */ /* 0x000ea40000300800 */
[----:B------:R-:W2:Y:S08]  /*54770*/  LDL.LU R11, [R1+0x89c] ;  /* 0x00089c00010b7983 */ /* 0x000eb00000300800 */
[----:B------:R0:W-:Y:S01]  /*54780*/  STL.64 [R1+0x8d0], R36 ;  /* 0x0008d02401007387 */ /* 0x0001e20000100a00 */
[----:B---3--:R-:W-:Y:S03]  /*54790*/  HMMA.16816.F32 R4, R40, R20, R4 ;  /* 0x000000142804723c */ /* 0x008fe60000001804 */
[----:B------:R1:W-:Y:S01]  /*547a0*/  STL.64 [R1+0x8d8], R38 ;  /* 0x0008d82601007387 */ /* 0x0003e20000100a00 */
[----:B0-----:R-:W3:Y:S02]  /*547b0*/  LDL.LU R36, [R1+0x870] ;  /* 0x0008700001247983 */ /* 0x001ee40000300800 */
[----:B------:R-:W3:Y:S02]  /*547c0*/  LDL.LU R37, [R1+0x874] ;  /* 0x0008740001257983 */ /* 0x000ee40000300800 */
[----:B------:R-:W-:-:S02]  /*547d0*/  IMAD.MOV.U32 R47, RZ, RZ, R20 ;  /* 0x000000ffff2f7224 */ /* 0x000fc400078e0014 */
[----:B------:R-:W-:Y:S01]  /*547e0*/  IMAD.MOV.U32 R46, RZ, RZ, R21 ;  /* 0x000000ffff2e7224 */ /* 0x000fe200078e0015 */
[----:B-1----:R-:W3:Y:S01]  /*547f0*/  LDL.LU R38, [R1+0x878] ;  /* 0x0008780001267983 */ /* 0x002ee20000300800 */
[----:B------:R-:W3:Y:S02]  /*54800*/  LDL.LU R39, [R1+0x87c] ;  /* 0x00087c0001277983 */ /* 0x000ee40000300800 */
[----:B------:R-:W3:Y:S02]  /*54810*/  LDL.64 R48, [R1+0x70] ;  /* 0x0000700001307983 */ /* 0x000ee40000100a00 */
[----:B------:R-:W-:Y:S01]  /*54820*/  STL.64 [R1+0x3300], R30 ;  /* 0x0033001e01007387 */ /* 0x000fe20000100a00 */
[----:B------:R0:W-:Y:S04]  /*54830*/  STL.64 [R1+0x32f8], R28 ;  /* 0x0032f81c01007387 */ /* 0x0001e80000100a00 */
[----:B0-----:R-:W4:Y:S02]  /*54840*/  LDL R28, [R1+0xa0] ;  /* 0x0000a000011c7983 */ /* 0x001f240000100800 */
[----:B------:R0:W-:Y:S02]  /*54850*/  STL.64 [R1+0x8c0], R4 ;  /* 0x0008c00401007387 */ /* 0x0001e40000100a00 */
[----:B------:R-:W-:Y:S01]  /*54860*/  STL.64 [R1+0x8c8], R6 ;  /* 0x0008c80601007387 */ /* 0x000fe20000100a00 */
[----:B0-----:R-:W3:Y:S01]  /*54870*/  LDL.LU.64 R4, [R1+0x3380] ;  /* 0x0033800001047983 */ /* 0x001ee20000300a00 */
[----:B------:R-:W3:Y:S02]  /*54880*/  LDL.LU.64 R20, [R1+0x3378] ;  /* 0x0033780001147983 */ /* 0x000ee40000300a00 */
[----:B------:R-:W-:Y:S02]  /*54890*/  STL.64 [R1+0x3330], R46 ;  /* 0x0033302e01007387 */ /* 0x000fe40000100a00 */
[----:B------:R0:W-:Y:S02]  /*548a0*/  STL.64 [R1+0x3328], R44 ;  /* 0x0033282c01007387 */ /* 0x0001e40000100a00 */
[----:B0-----:R-:W4:Y:S01]  /*548b0*/  LDL.LU R44, [R1+0x8a0] ;  /* 0x0008a000012c7983 */ /* 0x001f220000300800 */
[----:B------:R-:W4:Y:S02]  /*548c0*/  LDL.LU R45, [R1+0x8a4] ;  /* 0x0008a400012d7983 */ /* 0x000f240000300800 */
[----:B------:R-:W4:Y:S02]  /*548d0*/  LDL.LU R46, [R1+0x8a8] ;  /* 0x0008a800012e7983 */ /* 0x000f240000300800 */
[----:B------:R-:W4:Y:S01]  /*548e0*/  LDL.LU R47, [R1+0x8ac] ;  /* 0x0008ac00012f7983 */ /* 0x000f220000300800 */
[C---:B------:R-:W-:Y:S01]  /*548f0*/  HMMA.16816.F32 R12, R40.reuse, R52, R12 ;  /* 0x00000034280c723c */ /* 0x040fe2000000180c */
[----:B------:R-:W-:Y:S11]  /*54900*/  IMAD.MOV.U32 R29, RZ, RZ, R61 ;  /* 0x000000ffff1d7224 */ /* 0x000ff600078e003d */
[----:B------:R-:W-:Y:S11]  /*54910*/  @!UPT UIADD3 URZ, URZ, URZ, URZ ;  /* 0x0000003f3f3ff290 */ /* 0x000ff6000fffe03f */
[----:B------:R0:W-:Y:S01]  /*54920*/  STL.64 [R1+0x8b0], R12 ;  /* 0x0008b00c01007387 */ /* 0x0001e20000100a00 */
[----:B------:R1:W-:Y:S02]  /*54930*/  STL.64 [R1+0x8b8], R14 ;  /* 0x0008b80e01007387 */ /* 0x0003e40000100a00 */
[----:B0-----:R-:W-:Y:S02]  /*54940*/  IMAD.MOV.U32 R12, RZ, RZ, R52 ;  /* 0x000000ffff0c7224 */ /* 0x001fe400078e0034 */
[----:B------:R-:W-:Y:S02]  /*54950*/  IMAD.MOV.U32 R13, RZ, RZ, R53 ;  /* 0x000000ffff0d7224 */ /* 0x000fe400078e0035 */
[----:B------:R-:W3:Y:S01]  /*54960*/  LDL.LU.64 R52, [R1+0x3370] ;  /* 0x0033700001347983 */ /* 0x000ee20000300a00 */
[----:B------:R-:W-:Y:S02]  /*54970*/  IMAD.MOV.U32 R6, RZ, RZ, R33 ;  /* 0x000000ffff067224 */ /* 0x000fe400078e0021 */
[----:B------:R-:W-:Y:S01]  /*54980*/  IMAD.MOV.U32 R7, RZ, RZ, R32 ;  /* 0x000000ffff077224 */ /* 0x000fe200078e0020 */
[----:B--2---:R-:W-:Y:S01]  /*54990*/  HMMA.16816.F32 R8, R40, R56, R8 ;  /* 0x000000382808723c */ /* 0x004fe20000001808 */
[----:B------:R-:W-:-:S02]  /*549a0*/  IMAD.MOV.U32 R0, RZ, RZ, R57 ;  /* 0x000000ffff007224 */ /* 0x000fc400078e0039 */
[----:B------:R-:W-:Y:S11]  /*549b0*/  IMAD.MOV.U32 R2, RZ, RZ, R56 ;  /* 0x000000ffff027224 */ /* 0x000ff600078e0038 */
[----:B------:R-:W-:Y:S10]  /*549c0*/  @!UPT UIADD3 URZ, URZ, URZ, URZ ;  /* 0x0000003f3f3ff290 */ /* 0x000ff4000fffe03f */
[----:B------:R-:W-:Y:S02]  /*549d0*/  IMAD.MOV.U32 R19, RZ, RZ, R8 ;  /* 0x000000ffff137224 */ /* 0x000fe400078e0008 */
[----:B-1----:R-:W-:Y:S02]  /*549e0*/  IMAD.MOV.U32 R15, RZ, RZ, R9 ;  /* 0x000000ffff0f7224 */ /* 0x002fe400078e0009 */
[----:B------:R-:W-:Y:S02]  /*549f0*/  IMAD.MOV.U32 R54, RZ, RZ, R10 ;  /* 0x000000ffff367224 */ /* 0x000fe400078e000a */
[----:B------:R-:W-:Y:S02]  /*54a00*/  IMAD.MOV.U32 R55, RZ, RZ, R11 ;  /* 0x000000ffff377224 */ /* 0x000fe400078e000b */
[C---:B------:R-:W-:Y:S08]  /*54a10*/  HMMA.16816.F32 R8, R40.reuse, R32, R24 ;  /* 0x000000202808723c */ /* 0x040ff00000001818 */
[C---:B----4-:R-:W-:Y:S11]  /*54a20*/  HMMA.16816.F32 R28, R40.reuse, R28, R44 ;  /* 0x0000001c281c723c */ /* 0x050ff6000000182c */
[----:B------:R-:W-:Y:S11]  /*54a30*/  @!UPT UIADD3 URZ, URZ, URZ, URZ ;  /* 0x0000003f3f3ff290 */ /* 0x000ff6000fffe03f */
[----:B------:R-:W-:Y:S01]  /*54a40*/  @!UPT UIADD3 URZ, URZ, URZ, URZ ;  /* 0x0000003f3f3ff290 */ /* 0x000fe2000fffe03f */
[----:B------:R-:W-:Y:S01]  /*54a50*/  STL.64 [R1+0x8a0], R28 ;  /* 0x0008a01c01007387 */ /* 0x000fe20000100a00 */
[----:B------:R-:W-:Y:S02]  /*54a60*/  STL.64 [R1+0x8a8], R30 ;  /* 0x0008a81e01007387 */ /* 0x000fe40000100a00 */
[----:B------:R-:W-:Y:S02]  /*54a70*/  STL [R1+0x3214], R0 ;  /* 0x0032140001007387 */ /* 0x000fe40000100800 */
[----:B------:R-:W-:Y:S01]  /*54a80*/  STL [R1+0x3210], R2 ;  /* 0x0032100201007387 */ /* 0x000fe20000100800 */
[----:B------:R-:W-:Y:S01]  /*54a90*/  STL [R1+0x2f84], R19 ;  /* 0x002f841301007387 */ /* 0x000fe20000100800 */
[----:B------:R-:W-:Y:S02]  /*54aa0*/  STL [R1+0x2d14], R55 ;  /* 0x002d143701007387 */ /* 0x000fe40000100800 */
[----:B------:R-:W-:Y:S02]  /*54ab0*/  STL [R1+0x2d10], R54 ;  /* 0x002d103601007387 */ /* 0x000fe40000100800 */
[----:B------:R-:W-:Y:S01]  /*54ac0*/  STL [R1+0x2d04], R15 ;  /* 0x002d040f01007387 */ /* 0x000fe20000100800 */
[----:B------:R-:W-:Y:S01]  /*54ad0*/  STL.64 [R1+0x880], R8 ;  /* 0x0008800801007387 */ /* 0x000fe20000100a00 */
[----:B------:R3:W-:Y:S02]  /*54ae0*/  STL.64 [R1+0x888], R10 ;  /* 0x0008880a01007387 */ /* 0x0007e40000100a00 */
[C---:B---3--:R-:W-:Y:S01]  /*54af0*/  HMMA.16816.F32 R8, R40.reuse, R48, R36 ;  /* 0x000000302808723c */ /* 0x048fe20000001824 */
[----:B------:R-:W-:Y:S01]  /*54b00*/  STL [R1+0x321c], R6 ;  /* 0x00321c0601007387 */ /* 0x000fe20000100800 */
[----:B------:R-:W-:Y:S02]  /*54b10*/  STL [R1+0x3218], R7 ;  /* 0x0032180701007387 */ /* 0x000fe40000100800 */
[----:B------:R0:W-:Y:S02]  /*54b20*/  STL.64 [R1+0x3368], R4 ;  /* 0x0033680401007387 */ /* 0x0001e40000100a00 */
[----:B------:R-:W2:Y:S01]  /*54b30*/  LDL.LU R32, [R1+0x860] ;  /* 0x0008600001207983 */ /* 0x000ea20000300800 */
[----:B------:R-:W2:Y:S01]  /*54b40*/  LDL.LU R33, [R1+0x864] ;  /* 0x0008640001217983 */ /* 0x000ea20000300800 */
[----:B------:R-:W2:Y:S02]  /*54b50*/  LDL.LU R34, [R1+0x868] ;  /* 0x0008680001227983 */ /* 0x000ea40000300800 */
[----:B------:R-:W2:Y:S02]  /*54b60*/  LDL.LU R35, [R1+0x86c] ;  /* 0x00086c0001237983 */ /* 0x000ea40000300800 */
[----:B------:R-:W2:Y:S11]  /*54b70*/  LDL.64 R36, [R1+0x60] ;  /* 0x0000600001247983 */ /* 0x000eb60000100a00 */
[----:B------:R-:W-:Y:S01]  /*54b80*/  @!UPT UIADD3 URZ, URZ, URZ, URZ ;  /* 0x0000003f3f3ff290 */ /* 0x000fe2000fffe03f */
[----:B------:R-:W-:Y:S02]  /*54b90*/  IMAD.MOV.U32 R15, RZ, RZ, R10 ;  /* 0x000000ffff0f7224 */ /* 0x000fe400078e000a */
[----:B------:R-:W-:Y:S02]  /*54ba0*/  IMAD.MOV.U32 R14, RZ, RZ, R11 ;  /* 0x000000ffff0e7224 */ /* 0x000fe400078e000b */
[----:B------:R-:W-:Y:S02]  /*54bb0*/  IMAD.MOV.U32 R22, RZ, RZ, R8 ;  /* 0x000000ffff167224 */ /* 0x000fe400078e0008 */
[----:B------:R-:W-:Y:S01]  /*54bc0*/  IMAD.MOV.U32 R23, RZ, RZ, R9 ;  /* 0x000000ffff177224 */ /* 0x000fe200078e0009 */
[----:B------:R-:W-:Y:S01]  /*54bd0*/  STL.64 [R1+0x3350], R14 ;  /* 0x0033500e01007387 */ /* 0x000fe20000100a00 */
[----:B------:R-:W-:Y:S03]  /*54be0*/  STL.64 [R1+0x3348], R12 ;  /* 0x0033480c01007387 */ /* 0x000fe60000100a00 */
[----:B------:R-:W-:Y:S02]  /*54bf0*/  STL.64 [R1+0x3340], R22 ;  /* 0x0033401601007387 */ /* 0x000fe40000100a00 */
[----:B------:R-:W-:Y:S01]  /*54c00*/  STL.64 [R1+0x3338], R20 ;  /* 0x0033381401007387 */ /* 0x000fe20000100a00 */
[----:B------:R-:W3:Y:S01]  /*54c10*/  LDL.LU R8, [R1+0x810] ;  /* 0x0008100001087983 */ /* 0x000ee20000300800 */
[----:B------:R-:W3:Y:S02]  /*54c20*/  LDL.LU R9, [R1+0x814] ;  /* 0x0008140001097983 */ /* 0x000ee40000300800 */
[----:B------:R-:W4:Y:S02]  /*54c30*/  LDL.LU R10, [R1+0x818] ;  /* 0x00081800010a7983 */ /* 0x000f240000300800 */
[----:B------:R-:W4:Y:S01]  /*54c40*/  LDL.LU R11, [R1+0x81c] ;  /* 0x00081c00010b7983 */ /* 0x000f220000300800 */
[----:B0-----:R-:W2:Y:S01]  /*54c50*/  LDL.LU R4, [R1+0x850] ;  /* 0x0008500001047983 */ /* 0x001ea20000300800 */
[----:B------:R-:W2:Y:S02]  /*54c60*/  LDL.LU R5, [R1+0x854] ;  /* 0x0008540001057983 */ /* 0x000ea40000300800 */
[----:B------:R-:W2:Y:S02]  /*54c70*/  LDL.LU R6, [R1+0x858] ;  /* 0x0008580001067983 */ /* 0x000ea40000300800 */
[----:B------:R-:W2:Y:S01]  /*54c80*/  LDL.LU R7, [R1+0x85c] ;  /* 0x00085c0001077983 */ /* 0x000ea20000300800 */
[----:B----4-:R-:W-:Y:S01]  /*54c90*/  STL.64 [R1+0x3360], R10 ;  /* 0x0033600a01007387 */ /* 0x010fe20000100a00 */
[----:B---3--:R0:W-:Y:S03]  /*54ca0*/  STL.64 [R1+0x3358], R8 ;  /* 0x0033580801007387 */ /* 0x0081e60000100a00 */
[----:B0-----:R-:W3:Y:S01]  /*54cb0*/  LDL.64 R8, [R1+0x50] ;  /* 0x0000500001087983 */ /* 0x001ee20000100a00 */
[----:B--2---:R-:W-:Y:S01]  /*54cc0*/  HMMA.16816.F32 R32, R40, R36, R32 ;  /* 0x000000242820723c */ /* 0x004fe20000001820 */
[----:B------:R-:W2:Y:S02]  /*54cd0*/  LDL.LU R12, [R1+0x840] ;  /* 0x00084000010c7983 */ /* 0x000ea40000300800 */
[----:B------:R-:W2:Y:S01]  /*54ce0*/  LDL.LU R13, [R1+0x844] ;  /* 0x00084400010d7983 */ /* 0x000ea20000300800 */
[----:B------:R-:W2:Y:S01]  /*54cf0*/  LDL.LU R14, [R1+0x848] ;  /* 0x00084800010e7983 */ /* 0x000ea20000300800 */
[----:B------:R-:W2:Y:S02]  /*54d00*/  LDL.LU R15, [R1+0x84c] ;  /* 0x00084c00010f7983 */ /* 0x000ea40000300800 */
[----:B------:R-:W2:Y:S02]  /*54d10*/  LDL.64 R20, [R1+0x40] ;  /* 0x0000400001147983 */ /* 0x000ea40000100a00 */
[----:B------:R-:W4:Y:S01]  /*54d20*/  LDL.LU R44, [R1+0x830] ;  /* 0x00083000012c7983 */ /* 0x000f220000300800 */
[----:B------:R-:W4:Y:S01]  /*54d30*/  LDL.LU R45, [R1+0x834] ;  /* 0x00083400012d7983 */ /* 0x000f220000300800 */
[----:B------:R-:W4:Y:S02]  /*54d40*/  LDL.LU R46, [R1+0x838] ;  /* 0x00083800012e7983 */ /* 0x000f240000300800 */
[----:B------:R-:W4:Y:S02]  /*54d50*/  LDL.LU R47, [R1+0x83c] ;  /* 0x00083c00012f7983 */ /* 0x000f240000300800 */
[----:B------:R-:W4:Y:S02]  /*54d60*/  LDL.64 R28, [R1+0x30] ;  /* 0x00003000011c7983 */ /* 0x000f240000100a00 */
[----:B------:R-:W-:Y:S01]  /*54d70*/  IMAD.MOV.U32 R18, RZ, RZ, R49 ;  /* 0x000000ffff127224 */ /* 0x000fe200078e0031 */
[----:B------:R-:W2:Y:S01]  /*54d80*/  LDL.LU R56, [R1+0x820] ;  /* 0x0008200001387983 */ /* 0x000ea20000300800 */
[----:B------:R-:W-:-:S02]  /*54d90*/  IMAD.MOV.U32 R19, RZ, RZ, R48 ;  /* 0x000000ffff137224 */ /* 0x000fc400078e0030 */
[----:B------:R-:W2:Y:S02]  /*54da0*/  LDL.LU R57, [R1+0x824] ;  /* 0x0008240001397983 */ /* 0x000ea40000300800 */
[----:B------:R-:W2:Y:S01]  /*54db0*/  LDL.LU R58, [R1+0x828] ;  /* 0x00082800013a7983 */ /* 0x000ea20000300800 */
[----:B------:R-:W2:Y:S01]  /*54dc0*/  LDL.LU R59, [R1+0x82c] ;  /* 0x00082c00013b7983 */ /* 0x000ea20000300800 */
[----:B------:R-:W2:Y:S02]  /*54dd0*/  LDL.64 R24, [R1+0x20] ;  /* 0x0000200001187983 */ /* 0x000ea40000100a00 */
[----:B------:R-:W2:Y:S02]  /*54de0*/  LDL.64 R48, [R1+0x10] ;  /* 0x0000100001307983 */ /* 0x000ea40000100a00 */
[----:B------:R-:W-:Y:S01]  /*54df0*/  STL [R1+0x3224], R18 ;  /* 0x0032241201007387 */ /* 0x000fe20000100800 */
[----:B------:R-:W-:Y:S01]  /*54e00*/  STL [R1+0x3220], R19 ;  /* 0x0032201301007387 */ /* 0x000fe20000100800 */
[----:B------:R0:W-:Y:S02]  /*54e10*/  STL.64 [R1+0x860], R32 ;  /* 0x0008602001007387 */ /* 0x0001e40000100a00 */
[----:B------:R-:W-:-:S02]  /*54e20*/  IMAD.MOV.U32 R61, RZ, RZ, R37 ;  /* 0x000000ffff3d7224 */ /* 0x000fc400078e0025 */
[----:B------:R-:W-:Y:S02]  /*54e30*/  IMAD.MOV.U32 R2, RZ, RZ, R36 ;  /* 0x000000ffff027224 */ /* 0x000fe400078e0024 */
[----:B------:R-:W-:Y:S02]  /*54e40*/  IMAD.MOV.U32 R55, RZ, RZ, R34 ;  /* 0x000000ffff377224 */ /* 0x000fe400078e0022 */
[----:B------:R-:W-:Y:S01]  /*54e50*/  IMAD.MOV.U32 R54, RZ, RZ, R35 ;  /* 0x000000ffff367224 */ /* 0x000fe200078e0023 */
[----:B0-----:R-:W2:Y:S01]  /*54e60*/  LDL.LU R32, [R1+0x800] ;  /* 0x0008000001207983 */ /* 0x001ea20000300800 */
[----:B------:R-:W2:Y:S02]  /*54e70*/  LDL.LU R33, [R1+0x804] ;  /* 0x0008040001217983 */ /* 0x000ea40000300800 */
[----:B------:R-:W2:Y:S02]  /*54e80*/  LDL.LU R34, [R1+0x808] ;  /* 0x0008080001227983 */ /* 0x000ea40000300800 */
[----:B------:R-:W2:Y:S01]  /*54e90*/  LDL.LU R35, [R1+0x80c] ;  /* 0x00080c0001237983 */ /* 0x000ea20000300800 */
[----:B------:R-:W2:Y:S01]  /*54ea0*/  LDL.64 R36, [R1] ;  /* 0x0000000001247983 */ /* 0x000ea20000100a00 */
[----:B------:R-:W-:Y:S02]  /*54eb0*/  STL [R1+0x322c], R61 ;  /* 0x00322c3d01007387 */ /* 0x000fe40000100800 */
[----:B------:R-:W-:Y:S01]  /*54ec0*/  STL [R1+0x3228], R2 ;  /* 0x0032280201007387 */ /* 0x000fe20000100800 */
[C---:B---3--:R-:W-:Y:S01]  /*54ed0*/  HMMA.16816.F32 R4, R40.reuse, R8, R4 ;  /* 0x000000082804723c */ /* 0x048fe20000001804 */
[----:B------:R-:W-:Y:S11]  /*54ee0*/  IMAD.MOV.U32 R0, RZ, RZ, R9 ;  /* 0x000000ffff007224 */ /* 0x000ff600078e0009 */
[----:B------:R-:W-:Y:S11]  /*54ef0*/  @!UPT UIADD3 URZ, URZ, URZ, URZ ;  /* 0x0000003f3f3ff290 */ /* 0x000ff6000fffe03f */
[----:B------:R0:W-:Y:S01]  /*54f00*/  STL.64 [R1+0x850], R4 ;  /* 0x0008500401007387 */ /* 0x0001e20000100a00 */
[----:B------:R1:W-:Y:S03]  /*54f10*/  STL.64 [R1+0x858], R6 ;  /* 0x0008580601007387 */ /* 0x0003e60000100a00 */
[----:B0-----:R-:W3:Y:S01]  /*54f20*/  LDL.LU.64 R4, [R1+0x3368] ;  /* 0x0033680001047983 */ /* 0x001ee20000300a00 */
[----:B-1----:R-:W-:Y:S02]  /*54f30*/  IMAD.MOV.U32 R7, RZ, RZ, R8 ;  /* 0x000000ffff077224 */ /* 0x002fe400078e0008 */
[----:B------:R-:W3:Y:S02]  /*54f40*/  LDL.LU.64 R10, [R1+0x3360] ;  /* 0x00336000010a7983 */ /* 0x000ee40000300a00 */
[----:B------:R-:W3:Y:S01]  /*54f50*/  LDL.LU.64 R8, [R1+0x3358] ;  /* 0x0033580001087983 */ /* 0x000ee20000300a00 */
[C---:B--2---:R-:W-:Y:S08]  /*54f60*/  HMMA.16816.F32 R12, R40.reuse, R20, R12 ;  /* 0x00000014280c723c */ /* 0x044ff0000000180c */
[C---:B----4-:R-:W-:Y:S08]  /*54f70*/  HMMA.16816.F32 R44, R40.reuse, R28, R44 ;  /* 0x0000001c282c723c */ /* 0x050ff0000000182c */
[----:B------:R-:W-:Y:S01]  /*54f80*/  HMMA.16816.F32 R56, R40, R24, R56 ;  /* 0x000000182838723c */ /* 0x000fe20000001838 */
[----:B------:R-:W-:Y:S01]  /*54f90*/  STL [R1+0x3234], R0 ;  /* 0x0032340001007387 */ /* 0x000fe20000100800 */
[----:B------:R-:W-:Y:S02]  /*54fa0*/  STL [R1+0x3230], R7 ;  /* 0x0032300701007387 */ /* 0x000fe40000100800 */
[----:B------:R-:W-:-:S02]  /*54fb0*/  IMAD.MOV.U32 R6, RZ, RZ, R21 ;  /* 0x000000ffff067224 */ /* 0x000fc400078e0015 */
[----:B------:R-:W-:Y:S02]  /*54fc0*/  IMAD.MOV.U32 R19, RZ, RZ, R20 ;  /* 0x000000ffff137224 */ /* 0x000fe400078e0014 */
[----:B------:R-:W-:Y:S02]  /*54fd0*/  IMAD.MOV.U32 R2, RZ, RZ, R28 ;  /* 0x000000ffff027224 */ /* 0x000fe400078e001c */
[----:B------:R-:W-:Y:S01]  /*54fe0*/  IMAD.MOV.U32 R18, RZ, RZ, R29 ;  /* 0x000000ffff127224 */ /* 0x000fe200078e001d */
[----:B------:R-:W-:Y:S01]  /*54ff0*/  STL.64 [R1+0x840], R12 ;  /* 0x0008400c01007387 */ /* 0x000fe20000100a00 */
[----:B------:R0:W-:Y:S03]  /*55000*/  STL.64 [R1+0x848], R14 ;  /* 0x0008480e01007387 */ /* 0x0001e60000100a00 */
[----:B0-----:R-:W2:Y:S01]  /*55010*/  LDL.LU.64 R14, [R1+0x3350] ;  /* 0x00335000010e7983 */ /* 0x001ea20000300a00 */
[----:B------:R-:W4:Y:S02]  /*55020*/  LDL.LU.64 R12, [R1+0x3348] ;  /* 0x00334800010c7983 */ /* 0x000f240000300a00 */
[----:B------:R-:W2:Y:S02]  /*55030*/  LDL.LU.64 R22, [R1+0x3340] ;  /* 0x0033400001167983 */ /* 0x000ea40000300a00 */
[----:B------:R-:W2:Y:S01]  /*55040*/  LDL.LU.64 R20, [R1+0x3338] ;  /* 0x0033380001147983 */ /* 0x000ea20000300a00 */
[----:B------:R-:W-:Y:S01]  /*55050*/  STL [R1+0x323c], R6 ;  /* 0x00323c0601007387 */ /* 0x000fe20000100800 */
[----:B------:R-:W-:Y:S02]  /*55060*/  STL [R1+0x3238], R19 ;  /* 0x0032381301007387 */ /* 0x000fe40000100800 */
[----:B------:R-:W-:Y:S02]  /*55070*/  STL.64 [R1+0x830], R44 ;  /* 0x0008302c01007387 */ /* 0x000fe40000100a00 */
[----:B------:R0:W-:Y:S02]  /*55080*/  STL.64 [R1+0x838], R46 ;  /* 0x0008382e01007387 */ /* 0x0001e40000100a00 */
[----:B0-----:R-:W2:Y:S01]  /*55090*/  LDL.LU.64 R46, [R1+0x3330] ;  /* 0x00333000012e7983 */ /* 0x001ea20000300a00 */
[----:B------:R-:W2:Y:S02]  /*550a0*/  LDL.LU.64 R44, [R1+0x3328] ;  /* 0x00332800012c7983 */ /* 0x000ea40000300a00 */
[----:B------:R-:W2:Y:S02]  /*550b0*/  LDL.LU R28, [R1+0x7f0] ;  /* 0x0007f000011c7983 */ /* 0x000ea40000300800 */
[----:B------:R-:W2:Y:S01]  /*550c0*/  LDL.LU R29, [R1+0x7f4] ;  /* 0x0007f400011d7983 */ /* 0x000ea20000300800 */
[----:B------:R-:W2:Y:S01]  /*550d0*/  LDL.LU R30, [R1+0x7f8] ;  /* 0x0007f800011e7983 */ /* 0x000ea20000300800 */
[----:B------:R-:W2:Y:S02]  /*550e0*/  LDL.LU R31, [R1+0x7fc] ;  /* 0x0007fc00011f7983 */ /* 0x000ea40000300800 */
[----:B------:R-:W-:Y:S02]  /*550f0*/  STL [R1+0x3240], R2 ;  /* 0x0032400201007387 */ /* 0x000fe40000100800 */
[----:B------:R-:W-:Y:S01]  /*55100*/  STL.64 [R1+0x820], R56 ;  /* 0x0008203801007387 */ /* 0x000fe20000100a00 */
[----:B------:R0:W-:Y:S01]  /*55110*/  STL.64 [R1+0x828], R58 ;  /* 0x0008283a01007387 */ /* 0x0001e20000100a00 */
[----:B------:R-:W-:-:S02]  /*55120*/  IMAD.MOV.U32 R7, RZ, RZ, R24 ;  /* 0x000000ffff077224 */ /* 0x000fc400078e0018 */
[----:B------:R-:W-:Y:S02]  /*55130*/  IMAD.MOV.U32 R61, RZ, RZ, R25 ;  /* 0x000000ffff3d7224 */ /* 0x000fe400078e0019 */
[----:B------:R-:W-:Y:S02]  /*55140*/  IMAD.MOV.U32 R19, RZ, RZ, R48 ;  /* 0x000000ffff137224 */ /* 0x000fe400078e0030 */
[----:B------:R-:W-:Y:S01]  /*55150*/  IMAD.MOV.U32 R0, RZ, RZ, R49 ;  /* 0x000000ffff007224 */ /* 0x000fe200078e0031 */
[----:B0-----:R-:W2:Y:S01]  /*55160*/  LDL.LU.64 R58, [R1+0x3320] ;  /* 0x00332000013a7983 */ /* 0x001ea20000300a00 */
[----:B------:R-:W2:Y:S02]  /*55170*/  LDL.LU.64 R56, [R1+0x3318] ;  /* 0x0033180001387983 */ /* 0x000ea40000300a00 */
[----:B------:R-:W4:Y:S01]  /*55180*/  LDL.LU.64 R24, [R1+0x3310] ;  /* 0x0033100001187983 */ /* 0x000f220000300a00 */
[C---:B---3--:R-:W-:Y:S11]  /*55190*/  HMMA.16816.F32 R8, R40.reuse, R48, R8 ;  /* 0x000000302808723c */ /* 0x048ff60000001808 */
[----:B------:R-:W-:Y:S11]  /*551a0*/  @!UPT UIADD3 URZ, URZ, URZ, URZ ;  /* 0x0000003f3f3ff290 */ /* 0x000ff6000fffe03f */
[----:B------:R-:W-:Y:S01]  /*551b0*/  @!UPT UIADD3 URZ, URZ, URZ, URZ ;  /* 0x0000003f3f3ff290 */ /* 0x000fe2000fffe03f */
[----:B------:R0:W-:Y:S01]  /*551c0*/  STL.64 [R1+0x810], R8 ;  /* 0x0008100801007387 */ /* 0x0001e20000100a00 */
[----:B------:R1:W-:Y:S02]  /*551d0*/  STL.64 [R1+0x818], R10 ;  /* 0x0008180a01007387 */ /* 0x0003e40000100a00 */
[----:B------:R-:W3:Y:S02]  /*551e0*/  LDL.LU R48, [R1+0x7e0] ;  /* 0x0007e00001307983 */ /* 0x000ee40000300800 */
[----:B------:R-:W3:Y:S01]  /*551f0*/  LDL.LU R49, [R1+0x7e4] ;  /* 0x0007e40001317983 */ /* 0x000ee20000300800 */
[----:B------:R-:W3:Y:S01]  /*55200*/  LDL.LU R50, [R1+0x7e8] ;  /* 0x0007e80001327983 */ /* 0x000ee20000300800 */
[----:B------:R-:W3:Y:S01]  /*55210*/  LDL.LU R51, [R1+0x7ec] ;  /* 0x0007ec0001337983 */ /* 0x000ee20000300800 */
[C---:B------:R-:W-:Y:S01]  /*55220*/  HMMA.16816.F32 R32, R40.reuse, R36, R32 ;  /* 0x000000242820723c */ /* 0x040fe20000001820 */
[----:B------:R-:W-:Y:S02]  /*55230*/  IMAD.MOV.U32 R2, RZ, RZ, R36 ;  /* 0x000000ffff027224 */ /* 0x000fe400078e0024 */
[----:B------:R-:W-:Y:S01]  /*55240*/  IMAD.MOV.U32 R6, RZ, RZ, R37 ;  /* 0x000000ffff067224 */ /* 0x000fe200078e0025 */
[----:B0-----:R-:W4:Y:S01]  /*55250*/  LDL.LU R8, [R1+0x7d0] ;  /* 0x0007d00001087983 */ /* 0x001f220000300800 */
[----:B------:R-:W4:Y:S02]  /*55260*/  LDL.LU R9, [R1+0x7d4] ;  /* 0x0007d40001097983 */ /* 0x000f240000300800 */
[----:B-1----:R-:W4:Y:S02]  /*55270*/  LDL.LU R10, [R1+0x7d8] ;  /* 0x0007d800010a7983 */ /* 0x002f240000300800 */
[----:B------:R-:W4:Y:S01]  /*55280*/  LDL.LU R11, [R1+0x7dc] ;  /* 0x0007dc00010b7983 */ /* 0x000f220000300800 */
[----:B------:R-:W4:Y:S11]  /*55290*/  LDL.LU.64 R36, [R1+0x3308] ;  /* 0x0033080001247983 */ /* 0x000f360000300a00 */
[----:B------:R-:W-:Y:S02]  /*552a0*/  @!UPT UIADD3 URZ, URZ, URZ, URZ ;  /* 0x0000003f3f3ff290 */ /* 0x000fe4000fffe03f */
[----:B------:R0:W-:Y:S01]  /*552b0*/  STL [R1+0x800], R32 ;  /* 0x0008002001007387 */ /* 0x0001e20000100800 */
[----:B------:R1:W-:Y:S02]  /*552c0*/  STL [R1+0x80c], R35 ;  /* 0x00080c2301007387 */ /* 0x0003e40000100800 */
[----:B------:R-:W-:Y:S02]  /*552d0*/  IMAD.MOV.U32 R26, RZ, RZ, R33 ;  /* 0x000000ffff1a7224 */ /* 0x000fe400078e0021 */
[----:B------:R-:W-:Y:S01]  /*552e0*/  IMAD.MOV.U32 R27, RZ, RZ, R34 ;  /* 0x000000ffff1b7224 */ /* 0x000fe200078e0022 */
[----:B0-----:R-:W4:Y:S01]  /*552f0*/  LDL.LU R32, [R1+0x7c0] ;  /* 0x0007c00001207983 */ /* 0x001f220000300800 */
[----:B------:R-:W4:Y:S02]  /*55300*/  LDL.LU R33, [R1+0x7c4] ;  /* 0x0007c40001217983 */ /* 0x000f240000300800 */
[----:B------:R-:W4:Y:S02]  /*55310*/  LDL.LU R34, [R1+0x7c8] ;  /* 0x0007c80001227983 */ /* 0x000f240000300800 */
[----:B-1----:R-:W4:Y:S01]  /*55320*/  LDL.LU R35, [R1+0x7cc] ;  /* 0x0007cc0001237983 */ /* 0x002f220000300800 */
[----:B--2---:R-:W-:Y:S01]  /*55330*/  HMMA.16816.F32 R28, R40, R56, R28 ;  /* 0x00000038281c723c */ /* 0x004fe2000000181c */
[----:B------:R-:W-:Y:S01]  /*55340*/  STL.64 [R1+0x32a8], R6 ;  /* 0x0032a80601007387 */ /* 0x000fe20000100a00 */
[----:B------:R0:W-:Y:S03]  /*55350*/  STL.64 [R1+0x32a0], R4 ;  /* 0x0032a00401007387 */ /* 0x0001e60000100a00 */
[----:B0-----:R-:W2:Y:S01]  /*55360*/  LDL.LU R4, [R1+0x770] ;  /* 0x0007700001047983 */ /* 0x001ea20000300800 */
[----:B------:R-:W2:Y:S02]  /*55370*/  LDL.LU R5, [R1+0x774] ;  /* 0x0007740001057983 */ /* 0x000ea40000300800 */
[----:B------:R-:W2:Y:S02]  /*55380*/  LDL.LU R6, [R1+0x778] ;  /* 0x0007780001067983 */ /* 0x000ea40000300800 */
[----:B------:R-:W2:Y:S01]  /*55390*/  LDL.LU R7, [R1+0x77c] ;  /* 0x00077c0001077983 */ /* 0x000ea20000300800 */
[----:B------:R-:W-:Y:S01]  /*553a0*/  STL [R1+0x2c8c], R27 ;  /* 0x002c8c1b01007387 */ /* 0x000fe20000100800 */
[----:B------:R-:W-:Y:S11]  /*553b0*/  STL [R1+0x2c88], R26 ;  /* 0x002c881a01007387 */ /* 0x000ff60000100800 */
[----:B------:R0:W-:Y:S01]  /*553c0*/  STL.64 [R1+0x7f0], R28 ;  /* 0x0007f01c01007387 */ /* 0x0001e20000100a00 */
[----:B------:R-:W-:-:S02]  /*553d0*/  IMAD.MOV.U32 R38, RZ, RZ, R30 ;  /* 0x000000ffff267224 */ /* 0x000fc400078e001e */
[----:B------:R-:W-:Y:S02]  /*553e0*/  IMAD.MOV.U32 R39, RZ, RZ, R31 ;  /* 0x000000ffff277224 */ /* 0x000fe400078e001f */
[----:B------:R-:W2:Y:S04]  /*553f0*/  LDL.LU.64 R30, [R1+0x3300] ;  /* 0x00330000011e7983 */ /* 0x000ea80000300a00 */
[----:B0-----:R-:W2:Y:S01]  /*55400*/  LDL.LU.64 R28, [R1+0x32f8] ;  /* 0x0032f800011c7983 */ /* 0x001ea20000300a00 */
[----:B------:R-:W-:Y:S02]  /*55410*/  STL.64 [R1+0x3108], R58 ;  /* 0x0031083a01007387 */ /* 0x000fe40000100a00 */
[----:B------:R0:W-:Y:S02]  /*55420*/  STL.64 [R1+0x3100], R56 ;  /* 0x0031003801007387 */ /* 0x0001e40000100a00 */
        /* <DEDUP_REMOVED lines=9> */
[----:B0-----:R-:W3:Y:S01]  /*554c0*/  LDL.LU.64 R50, [R1+0x32f0] ;  /* 0x0032f00001327983 */ /* 0x001ee20000300a00 */
[----:B------:R-:W2:Y:S01]  /*554d0*/  LDL.LU.64 R48, [R1+0x32e8] ;  /* 0x0032e80001307983 */ /* 0x000ea20000300a00 */
[C---:B----4-:R-:W-:Y:S01]  /*554e0*/  HMMA.16816.F32 R32, R40.reuse, R36, R32 ;  /* 0x000000242820723c */ /* 0x050fe20000001820 */
[----:B------:R-:W-:Y:S01]  /*554f0*/  STL.64 [R1+0x30f8], R54 ;  /* 0x0030f83601007387 */ /* 0x000fe20000100a00 */
[----:B------:R0:W-:Y:S04]  /*55500*/  STL.64 [R1+0x30f0], R52 ;  /* 0x0030f03401007387 */ /* 0x0001e80000100a00 */
[----:B0-----:R-:W4:Y:S01]  /*55510*/  LDL.LU R52, [R1+0x790] ;  /* 0x0007900001347983 */ /* 0x001f220000300800 */
[----:B------:R-:W4:Y:S02]  /*55520*/  LDL.LU R53, [R1+0x794] ;  /* 0x0007940001357983 */ /* 0x000f240000300800 */
[----:B------:R-:W4:Y:S02]  /*55530*/  LDL.LU R54, [R1+0x798] ;  /* 0x0007980001367983 */ /* 0x000f240000300800 */
[----:B------:R-:W4:Y:S01]  /*55540*/  LDL.LU R55, [R1+0x79c] ;  /* 0x00079c0001377983 */ /* 0x000f220000300800 */
        /* <DEDUP_REMOVED lines=8> */
[----:B---3--:R-:W-:Y:S02]  /*555d0*/  STL.64 [R1+0x30e8], R50 ;  /* 0x0030e83201007387 */ /* 0x008fe40000100a00 */
[----:B------:R0:W-:Y:S02]  /*555e0*/  STL.64 [R1+0x30e0], R48 ;  /* 0x0030e03001007387 */ /* 0x0001e40000100a00 */
[----:B0-----:R-:W3:Y:S01]  /*555f0*/  LDL.LU R48, [R1+0x7a0] ;  /* 0x0007a00001307983 */ /* 0x001ee20000300800 */
[----:B------:R-:W3:Y:S02]  /*55600*/  LDL.LU R49, [R1+0x7a4] ;  /* 0x0007a40001317983 */ /* 0x000ee40000300800 */
[----:B------:R-:W3:Y:S02]  /*55610*/  LDL.LU R50, [R1+0x7a8] ;  /* 0x0007a80001327983 */ /* 0x000ee40000300800 */
[----:B------:R-:W3:Y:S01]  /*55620*/  LDL.LU R51, [R1+0x7ac] ;  /* 0x0007ac0001337983 */ /* 0x000ee20000300800 */
[----:B------:R-:W-:Y:S01]  /*55630*/  STL [R1+0x2c94], R27 ;  /* 0x002c941b01007387 */ /* 0x000fe20000100800 */
[----:B------:R-:W-:Y:S02]  /*55640*/  STL [R1+0x2c90], R26 ;  /* 0x002c901a01007387 */ /* 0x000fe40000100800 */
[----:B------:R-:W-:Y:S02]  /*55650*/  STL.64 [R1+0x7c0], R32 ;  /* 0x0007c02001007387 */ /* 0x000fe40000100a00 */
[----:B------:R0:W-:Y:S02]  /*55660*/  STL.64 [R1+0x7c8], R34 ;  /* 0x0007c82201007387 */ /* 0x0001e40000100a00 */
[----:B0-----:R-:W2:Y:S01]  /*55670*/  LDL.LU.64 R34, [R1+0x32d0] ;  /* 0x0032d00001227983 */ /* 0x001ea20000300a00 */
[----:B------:R-:W2:Y:S02]  /*55680*/  LDL.LU.64 R32, [R1+0x32c8] ;  /* 0x0032c80001207983 */ /* 0x000ea40000300a00 */
[----:B------:R-:W-:Y:S02]  /*55690*/  STL.64 [R1+0x3118], R38 ;  /* 0x0031182601007387 */ /* 0x000fe40000100a00 */
[----:B------:R0:W-:Y:S02]  /*556a0*/  STL.64 [R1+0x3110], R36 ;  /* 0x0031102401007387 */ /* 0x0001e40000100a00 */
[----:B0-----:R-:W2:Y:S01]  /*556b0*/  LDL.LU R36, [R1+0x7b0] ;  /* 0x0007b00001247983 */ /* 0x001ea20000300800 */
[----:B------:R-:W2:Y:S02]  /*556c0*/  LDL.LU R37, [R1+0x7b4] ;  /* 0x0007b40001257983 */ /* 0x000ea40000300800 */
[----:B------:R-:W2:Y:S02]  /*556d0*/  LDL.LU R38, [R1+0x7b8] ;  /* 0x0007b80001267983 */ /* 0x000ea40000300800 */
[----:B------:R-:W2:Y:S01]  /*556e0*/  LDL.LU R39, [R1+0x7bc] ;  /* 0x0007bc0001277983 */ /* 0x000ea20000300800 */
[C---:B------:R-:W-:Y:S08]  /*556f0*/  HMMA.16816.F32 R4, R40.reuse, R16, R4 ;  /* 0x000000102804723c */ /* 0x040ff00000001804 */
[C---:B--2---:R-:W-:Y:S11]  /*55700*/  HMMA.16816.F32 R36, R40.reuse, R32, R36 ;  /* 0x000000202824723c */ /* 0x044ff60000001824 */
[----:B------:R-:W-:Y:S11]  /*55710*/  @!UPT UIADD3 URZ, URZ, URZ, URZ ;  /* 0x0000003f3f3ff290 */ /* 0x000ff6000fffe03f */
[----:B------:R-:W-:Y:S01]  /*55720*/  @!UPT UIADD3 URZ, URZ, URZ, URZ ;  /* 0x0000003f3f3ff290 */ /* 0x000fe2000fffe03f */
[----:B------:R-:W-:Y:S01]  /*55730*/  STL [R1+0x7b0], R36 ;  /* 0x0007b02401007387 */ /* 0x000fe20000100800 */
[----:B------:R-:W-:Y:S02]  /*55740*/  IMAD.MOV.U32 R27, RZ, RZ, R37 ;  /* 0x000000ffff1b7224 */ /* 0x000fe400078e0025 */
[----:B------:R3:W-:Y:S02]  /*55750*/  STL [R1+0x7bc], R39 ;  /* 0x0007bc2701007387 */ /* 0x0007e40000100800 */
[----:B------:R-:W-:Y:S02]  /*55760*/  IMAD.MOV.U32 R26, RZ, RZ, R38 ;  /* 0x000000ffff1a7224 */ /* 0x000fe400078e0026 */
[C---:B---3--:R-:W-:Y:S01]  /*55770*/  HMMA.16816.F32 R36, R40.reuse, R28, R48 ;  /* 0x0000001c2824723c */ /* 0x048fe20000001830 */
[----:B------:R-:W-:Y:S01]  /*55780*/  STL.64 [R1+0x3128], R34 ;  /* 0x0031282201007387 */ /* 0x000fe20000100a00 */
[----:B------:R4:W-:Y:S02]  /*55790*/  STL.64 [R1+0x3120], R32 ;  /* 0x0031202001007387 */ /* 0x0009e40000100a00 */
[----:B------:R-:W-:Y:S04]  /*557a0*/  STL.64 [R1+0x3270], R28 ;  /* 0x0032701c01007387 */ /* 0x000fe80000100a00 */
[C---:B----4-:R-:W-:Y:S11]  /*557b0*/  HMMA.16816.F32 R32, R40.reuse, R24, R52 ;  /* 0x000000182820723c */ /* 0x050ff60000001834 */
[----:B------:R-:W-:Y:S04]  /*557c0*/  @!UPT UIADD3 URZ, URZ, URZ, URZ ;  /* 0x0000003f3f3ff290 */ /* 0x000fe8000fffe03f */
[----:B------:R-:W-:Y:S01]  /*557d0*/  STL.64 [R1+0x7a0], R36 ;  /* 0x0007a02401007387 */ /* 0x000fe20000100a00 */
[----:B------:R-:W-:Y:S02]  /*557e0*/  STL.64 [R1+0x7a8], R38 ;  /* 0x0007a82601007387 */ /* 0x000fe40000100a00 */
[----:B------:R-:W-:Y:S02]  /*557f0*/  STL.64 [R1+0x3138], R26 ;  /* 0x0031381a01007387 */ /* 0x000fe40000100a00 */
[----:B------:R0:W-:Y:S02]  /*55800*/  STL.64 [R1+0x3130], R24 ;  /* 0x0031301801007387 */ /* 0x0001e40000100a00 */
[----:B0-----:R-:W-:Y:S01]  /*55810*/  HMMA.16816.F32 R24, R40, R20, R56 ;  /* 0x000000142818723c */ /* 0x001fe20000001838 */
[----:B------:R0:W-:Y:S01]  /*55820*/  STL.64 [R1+0x790], R32 ;  /* 0x0007902001007387 */ /* 0x0001e20000100a00 */
[----:B------:R-:W-:Y:S02]  /*55830*/  STL.64 [R1+0x798], R34 ;  /* 0x0007982201007387 */ /* 0x000fe40000100a00 */
[----:B------:R-:W-:Y:S02]  /*55840*/  STL.64 [R1+0x3148], R22 ;  /* 0x0031481601007387 */ /* 0x000fe40000100a00 */
[----:B------:R1:W-:Y:S02]  /*55850*/  STL.64 [R1+0x3140], R20 ;  /* 0x0031401401007387 */ /* 0x0003e40000100a00 */
[----:B------:R-:W-:-:S02]  /*55860*/  IMAD.MOV.U32 R48, RZ, RZ, R47 ;  /* 0x000000ffff307224 */ /* 0x000fc400078e002f */
[----:B------:R-:W-:Y:S02]  /*55870*/  IMAD.MOV.U32 R49, RZ, RZ, R46 ;  /* 0x000000ffff317224 */ /* 0x000fe400078e002e */
[----:B------:R-:W-:Y:S02]  /*55880*/  IMAD.MOV.U32 R56, RZ, RZ, R12 ;  /* 0x000000ffff387224 */ /* 0x000fe400078e000c */
[----:B------:R-:W-:-:S09]  /*55890*/  IMAD.MOV.U32 R57, RZ, RZ, R13 ;  /* 0x000000ffff397224 */ /* 0x000fd200078e000d */
[----:B------:R2:W-:Y:S01]  /*558a0*/  STL.64 [R1+0x780], R24 ;  /* 0x0007801801007387 */ /* 0x0005e20000100a00 */
[----:B------:R3:W-:Y:S02]  /*558b0*/  STL.64 [R1+0x788], R26 ;  /* 0x0007881a01007387 */ /* 0x0007e40000100a00 */
[----:B------:R-:W4:Y:S02]  /*558c0*/  LDL.LU R12, [R1+0x32c4] ;  /* 0x0032c400010c7983 */ /* 0x000f240000300800 */
[----:B------:R-:W-:Y:S01]  /*558d0*/  STL.64 [R1+0x770], R4 ;  /* 0x0007700401007387 */ /* 0x000fe20000100a00 */
[----:B------:R-:W-:Y:S01]  /*558e0*/  STL.64 [R1+0x778], R6 ;  /* 0x0007780601007387 */ /* 0x000fe20000100a00 */
[----:B------:R-:W4:Y:S02]  /*558f0*/  LDL.LU R13, [R1+0x32c0] ;  /* 0x0032c000010d7983 */ /* 0x000f240000300800 */
[----:B------:R-:W-:Y:S02]  /*55900*/  STL.64 [R1+0x3248], R48 ;  /* 0x0032483001007387 */ /* 0x000fe40000100a00 */
[----:B------:R-:W2:Y:S01]  /*55910*/  LDL.LU R36, [R1+0x740] ;  /* 0x0007400001247983 */ /* 0x000ea20000300800 */
[----:B------:R-:W2:Y:S01]  /*55920*/  LDL.LU R37, [R1+0x744] ;  /* 0x0007440001257983 */ /* 0x000ea20000300800 */
[----:B------:R-:W2:Y:S02]  /*55930*/  LDL.LU R38, [R1+0x748] ;  /* 0x0007480001267983 */ /* 0x000ea40000300800 */
[----:B------:R-:W2:Y:S02]  /*55940*/  LDL.LU R39, [R1+0x74c] ;  /* 0x00074c0001277983 */ /* 0x000ea40000300800 */
[----:B0-----:R-:W-:-:S02]  /*55950*/  IMAD.MOV.U32 R32, RZ, RZ, R31 ;  /* 0x000000ffff207224 */ /* 0x001fc400078e001f */
[----:B------:R-:W-:Y:S02]  /*55960*/  IMAD.MOV.U32 R33, RZ, RZ, R30 ;  /* 0x000000ffff217224 */ /* 0x000fe400078e001e */
[----:B-1----:R-:W-:Y:S02]  /*55970*/  IMAD.MOV.U32 R20, RZ, RZ, R11 ;  /* 0x000000ffff147224 */ /* 0x002fe400078e000b */
[----:B------:R-:W-:Y:S01]  /*55980*/  IMAD.MOV.U32 R21, RZ, RZ, R10 ;  /* 0x000000ffff157224 */ /* 0x000fe200078e000a */
[----:B--2---:R-:W-:Y:S01]  /*55990*/  STL.64 [R1+0x3258], R38 ;  /* 0x0032582601007387 */ /* 0x004fe20000100a00 */
[----:B------:R-:W-:Y:S02]  /*559a0*/  STL.64 [R1+0x3250], R36 ;  /* 0x0032502401007387 */ /* 0x000fe40000100a00 */
[----:B------:R-:W-:Y:S02]  /*559b0*/  STL.64 [R1+0x3260], R32 ;  /* 0x0032602001007387 */ /* 0x000fe40000100a00 */
[----:B------:R0:W-:Y:S01]  /*559c0*/  STL.64 [R1+0x3268], R20 ;  /* 0x0032681401007387 */ /* 0x0001e20000100a00 */
[----:B------:R-:W2:Y:S01]  /*559d0*/  LDL.LU R24, [R1+0x360] ;  /* 0x0003600001187983 */ /* 0x000ea20000300800 */
[----:B------:R-:W2:Y:S02]  /*559e0*/  LDL.LU R25, [R1+0x364] ;  /* 0x0003640001197983 */ /* 0x000ea40000300800 */
[----:B---3--:R-:W3:Y:S02]  /*559f0*/  LDL.LU R26, [R1+0x368] ;  /* 0x00036800011a7983 */ /* 0x008ee40000300800 */
[----:B------:R-:W3:Y:S02]  /*55a00*/  LDL.LU R27, [R1+0x36c] ;  /* 0x00036c00011b7983 */ /* 0x000ee40000300800 */
[----:B0-----:R-:W-:-:S02]  /*55a10*/  IMAD.MOV.U32 R21, RZ, RZ, R8 ;  /* 0x000000ffff157224 */ /* 0x001fc400078e0008 */
[----:B------:R-:W-:Y:S01]  /*55a20*/  IMAD.MOV.U32 R20, RZ, RZ, R9 ;  /* 0x000000ffff147224 */ /* 0x000fe200078e0009 */
[----:B---3--:R-:W-:Y:S01]  /*55a30*/  STL.64 [R1+0x3280], R26 ;  /* 0x0032801a01007387 */ /* 0x008fe20000100a00 */
[----:B--2---:R0:W-:Y:S02]  /*55a40*/  STL.64 [R1+0x3278], R24 ;  /* 0x0032781801007387 */ /* 0x0041e40000100a00 */
[----:B------:R-:W4:Y:S02]  /*55a50*/  LDL.LU R8, [R1+0x760] ;  /* 0x0007600001087983 */ /* 0x000f240000300800 */
[----:B------:R-:W4:Y:S01]  /*55a60*/  LDL.LU R9, [R1+0x764] ;  /* 0x0007640001097983 */ /* 0x000f220000300800 */
[----:B------:R-:W4:Y:S01]  /*55a70*/  LDL.LU R10, [R1+0x768] ;  /* 0x00076800010a7983 */ /* 0x000f220000300800 */
[----:B------:R-:W4:Y:S02]  /*55a80*/  LDL.LU R11, [R1+0x76c] ;  /* 0x00076c00010b7983 */ /* 0x000f240000300800 */
[----:B------:R1:W-:Y:S02]  /*55a90*/  STL.64 [R1+0x3288], R20 ;  /* 0x0032881401007387 */ /* 0x0003e40000100a00 */
[----:B------:R-:W2:Y:S01]  /*55aa0*/  LDL.LU R28, [R1+0x3b0] ;  /* 0x0003b000011c7983 */ /* 0x000ea20000300800 */
[----:B------:R-:W2:Y:S01]  /*55ab0*/  LDL.LU R29, [R1+0x3b4] ;  /* 0x0003b400011d7983 */ /* 0x000ea20000300800 */
[----:B------:R-:W2:Y:S02]  /*55ac0*/  LDL.LU R30, [R1+0x3b8] ;  /* 0x0003b800011e7983 */ /* 0x000ea40000300800 */
[----:B------:R-:W2:Y:S02]  /*55ad0*/  LDL.LU R31, [R1+0x3bc] ;  /* 0x0003bc00011f7983 */ /* 0x000ea40000300800 */
[----:B------:R-:W3:Y:S01]  /*55ae0*/  LDL.LU R4, [R1+0x750] ;  /* 0x0007500001047983 */ /* 0x000ee20000300800 */
[----:B------:R-:W3:Y:S01]  /*55af0*/  LDL.LU R5, [R1+0x754] ;  /* 0x0007540001057983 */ /* 0x000ee20000300800 */
[----:B------:R-:W3:Y:S02]  /*55b00*/  LDL.LU R6, [R1+0x758] ;  /* 0x0007580001067983 */ /* 0x000ee40000300800 */
[----:B0-----:R-:W-:-:S02]  /*55b10*/  IMAD.MOV.U32 R25, RZ, RZ, R44 ;  /* 0x000000ffff197224 */ /* 0x001fc400078e002c */
[----:B------:R-:W3:Y:S02]  /*55b20*/  LDL.LU R7, [R1+0x75c] ;  /* 0x00075c0001077983 */ /* 0x000ee40000300800 */
[----:B------:R-:W-:Y:S01]  /*55b30*/  IMAD.MOV.U32 R24, RZ, RZ, R45 ;  /* 0x000000ffff187224 */ /* 0x000fe200078e002d */
[----:B------:R-:W2:Y:S01]  /*55b40*/  LDL.LU R44, [R1+0x3d0] ;  /* 0x0003d000012c7983 */ /* 0x000ea20000300800 */
[----:B------:R-:W2:Y:S02]  /*55b50*/  LDL.LU R45, [R1+0x3d4] ;  /* 0x0003d400012d7983 */ /* 0x000ea40000300800 */
[----:B------:R-:W2:Y:S02]  /*55b60*/  LDL.LU R46, [R1+0x3d8] ;  /* 0x0003d800012e7983 */ /* 0x000ea40000300800 */
[----:B------:R-:W2:Y:S01]  /*55b70*/  LDL.LU R47, [R1+0x3dc] ;  /* 0x0003dc00012f7983 */ /* 0x000ea20000300800 */
[----:B-1----:R-:W2:Y:S01]  /*55b80*/  LDL.LU R20, [R1+0x3c0] ;  /* 0x0003c00001147983 */ /* 0x002ea20000300800 */
[----:B------:R-:W2:Y:S02]  /*55b90*/  LDL.LU R21, [R1+0x3c4] ;  /* 0x0003c40001157983 */ /* 0x000ea40000300800 */
[----:B------:R-:W2:Y:S02]  /*55ba0*/  LDL.LU R22, [R1+0x3c8] ;  /* 0x0003c80001167983 */ /* 0x000ea40000300800 */
[----:B------:R-:W2:Y:S01]  /*55bb0*/  LDL.LU R23, [R1+0x3cc] ;  /* 0x0003cc0001177983 */ /* 0x000ea20000300800 */
[----:B------:R-:W2:Y:S01]  /*55bc0*/  LDL R59, [R1+0xe44] ;  /* 0x000e4400013b7983 */ /* 0x000ea20000100800 */
        /* <DEDUP_REMOVED lines=8> */
[----:B------:R-:W2:Y:S02]  /*55c50*/  LDL.64 R36, [R1+0x110] ;  /* 0x0001100001247983 */ /* 0x000ea40000100a00 */
[----:B------:R-:W2:Y:S02]  /*55c60*/  LDL.LU R48, [R1+0x390] ;  /* 0x0003900001307983 */ /* 0x000ea40000300800 */
[----:B------:R-:W2:Y:S01]  /*55c70*/  LDL.LU R49, [R1+0x394] ;  /* 0x0003940001317983 */ /* 0x000ea20000300800 */
[----:B------:R-:W2:Y:S01]  /*55c80*/  LDL.LU R50, [R1+0x398] ;  /* 0x0003980001327983 */ /* 0x000ea20000300800 */
[----:B------:R-:W2:Y:S02]  /*55c90*/  LDL.LU R51, [R1+0x39c] ;  /* 0x00039c0001337983 */ /* 0x000ea40000300800 */
[----:B------:R-:W-:Y:S01]  /*55ca0*/  STL.64 [R1+0x30d8], R16 ;  /* 0x0030d81001007387 */ /* 0x000fe20000100a00 */
        /* <DEDUP_REMOVED lines=19> */
[----:B------:R-:W2:Y:S02]  /*55de0*/  LDL.LU.64 R4, [R1+0x32a0] ;  /* 0x0032a00001047983 */ /* 0x000ea40000300a00 */
[----:B----4-:R-:W-:Y:S02]  /*55df0*/  STL.64 [R1+0x30c0], R10 ;  /* 0x0030c00a01007387 */ /* 0x010fe40000100a00 */
[----:B------:R0:W-:Y:S02]  /*55e00*/  STL.64 [R1+0x30b8], R8 ;  /* 0x0030b80801007387 */ /* 0x0001e40000100a00 */
[----:B0-----:R-:W4:Y:S01]  /*55e10*/  LDL.64 R8, [R1+0xf0] ;  /* 0x0000f00001087983 */ /* 0x001f220000100a00 */
[----:B--2---:R-:W-:Y:S03]  /*55e20*/  HMMA.16816.F32 R40, R40, R4, R44 ;  /* 0x000000042828723c */ /* 0x004fe6000000182c */
[----:B------:R-:W2:Y:S01]  /*55e30*/  LDL.LU.64 R46, [R1+0x3298] ;  /* 0x00329800012e7983 */ /* 0x000ea20000300a00 */
[----:B------:R-:W2:Y:S11]  /*55e40*/  LDL.LU.64 R44, [R1+0x3290] ;  /* 0x00329000012c7983 */ /* 0x000eb60000300a00 */
[----:B------:R-:W-:Y:S08]  /*55e50*/  @!UPT UIADD3 URZ, URZ, URZ, URZ ;  /* 0x0000003f3f3ff290 */ /* 0x000ff0000fffe03f */
[----:B------:R0:W-:Y:S01]  /*55e60*/  STL.64 [R1+0x3d0], R40 ;  /* 0x0003d02801007387 */ /* 0x0001e20000100a00 */
[----:B------:R1:W-:Y:S03]  /*55e70*/  STL.64 [R1+0x3d8], R42 ;  /* 0x0003d82a01007387 */ /* 0x0003e60000100a00 */
[----:B0-----:R-:W3:Y:S01]  /*55e80*/  LDL.LU R40, [R1+0x380] ;  /* 0x0003800001287983 */ /* 0x001ee20000300800 */
[----:B------:R-:W3:Y:S02]  /*55e90*/  LDL.LU R41, [R1+0x384] ;  /* 0x0003840001297983 */ /* 0x000ee40000300800 */
[----:B-1----:R-:W3:Y:S02]  /*55ea0*/  LDL.LU R42, [R1+0x388] ;  /* 0x00038800012a7983 */ /* 0x002ee40000300800 */
[----:B------:R-:W3:Y:S01]  /*55eb0*/  LDL.LU R43, [R1+0x38c] ;  /* 0x00038c00012b7983 */ /* 0x000ee20000300800 */
[----:B------:R-:W-:Y:S01]  /*55ec0*/  STL.64 [R1+0x30b0], R4 ;  /* 0x0030b00401007387 */ /* 0x000fe20000100a00 */
[C---:B--2---:R-:W-:Y:S03]  /*55ed0*/  HMMA.16816.F32 R24, R44.reuse, R24, R20 ;  /* 0x000000182c18723c */ /* 0x044fe60000001814 */
[----:B------:R-:W2:Y:S11]  /*55ee0*/  LDL.LU.64 R20, [R1+0x3288] ;  /* 0x0032880001147983 */ /* 0x000eb60000300a00 */
[----:B------:R-:W-:Y:S09]  /*55ef0*/  @!UPT UIADD3 URZ, URZ, URZ, URZ ;  /* 0x0000003f3f3ff290 */ /* 0x000ff2000fffe03f */
[----:B------:R-:W-:Y:S01]  /*55f00*/  STL.64 [R1+0x3c0], R24 ;  /* 0x0003c01801007387 */ /* 0x000fe20000100a00 */
[----:B------:R0:W-:Y:S03]  /*55f10*/  STL.64 [R1+0x3c8], R26 ;  /* 0x0003c81a01007387 */ /* 0x0001e60000100a00 */
[----:B0-----:R-:W3:Y:S01]  /*55f20*/  LDL.LU.64 R26, [R1+0x3280] ;  /* 0x00328000011a7983 */ /* 0x001ee20000300a00 */
[----:B------:R-:W3:Y:S01]  /*55f30*/  LDL.LU.64 R24, [R1+0x3278] ;  /* 0x0032780001187983 */ /* 0x000ee20000300a00 */
[C---:B--2---:R-:W-:Y:S02]  /*55f40*/  HMMA.16816.F32 R20, R44.reuse, R20, R28 ;  /* 0x000000142c14723c */ /* 0x044fe4000000181c */
[----:B------:R-:W2:Y:S06]  /*55f50*/  LDL.LU.64 R28, [R1+0x3270] ;  /* 0x00327000011c7983 */ /* 0x000eac0000300a00 */
[----:B------:R-:W-:Y:S11]  /*55f60*/  HMMA.16816.F32 R32, R44, R36, R32 ;  /* 0x000000242c20723c */ /* 0x000ff60000001820 */
[----:B------:R-:W-:Y:S05]  /*55f70*/  @!UPT UIADD3 URZ, URZ, URZ, URZ ;  /* 0x0000003f3f3ff290 */ /* 0x000fea000fffe03f */
[----:B------:R-:W-:Y:S02]  /*55f80*/  IMAD.MOV.U32 R31, RZ, RZ, R22 ;  /* 0x000000ffff1f7224 */ /* 0x000fe400078e0016 */
[----:B------:R-:W-:Y:S01]  /*55f90*/  IMAD.MOV.U32 R30, RZ, RZ, R21 ;  /* 0x000000ffff1e7224 */ /* 0x000fe200078e0015 */
[----:B------:R0:W-:Y:S01]  /*55fa0*/  STL [R1+0x3b0], R20 ;  /* 0x0003b01401007387 */ /* 0x0001e20000100800 */
[----:B------:R-:W-:Y:S03]  /*55fb0*/  STL [R1+0x3bc], R23 ;  /* 0x0003bc1701007387 */ /* 0x000fe60000100800 */
[----:B0-----:R-:W3:Y:S01]  /*55fc0*/  LDL.LU.64 R20, [R1+0x3268] ;  /* 0x0032680001147983 */ /* 0x001ee20000300a00 */
[----:B------:R-:W-:Y:S02]  /*55fd0*/  STL [R1+0x2be4], R31 ;  /* 0x002be41f01007387 */ /* 0x000fe40000100800 */
[----:B------:R-:W-:Y:S01]  /*55fe0*/  STL [R1+0x2be0], R30 ;  /* 0x002be01e01007387 */ /* 0x000fe20000100800 */
[----:B--2---:R-:W-:Y:S01]  /*55ff0*/  STL.64 [R1+0x3150], R28 ;  /* 0x0031501c01007387 */ /* 0x004fe20000100a00 */
[----:B------:R0:W-:Y:S02]  /*56000*/  STL.64 [R1+0x3a0], R32 ;  /* 0x0003a02001007387 */ /* 0x0001e40000100a00 */
[----:B------:R-:W-:Y:S01]  /*56010*/  STL.64 [R1+0x3a8], R34 ;  /* 0x0003a82201007387 */ /* 0x000fe20000100a00 */
[----:B0-----:R-:W2:Y:S01]  /*56020*/  LDL.LU.64 R32, [R1+0x3260] ;  /* 0x0032600001207983 */ /* 0x001ea20000300a00 */
[----:B------:R-:W-:-:S02]  /*56030*/  IMAD.MOV.U32 R28, RZ, RZ, R60 ;  /* 0x000000ffff1c7224 */ /* 0x000fc400078e003c */
[----:B------:R-:W-:Y:S02]  /*56040*/  IMAD.MOV.U32 R29, RZ, RZ, R3 ;  /* 0x000000ffff1d7224 */ /* 0x000fe400078e0003 */
[----:B------:R-:W-:Y:S02]  /*56050*/  IMAD.MOV.U32 R60, RZ, RZ, R36 ;  /* 0x000000ffff3c7224 */ /* 0x000fe400078e0024 */
[----:B------:R-:W-:Y:S01]  /*56060*/  IMAD.MOV.U32 R3, RZ, RZ, R37 ;  /* 0x000000ffff037224 */ /* 0x000fe200078e0025 */
[----:B------:R-:W2:Y:S01]  /*56070*/  LDL.LU.64 R38, [R1+0x3258] ;  /* 0x0032580001267983 */ /* 0x000ea20000300a00 */
[----:B------:R-:W2:Y:S01]  /*56080*/  LDL.LU.64 R36, [R1+0x3250] ;  /* 0x0032500001247983 */ /* 0x000ea20000300a00 */
[----:B------:R-:W-:Y:S02]  /*56090*/  HMMA.16816.F32 R28, R44, R28, R48 ;  /* 0x0000001c2c1c723c */ /* 0x000fe40000001830 */
[----:B------:R-:W2:Y:S01]  /*560a0*/  LDL.LU.64 R48, [R1+0x3248] ;  /* 0x0032480001307983 */ /* 0x000ea20000300a00 */
[----:B----4-:R-:W-:-:S02]  /*560b0*/  IMAD.MOV.U32 R5, RZ, RZ, R8 ;  /* 0x000000ffff057224 */ /* 0x010fc400078e0008 */
[----:B------:R-:W-:Y:S11]  /*560c0*/  IMAD.MOV.U32 R4, RZ, RZ, R9 ;  /* 0x000000ffff047224 */ /* 0x000ff600078e0009 */
[----:B------:R-:W-:Y:S07]  /*560d0*/  @!UPT UIADD3 URZ, URZ, URZ, URZ ;  /* 0x0000003f3f3ff290 */ /* 0x000fee000fffe03f */
[----:B------:R-:W-:Y:S01]  /*560e0*/  STL.64 [R1+0x390], R28 ;  /* 0x0003901c01007387 */ /* 0x000fe20000100a00 */
[----:B------:R3:W-:Y:S02]  /*560f0*/  STL.64 [R1+0x398], R30 ;  /* 0x0003981e01007387 */ /* 0x0007e40000100a00 */
[C---:B---3--:R-:W-:Y:S01]  /*56100*/  HMMA.16816.F32 R28, R44.reuse, R8, R40 ;  /* 0x000000082c1c723c */ /* 0x048fe20000001828 */
[----:B------:R-:W0:Y:S07]  /*56110*/  LDSM.16.MT88.4 R40, [R59+0x9000] ;  /* 0x009000003b28783b */ /* 0x000e2e0000004200 */
[C---:B------:R-:W-:Y:S11]  /*56120*/  HMMA.16816.F32 R12, R44.reuse, R20, R12 ;  /* 0x000000142c0c723c */ /* 0x040ff6000000180c */
[----:B------:R-:W-:Y:S04]  /*56130*/  @!UPT UIADD3 URZ, URZ, URZ, URZ ;  /* 0x0000003f3f3ff290 */ /* 0x000fe8000fffe03f */
[----:B------:R-:W-:Y:S01]  /*56140*/  STL.64 [R1+0x380], R28 ;  /* 0x0003801c01007387 */ /* 0x000fe20000100a00 */
[----:B------:R-:W-:Y:S02]  /*56150*/  STL.64 [R1+0x388], R30 ;  /* 0x0003881e01007387 */ /* 0x000fe40000100a00 */
[----:B------:R-:W-:Y:S05]  /*56160*/  STL.64 [R1+0x3158], R4 ;  /* 0x0031580401007387 */ /* 0x000fea0000100a00 */
[----:B------:R-:W-:Y:S01]  /*56170*/  STL.64 [R1+0x370], R12 ;  /* 0x0003700c01007387 */ /* 0x000fe20000100a00 */
[----:B------:R1:W-:Y:S04]  /*56180*/  STL.64 [R1+0x378], R14 ;  /* 0x0003780e01007387 */ /* 0x0003e80000100a00 */
[----:B0-----:R-:W-:Y:S01]  /*56190*/  STL.64 [R1+0x30a8], R42 ;  /* 0x0030a82a01007387 */ /* 0x001fe20000100a00 */
[C---:B--2---:R-:W-:Y:S08]  /*561a0*/  HMMA.16816.F32 R8, R44.reuse, R32, R24 ;  /* 0x000000202c08723c */ /* 0x044ff00000001818 */
[C---:B-1----:R-:W-:Y:S11]  /*561b0*/  HMMA.16816.F32 R12, R44.reuse, R48, R36 ;  /* 0x000000302c0c723c */ /* 0x042ff60000001824 */
[----:B------:R-:W-:Y:S04]  /*561c0*/  @!UPT UIADD3 URZ, URZ, URZ, URZ ;  /* 0x0000003f3f3ff290 */ /* 0x000fe8000fffe03f */
[----:B------:R-:W-:Y:S01]  /*561d0*/  STL.64 [R1+0x360], R8 ;  /* 0x0003600801007387 */ /* 0x000fe20000100a00 */
[----:B------:R0:W-:Y:S02]  /*561e0*/  STL.64 [R1+0x368], R10 ;  /* 0x0003680a01007387 */ /* 0x0001e40000100a00 */
[----:B0-----:R-:W-:Y:S01]  /*561f0*/  HMMA.16816.F32 R8, R44, R56, R52 ;  /* 0x000000382c08723c */ /* 0x001fe20000001834 */
[----:B------:R-:W-:Y:S01]  /*56200*/  STL.64 [R1+0x30a0], R40 ;  /* 0x0030a02801007387 */ /* 0x000fe20000100a00 */
[----:B------:R-:W2:Y:S03]  /*56210*/  LDL.LU R52, [R1+0x670] ;  /* 0x0006700001347983 */ /* 0x000ea60000300800 */
[----:B------:R-:W-:Y:S02]  /*56220*/  STL.64 [R1+0x740], R12 ;  /* 0x0007400c01007387 */ /* 0x000fe40000100a00 */
[----:B------:R-:W-:Y:S11]  /*56230*/  STL.64 [R1+0x748], R14 ;  /* 0x0007480e01007387 */ /* 0x000ff60000100a00 */
[----:B------:R-:W-:Y:S05]  /*56240*/  @!UPT UIADD3 URZ, URZ, URZ, URZ ;  /* 0x0000003f3f3ff290 */ /* 0x000fea000fffe03f */
[----:B------:R-:W-:Y:S01]  /*56250*/  STL.64 [R1+0x730], R8 ;  /* 0x0007300801007387 */ /* 0x000fe20000100a00 */
[----:B------:R-:W-:Y:S02]  /*56260*/  STL.64 [R1+0x738], R10 ;  /* 0x0007380a01007387 */ /* 0x000fe40000100a00 */
[----:B------:R-:W2:Y:S02]  /*56270*/  LDL.LU R53, [R1+0x674] ;  /* 0x0006740001357983 */ /* 0x000ea40000300800 */
[----:B------:R-:W3:Y:S01]  /*56280*/  LDL.LU R54, [R1+0x678] ;  /* 0x0006780001367983 */ /* 0x000ee20000300800 */
[----:B------:R-:W3:Y:S01]  /*56290*/  LDL.LU R55, [R1+0x67c] ;  /* 0x00067c0001377983 */ /* 0x000ee20000300800 */
[----:B------:R-:W-:Y:S02]  /*562a0*/  IMAD.MOV.U32 R56, RZ, RZ, R2 ;  /* 0x000000ffff387224 */ /* 0x000fe400078e0002 */
[----:B------:R-:W-:Y:S01]  /*562b0*/  IMAD.MOV.U32 R57, RZ, RZ, R6 ;  /* 0x000000ffff397224 */ /* 0x000fe200078e0006 */
[----:B---3--:R-:W-:Y:S01]  /*562c0*/  STL.64 [R1+0x3168], R54 ;  /* 0x0031683601007387 */ /* 0x008fe20000100a00 */
[----:B--2---:R0:W-:Y:S02]  /*562d0*/  STL.64 [R1+0x3160], R52 ;  /* 0x0031603401007387 */ /* 0x0041e40000100a00 */
[----:B------:R-:W2:Y:S02]  /*562e0*/  LDL.LU R2, [R1+0x3240] ;  /* 0x0032400001027983 */ /* 0x000ea40000300800 */
[----:B------:R-:W3:Y:S01]  /*562f0*/  LDL.LU R6, [R1+0x323c] ;  /* 0x00323c0001067983 */ /* 0x000ee20000300800 */
[----:B------:R1:W-:Y:S01]  /*56300*/  STL.64 [R1+0x3170], R56 ;  /* 0x0031703801007387 */ /* 0x0003e20000100a00 */
[----:B------:R-:W4:Y:S02]  /*56310*/  LDL.LU R36, [R1+0x680] ;  /* 0x0006800001247983 */ /* 0x000f240000300800 */
[----:B------:R-:W4:Y:S02]  /*56320*/  LDL.LU R37, [R1+0x684] ;  /* 0x0006840001257983 */ /* 0x000f240000300800 */
[----:B------:R-:W2:Y:S01]  /*56330*/  LDL.LU R38, [R1+0x688] ;  /* 0x0006880001267983 */ /* 0x000ea20000300800 */
[----:B------:R-:W2:Y:S01]  /*56340*/  LDL.LU R39, [R1+0x68c] ;  /* 0x00068c0001277983 */ /* 0x000ea20000300800 */
[----:B------:R-:W-:-:S02]  /*56350*/  IMAD.MOV.U32 R32, RZ, RZ, R19 ;  /* 0x000000ffff207224 */ /* 0x000fc400078e0013 */
[----:B------:R-:W-:Y:S01]  /*56360*/  IMAD.MOV.U32 R33, RZ, RZ, R0 ;  /* 0x000000ffff217224 */ /* 0x000fe200078e0000 */
[----:B--2---:R-:W-:Y:S01]  /*56370*/  STL.64 [R1+0x3180], R38 ;  /* 0x0031802601007387 */ /* 0x004fe20000100a00 */
[----:B----4-:R2:W-:Y:S02]  /*56380*/  STL.64 [R1+0x3178], R36 ;  /* 0x0031782401007387 */ /* 0x0105e40000100a00 */
[----:B------:R-:W1:Y:S02]  /*56390*/  LDL.LU R19, [R1+0x3238] ;  /* 0x0032380001137983 */ /* 0x000e640000300800 */
[----:B------:R-:W4:Y:S01]  /*563a0*/  LDL.LU R0, [R1+0x3234] ;  /* 0x0032340001007983 */ /* 0x000f220000300800 */
[----:B------:R0:W-:Y:S01]  /*563b0*/  STL.64 [R1+0x3188], R32 ;  /* 0x0031882001007387 */ /* 0x0001e20000100a00 */
[----:B------:R-:W2:Y:S02]  /*563c0*/  LDL.LU R24, [R1+0x690] ;  /* 0x0006900001187983 */ /* 0x000ea40000300800 */
[----:B------:R-:W2:Y:S02]  /*563d0*/  LDL.LU R25, [R1+0x694] ;  /* 0x0006940001197983 */ /* 0x000ea40000300800 */
[----:B------:R-:W2:Y:S01]  /*563e0*/  LDL.LU R26, [R1+0x698] ;  /* 0x00069800011a7983 */ /* 0x000ea20000300800 */
[----:B------:R-:W2:Y:S01]  /*563f0*/  LDL.LU R27, [R1+0x69c] ;  /* 0x00069c00011b7983 */ /* 0x000ea20000300800 */
[----:B------:R-:W-:-:S02]  /*56400*/  IMAD.MOV.U32 R20, RZ, RZ, R7 ;  /* 0x000000ffff147224 */ /* 0x000fc400078e0007 */
[----:B------:R-:W-:Y:S02]  /*56410*/  IMAD.MOV.U32 R21, RZ, RZ, R61 ;  /* 0x000000ffff157224 */ /* 0x000fe400078e003d */
[----:B------:R-:W-:Y:S02]  /*56420*/  IMAD.MOV.U32 R4, RZ, RZ, R2 ;  /* 0x000000ffff047224 */ /* 0x000fe400078e0002 */
[----:B------:R-:W-:Y:S01]  /*56430*/  IMAD.MOV.U32 R5, RZ, RZ, R18 ;  /* 0x000000ffff057224 */ /* 0x000fe200078e0012 */
[----:B--2---:R-:W-:Y:S01]  /*56440*/  STL.64 [R1+0x3198], R26 ;  /* 0x0031981a01007387 */ /* 0x004fe20000100a00 */
[----:B------:R2:W-:Y:S02]  /*56450*/  STL.64 [R1+0x3190], R24 ;  /* 0x0031901801007387 */ /* 0x0005e40000100a00 */
[----:B------:R-:W2:Y:S02]  /*56460*/  LDL.LU R7, [R1+0x3230] ;  /* 0x0032300001077983 */ /* 0x000ea40000300800 */
[----:B------:R-:W2:Y:S01]  /*56470*/  LDL.LU R61, [R1+0x322c] ;  /* 0x00322c00013d7983 */ /* 0x000ea20000300800 */
[----:B------:R2:W-:Y:S01]  /*56480*/  STL.64 [R1+0x31a0], R20 ;  /* 0x0031a01401007387 */ /* 0x0005e20000100a00 */
[----:B------:R-:W2:Y:S02]  /*56490*/  LDL.LU R2, [R1+0x3228] ;  /* 0x0032280001027983 */ /* 0x000ea40000300800 */
[----:B------:R-:W2:Y:S02]  /*564a0*/  LDL.LU R18, [R1+0x3224] ;  /* 0x0032240001127983 */ /* 0x000ea40000300800 */
[----:B------:R-:W-:Y:S01]  /*564b0*/  STL.64 [R1+0x31a8], R4 ;  /* 0x0031a80401007387 */ /* 0x000fe20000100a00 */
[----:B0-----:R-:W2:Y:S01]  /*564c0*/  LDL.LU R52, [R1+0x6b0] ;  /* 0x0006b00001347983 */ /* 0x001ea20000300800 */
[----:B------:R-:W2:Y:S02]  /*564d0*/  LDL.LU R53, [R1+0x6b4] ;  /* 0x0006b40001357983 */ /* 0x000ea40000300800 */
[----:B------:R-:W2:Y:S02]  /*564e0*/  LDL.LU R54, [R1+0x6b8] ;  /* 0x0006b80001367983 */ /* 0x000ea40000300800 */
[----:B------:R-:W2:Y:S02]  /*564f0*/  LDL.LU R55, [R1+0x6bc] ;  /* 0x0006bc0001377983 */ /* 0x000ea40000300800 */
[----:B-1----:R-:W-:-:S02]  /*56500*/  IMAD.MOV.U32 R56, RZ, RZ, R19 ;  /* 0x000000ffff387224 */ /* 0x002fc400078e0013 */
[----:B---3--:R-:W-:Y:S01]  /*56510*/  IMAD.MOV.U32 R57, RZ, RZ, R6 ;  /* 0x000000ffff397224 */ /* 0x008fe200078e0006 */
[----:B--2---:R-:W-:Y:S01]  /*56520*/  STL.64 [R1+0x31b8], R54 ;  /* 0x0031b83601007387 */ /* 0x004fe20000100a00 */
[----:B------:R0:W-:Y:S02]  /*56530*/  STL.64 [R1+0x31b0], R52 ;  /* 0x0031b03401007387 */ /* 0x0001e40000100a00 */
[----:B------:R-:W0:Y:S02]  /*56540*/  LDL.LU R19, [R1+0x3220] ;  /* 0x0032200001137983 */ /* 0x000e240000300800 */
[----:B------:R-:W2:Y:S01]  /*56550*/  LDL.LU R6, [R1+0x321c] ;  /* 0x00321c0001067983 */ /* 0x000ea20000300800 */
[----:B------:R1:W-:Y:S01]  /*56560*/  STL.64 [R1+0x31c0], R56 ;  /* 0x0031c03801007387 */ /* 0x0003e20000100a00 */
[----:B------:R-:W3:Y:S02]  /*56570*/  LDL.LU R36, [R1+0x6c0] ;  /* 0x0006c00001247983 */ /* 0x000ee40000300800 */
[----:B------:R-:W3:Y:S02]  /*56580*/  LDL.LU R37, [R1+0x6c4] ;  /* 0x0006c40001257983 */ /* 0x000ee40000300800 */
[----:B------:R-:W2:Y:S01]  /*56590*/  LDL.LU R38, [R1+0x6c8] ;  /* 0x0006c80001267983 */ /* 0x000ea20000300800 */
[----:B------:R-:W2:Y:S01]  /*565a0*/  LDL.LU R39, [R1+0x6cc] ;  /* 0x0006cc0001277983 */ /* 0x000ea20000300800 */
[----:B------:R-:W-:-:S02]  /*565b0*/  IMAD.MOV.U32 R32, RZ, RZ, R7 ;  /* 0x000000ffff207224 */ /* 0x000fc400078e0007 */
[----:B----4-:R-:W-:Y:S01]  /*565c0*/  IMAD.MOV.U32 R33, RZ, RZ, R0 ;  /* 0x000000ffff217224 */ /* 0x010fe200078e0000 */
[----:B--2---:R-:W-:Y:S01]  /*565d0*/  STL.64 [R1+0x31d0], R38 ;  /* 0x0031d02601007387 */ /* 0x004fe20000100a00 */
[----:B---3--:R-:W-:Y:S02]  /*565e0*/  STL.64 [R1+0x31c8], R36 ;  /* 0x0031c82401007387 */ /* 0x008fe40000100a00 */
[----:B------:R-:W2:Y:S02]  /*565f0*/  LDL.LU R7, [R1+0x3218] ;  /* 0x0032180001077983 */ /* 0x000ea40000300800 */
[----:B------:R-:W3:Y:S01]  /*56600*/  LDL.LU R0, [R1+0x3214] ;  /* 0x0032140001007983 */ /* 0x000ee20000300800 */
[----:B------:R4:W-:Y:S01]  /*56610*/  STL.64 [R1+0x31d8], R32 ;  /* 0x0031d82001007387 */ /* 0x0009e20000100a00 */
[----:B------:R-:W2:Y:S02]  /*56620*/  LDL.LU R24, [R1+0x6d0] ;  /* 0x0006d00001187983 */ /* 0x000ea40000300800 */
[----:B------:R-:W2:Y:S02]  /*56630*/  LDL.LU R25, [R1+0x6d4] ;  /* 0x0006d40001197983 */ /* 0x000ea40000300800 */
[----:B------:R-:W2:Y:S01]  /*56640*/  LDL.LU R26, [R1+0x6d8] ;  /* 0x0006d800011a7983 */ /* 0x000ea20000300800 */
[----:B------:R-:W2:Y:S01]  /*56650*/  LDL.LU R27, [R1+0x6dc] ;  /* 0x0006dc00011b7983 */ /* 0x000ea20000300800 */
[----:B------:R-:W-:-:S02]  /*56660*/  IMAD.MOV.U32 R20, RZ, RZ, R2 ;  /* 0x000000ffff147224 */ /* 0x000fc400078e0002 */
[----:B------:R-:W-:Y:S02]  /*56670*/  IMAD.MOV.U32 R21, RZ, RZ, R61 ;  /* 0x000000ffff157224 */ /* 0x000fe400078e003d */
[----:B0-----:R-:W-:Y:S02]  /*56680*/  IMAD.MOV.U32 R52, RZ, RZ, R19 ;  /* 0x000000ffff347224 */ /* 0x001fe400078e0013 */
[----:B------:R-:W-:Y:S01]  /*56690*/  IMAD.MOV.U32 R53, RZ, RZ, R18 ;  /* 0x000000ffff357224 */ /* 0x000fe200078e0012 */
[----:B--2---:R-:W-:Y:S01]  /*566a0*/  STL.64 [R1+0x31e8], R26 ;  /* 0x0031e81a01007387 */ /* 0x004fe20000100a00 */
[----:B------:R-:W-:Y:S02]  /*566b0*/  STL.64 [R1+0x31e0], R24 ;  /* 0x0031e01801007387 */ /* 0x000fe40000100a00 */
[----:B------:R-:W2:Y:S02]  /*566c0*/  LDL.LU R2, [R1+0x3210] ;  /* 0x0032100001027983 */ /* 0x000ea40000300800 */
[----:B------:R-:W-:Y:S01]  /*566d0*/  STL.64 [R1+0x31f0], R20 ;  /* 0x0031f01401007387 */ /* 0x000fe20000100a00 */
[----:B------:R-:W-:Y:S01]  /*566e0*/  STL.64 [R1+0x31f8], R52 ;  /* 0x0031f83401007387 */ /* 0x000fe20000100a00 */
[----:B-1----:R-:W2:Y:S02]  /*566f0*/  LDL.LU R56, [R1+0x6f0] ;  /* 0x0006f00001387983 */ /* 0x002ea40000300800 */
[----:B------:R-:W2:Y:S02]  /*56700*/  LDL.LU R57, [R1+0x6f4] ;  /* 0x0006f40001397983 */ /* 0x000ea40000300800 */
[----:B------:R-:W2:Y:S01]  /*56710*/  LDL.LU R58, [R1+0x6f8] ;  /* 0x0006f800013a7983 */ /* 0x000ea20000300800 */
[----:B------:R-:W2:Y:S04]  /*56720*/  LDL.LU R59, [R1+0x6fc] ;  /* 0x0006fc00013b7983 */ /* 0x000ea80000300800 */
[----:B--2---:R-:W-:Y:S01]  /*56730*/  STL.64 [R1+0x3208], R58 ;  /* 0x0032083a01007387 */ /* 0x004fe20000100a00 */
[----:B------:R0:W-:Y:S02]  /*56740*/  STL.64 [R1+0x3200], R56 ;  /* 0x0032003801007387 */ /* 0x0001e40000100a00 */
[----:B----4-:R-:W2:Y:S02]  /*56750*/  LDL.LU R32, [R1+0x700] ;  /* 0x0007000001207983 */ /* 0x010ea40000300800 */
[----:B------:R-:W2:Y:S01]  /*56760*/  LDL.LU R33, [R1+0x704] ;  /* 0x0007040001217983 */ /* 0x000ea20000300800 */
[----:B------:R-:W2:Y:S01]  /*56770*/  LDL.LU R34, [R1+0x708] ;  /* 0x0007080001227983 */ /* 0x000ea20000300800 */
[----:B------:R-:W2:Y:S03]  /*56780*/  LDL.LU R35, [R1+0x70c] ;  /* 0x00070c0001237983 */ /* 0x000ea60000300800 */
[----:B0-----:R-:W4:Y:S01]  /*56790*/  LDL.LU R56, [R1+0x720] ;  /* 0x0007200001387983 */ /* 0x001f220000300800 */
[----:B------:R-:W4:Y:S02]  /*567a0*/  LDL.LU R57, [R1+0x724] ;  /* 0x0007240001397983 */ /* 0x000f240000300800 */
[----:B------:R-:W4:Y:S02]  /*567b0*/  LDL.LU R58, [R1+0x728] ;  /* 0x00072800013a7983 */ /* 0x000f240000300800 */
[----:B------:R-:W4:Y:S01]  /*567c0*/  LDL.LU R59, [R1+0x72c] ;  /* 0x00072c00013b7983 */ /* 0x000f220000300800 */
[----:B------:R-:W4:Y:S01]  /*567d0*/  LDL.64 R52, [R1+0xa0] ;  /* 0x0000a00001347983 */ /* 0x000f220000100a00 */
[----:B------:R-:W2:Y:S02]  /*567e0*/  LDL.LU R20, [R1+0x710] ;  /* 0x0007100001147983 */ /* 0x000ea40000300800 */
[----:B------:R-:W2:Y:S02]  /*567f0*/  LDL.LU R21, [R1+0x714] ;  /* 0x0007140001157983 */ /* 0x000ea40000300800 */
[----:B------:R-:W2:Y:S01]  /*56800*/  LDL.LU R22, [R1+0x718] ;  /* 0x0007180001167983 */ /* 0x000ea20000300800 */
[----:B------:R-:W2:Y:S01]  /*56810*/  LDL.LU R23, [R1+0x71c] ;  /* 0x00071c0001177983 */ /* 0x000ea20000300800 */
[----:B------:R-:W2:Y:S02]  /*56820*/  LDL.LU R4, [R1+0x6e0] ;  /* 0x0006e00001047983 */ /* 0x000ea40000300800 */
[----:B------:R-:W-:-:S02]  /*56830*/  IMAD.MOV.U32 R37, RZ, RZ, R6 ;  /* 0x000000ffff257224 */ /* 0x000fc400078e0006 */
[----:B------:R-:W2:Y:S02]  /*56840*/  LDL.LU R5, [R1+0x6e4] ;  /* 0x0006e40001057983 */ /* 0x000ea40000300800 */
        /* <DEDUP_REMOVED lines=27> */
[----:B------:R-:W-:-:S02]  /*56a00*/  IMAD.MOV.U32 R24, RZ, RZ, R2 ;  /* 0x000000ffff187224 */ /* 0x000fc400078e0002 */
[----:B---3--:R-:W-:Y:S01]  /*56a10*/  IMAD.MOV.U32 R25, RZ, RZ, R0 ;  /* 0x000000ffff197224 */ /* 0x008fe200078e0000 */
[C---:B----4-:R-:W-:Y:S01]  /*56a20*/  HMMA.16816.F32 R56, R44.reuse, R52, R56 ;  /* 0x000000342c38723c */ /* 0x050fe20000001838 */
[----:B------:R-:W-:Y:S02]  /*56a30*/  IMAD.MOV.U32 R2, RZ, RZ, R52 ;  /* 0x000000ffff027224 */ /* 0x000fe400078e0034 */
[----:B------:R-:W-:Y:S11]  /*56a40*/  IMAD.MOV.U32 R0, RZ, RZ, R53 ;  /* 0x000000ffff007224 */ /* 0x000ff600078e0035 */
[----:B------:R-:W-:Y:S09]  /*56a50*/  @!UPT UIADD3 URZ, URZ, URZ, URZ ;  /* 0x0000003f3f3ff290 */ /* 0x000ff2000fffe03f */
[----:B------:R-:W-:Y:S01]  /*56a60*/  STL.64 [R1+0x720], R56 ;  /* 0x0007203801007387 */ /* 0x000fe20000100a00 */
[----:B------:R0:W-:Y:S03]  /*56a70*/  STL.64 [R1+0x728], R58 ;  /* 0x0007283a01007387 */ /* 0x0001e60000100a00 */
[----:B0-----:R-:W3:Y:S01]  /*56a80*/  LDL.LU.64 R58, [R1+0x3208] ;  /* 0x00320800013a7983 */ /* 0x001ee20000300a00 */
[----:B------:R-:W3:Y:S02]  /*56a90*/  LDL.LU.64 R56, [R1+0x3200] ;  /* 0x0032000001387983 */ /* 0x000ee40000300a00 */
[----:B------:R-:W3:Y:S01]  /*56aa0*/  LDL.LU.64 R52, [R1+0x31f8] ;  /* 0x0031f80001347983 */ /* 0x000ee20000300a00 */
[C---:B--2---:R-:W-:Y:S08]  /*56ab0*/  HMMA.16816.F32 R24, R44.reuse, R24, R20 ;  /* 0x000000182c18723c */ /* 0x044ff00000001814 */
[C---:B------:R-:W-:Y:S01]  /*56ac0*/  HMMA.16816.F32 R36, R44.reuse, R36, R32 ;  /* 0x000000242c24723c */ /* 0x040fe20000001820 */
[----:B------:R-:W2:Y:S11]  /*56ad0*/  LDL.LU.64 R20, [R1+0x31f0] ;  /* 0x0031f00001147983 */ /* 0x000eb60000300a00 */
[----:B------:R-:W-:Y:S03]  /*56ae0*/  @!UPT UIADD3 URZ, URZ, URZ, URZ ;  /* 0x0000003f3f3ff290 */ /* 0x000fe6000fffe03f */
[----:B------:R-:W-:Y:S01]  /*56af0*/  STL.64 [R1+0x710], R24 ;  /* 0x0007101801007387 */ /* 0x000fe20000100a00 */
[----:B------:R0:W-:Y:S03]  /*56b00*/  STL.64 [R1+0x718], R26 ;  /* 0x0007181a01007387 */ /* 0x0001e60000100a00 */
[----:B0-----:R-:W4:Y:S01]  /*56b10*/  LDL.LU.64 R26, [R1+0x31e8] ;  /* 0x0031e800011a7983 */ /* 0x001f220000300a00 */
[----:B------:R-:W4:Y:S02]  /*56b20*/  LDL.LU.64 R24, [R1+0x31e0] ;  /* 0x0031e00001187983 */ /* 0x000f240000300a00 */
[----:B------:R-:W4:Y:S02]  /*56b30*/  LDL.LU.64 R32, [R1+0x31d8] ;  /* 0x0031d80001207983 */ /* 0x000f240000300a00 */
[----:B------:R-:W-:Y:S01]  /*56b40*/  STL.64 [R1+0x700], R36 ;  /* 0x0007002401007387 */ /* 0x000fe20000100a00 */
[----:B------:R0:W-:Y:S04]  /*56b50*/  STL.64 [R1+0x708], R38 ;  /* 0x0007082601007387 */ /* 0x0001e80000100a00 */
[----:B0-----:R-:W4:Y:S01]  /*56b60*/  LDL.LU.64 R38, [R1+0x31d0] ;  /* 0x0031d00001267983 */ /* 0x001f220000300a00 */
[----:B------:R-:W4:Y:S01]  /*56b70*/  LDL.LU.64 R36, [R1+0x31c8] ;  /* 0x0031c80001247983 */ /* 0x000f220000300a00 */
[C---:B---3--:R-:W-:Y:S02]  /*56b80*/  HMMA.16816.F32 R52, R44.reuse, R52, R56 ;  /* 0x000000342c34723c */ /* 0x048fe40000001838 */
[----:B------:R-:W3:Y:S06]  /*56b90*/  LDL.LU.64 R56, [R1+0x31c0] ;  /* 0x0031c00001387983 */ /* 0x000eec0000300a00 */
[C---:B--2---:R-:W-:Y:S11]  /*56ba0*/  HMMA.16816.F32 R20, R44.reuse, R20, R4 ;  /* 0x000000142c14723c */ /* 0x044ff60000001804 */
[----:B------:R-:W-:Y:S04]  /*56bb0*/  @!UPT UIADD3 URZ, URZ, URZ, URZ ;  /* 0x0000003f3f3ff290 */ /* 0x000fe8000fffe03f */
[----:B------:R-:W-:Y:S01]  /*56bc0*/  STL.64 [R1+0x6f0], R52 ;  /* 0x0006f03401007387 */ /* 0x000fe20000100a00 */
[----:B------:R0:W-:Y:S03]  /*56bd0*/  STL.64 [R1+0x6f8], R54 ;  /* 0x0006f83601007387 */ /* 0x0001e60000100a00 */
[----:B0-----:R-:W2:Y:S01]  /*56be0*/  LDL.LU.64 R54, [R1+0x31b8] ;  /* 0x0031b80001367983 */ /* 0x001ea20000300a00 */
[----:B------:R-:W2:Y:S02]  /*56bf0*/  LDL.LU.64 R52, [R1+0x31b0] ;  /* 0x0031b00001347983 */ /* 0x000ea40000300a00 */
[----:B------:R-:W2:Y:S01]  /*56c00*/  LDL.LU.64 R4, [R1+0x31a8] ;  /* 0x0031a80001047983 */ /* 0x000ea20000300a00 */
[C---:B----4-:R-:W-:Y:S01]  /*56c10*/  HMMA.16816.F32 R32, R44.reuse, R32, R24 ;  /* 0x000000202c20723c */ /* 0x050fe20000001818 */
[----:B------:R0:W-:Y:S01]  /*56c20*/  STL.64 [R1+0x6e0], R20 ;  /* 0x0006e01401007387 */ /* 0x0001e20000100a00 */
[----:B------:R-:W-:Y:S03]  /*56c30*/  STL.64 [R1+0x6e8], R22 ;  /* 0x0006e81601007387 */ /* 0x000fe60000100a00 */
[----:B0-----:R-:W4:Y:S01]  /*56c40*/  LDL.LU.64 R20, [R1+0x31a0] ;  /* 0x0031a00001147983 */ /* 0x001f220000300a00 */
[----:B------:R-:W4:Y:S02]  /*56c50*/  LDL.LU.64 R26, [R1+0x3198] ;  /* 0x00319800011a7983 */ /* 0x000f240000300a00 */
[----:B------:R-:W4:Y:S11]  /*56c60*/  LDL.LU.64 R24, [R1+0x3190] ;  /* 0x0031900001187983 */ /* 0x000f360000300a00 */
[----:B------:R-:W-:Y:S04]  /*56c70*/  @!UPT UIADD3 URZ, URZ, URZ, URZ ;  /* 0x0000003f3f3ff290 */ /* 0x000fe8000fffe03f */
[----:B------:R0:W-:Y:S01]  /*56c80*/  STL.64 [R1+0x6d0], R32 ;  /* 0x0006d02001007387 */ /* 0x0001e20000100a00 */
[----:B------:R-:W-:Y:S03]  /*56c90*/  STL.64 [R1+0x6d8], R34 ;  /* 0x0006d82201007387 */ /* 0x000fe60000100a00 */
[----:B0-----:R-:W4:Y:S01]  /*56ca0*/  LDL.LU.64 R32, [R1+0x3188] ;  /* 0x0031880001207983 */ /* 0x001f220000300a00 */
[C---:B---3--:R-:W-:Y:S03]  /*56cb0*/  HMMA.16816.F32 R56, R44.reuse, R56, R36 ;  /* 0x000000382c38723c */ /* 0x048fe60000001824 */
[----:B------:R-:W3:Y:S01]  /*56cc0*/  LDL.LU.64 R38, [R1+0x3180] ;  /* 0x0031800001267983 */ /* 0x000ee20000300a00 */
[----:B------:R-:W3:Y:S11]  /*56cd0*/  LDL.LU.64 R36, [R1+0x3178] ;  /* 0x0031780001247983 */ /* 0x000ef60000300a00 */
[----:B------:R-:W-:Y:S08]  /*56ce0*/  @!UPT UIADD3 URZ, URZ, URZ, URZ ;  /* 0x0000003f3f3ff290 */ /* 0x000ff0000fffe03f */
[----:B------:R0:W-:Y:S01]  /*56cf0*/  STL.64 [R1+0x6c0], R56 ;  /* 0x0006c03801007387 */ /* 0x0001e20000100a00 */
[----:B------:R-:W-:Y:S03]  /*56d00*/  STL.64 [R1+0x6c8], R58 ;  /* 0x0006c83a01007387 */ /* 0x000fe60000100a00 */
[----:B0-----:R-:W3:Y:S01]  /*56d10*/  LDL.LU.64 R56, [R1+0x3170] ;  /* 0x0031700001387983 */ /* 0x001ee20000300a00 */
[C---:B--2---:R-:W-:Y:S01]  /*56d20*/  HMMA.16816.F32 R4, R44.reuse, R4, R52 ;  /* 0x000000042c04723c */ /* 0x044fe20000001834 */
[----:B------:R-:W2:Y:S02]  /*56d30*/  LDL.LU.64 R54, [R1+0x3168] ;  /* 0x0031680001367983 */ /* 0x000ea40000300a00 */
[----:B------:R-:W2:Y:S05]  /*56d40*/  LDL.LU.64 R52, [R1+0x3160] ;  /* 0x0031600001347983 */ /* 0x000eaa0000300a00 */
[C---:B----4-:R-:W-:Y:S11]  /*56d50*/  HMMA.16816.F32 R20, R44.reuse, R20, R28 ;  /* 0x000000142c14723c */ /* 0x050ff6000000181c */
[----:B------:R-:W-:Y:S04]  /*56d60*/  @!UPT UIADD3 URZ, URZ, URZ, URZ ;  /* 0x0000003f3f3ff290 */ /* 0x000fe8000fffe03f */
[----:B------:R0:W-:Y:S01]  /*56d70*/  STL.64 [R1+0x6b0], R4 ;  /* 0x0006b00401007387 */ /* 0x0001e20000100a00 */
[C---:B------:R-:W-:Y:S03]  /*56d80*/  HMMA.16816.F32 R32, R44.reuse, R32, R24 ;  /* 0x000000202c20723c */ /* 0x040fe60000001818 */
[----:B------:R-:W-:Y:S04]  /*56d90*/  STL.64 [R1+0x6b8], R6 ;  /* 0x0006b80601007387 */ /* 0x000fe80000100a00 */
[----:B0-----:R-:W4:Y:S01]  /*56da0*/  LDL.LU.64 R4, [R1+0x3158] ;  /* 0x0031580001047983 */ /* 0x001f220000300a00 */
[----:B------:R-:W2:Y:S03]  /*56db0*/  LDL.LU.64 R28, [R1+0x3150] ;  /* 0x00315000011c7983 */ /* 0x000ea60000300a00 */
[----:B------:R-:W-:Y:S04]  /*56dc0*/  STL.64 [R1+0x6a0], R20 ;  /* 0x0006a01401007387 */ /* 0x000fe80000100a00 */
[----:B------:R0:W-:Y:S04]  /*56dd0*/  STL.64 [R1+0x6a8], R22 ;  /* 0x0006a81601007387 */ /* 0x0001e80000100a00 */
        /* <DEDUP_REMOVED lines=37> */
[----:B------:R3:W-:Y:S01]  /*57030*/  STL.64 [R1+0x2f98], R52 ;  /* 0x002f983401007387 */ /* 0x0007e20000100a00 */
[C---:B------:R-:W-:Y:S08]  /*57040*/  HMMA.16816.F32 R40, R44.reuse, R36, R40 ;  /* 0x000000242c28723c */ /* 0x040ff00000001828 */
[C---:B------:R-:W-:Y:S08]  /*57050*/  HMMA.16816.F32 R8, R44.reuse, R32, R8 ;  /* 0x000000202c08723c */ /* 0x040ff00000001808 */
[C---:B------:R-:W-:Y:S08]  /*57060*/  HMMA.16816.F32 R12, R44.reuse, R28, R12 ;  /* 0x0000001c2c0c723c */ /* 0x040ff0000000180c */
[C---:B---3--:R-:W-:Y:S01]  /*57070*/  HMMA.16816.F32 R52, R44.reuse, R48, R56 ;  /* 0x000000302c34723c */ /* 0x048fe20000001838 */
[----:B--2---:R-:W-:Y:S01]  /*57080*/  STL.64 [R1+0x2f90], R50 ;  /* 0x002f903201007387 */ /* 0x004fe20000100a00 */
[----:B------:R-:W-:Y:S11]  /*57090*/  STL.64 [R1+0x2f88], R48 ;  /* 0x002f883001007387 */ /* 0x000ff60000100a00 */
[----:B------:R-:W-:Y:S10]  /*570a0*/  @!UPT UIADD3 URZ, URZ, URZ, URZ ;  /* 0x0000003f3f3ff290 */ /* 0x000ff4000fffe03f */
        /* <DEDUP_REMOVED lines=9> */
[----:B------:R0:W-:Y:S02]  /*57140*/  STL.64 [R1+0x638], R10 ;  /* 0x0006380a01007387 */ /* 0x0001e40000100a00 */
[----:B0-----:R-:W-:Y:S01]  /*57150*/  HMMA.16816.F32 R8, R44, R24, R16 ;  /* 0x000000182c08723c */ /* 0x001fe20000001810 */
[----:B------:R0:W-:Y:S01]  /*57160*/  STL.64 [R1+0x3048], R28 ;  /* 0x0030481c01007387 */ /* 0x0001e20000100a00 */
[----:B------:R-:W-:Y:S02]  /*57170*/  STL.64 [R1+0x620], R12 ;  /* 0x0006200c01007387 */ /* 0x000fe40000100a00 */
[----:B------:R-:W-:Y:S02]  /*57180*/  STL.64 [R1+0x628], R14 ;  /* 0x0006280e01007387 */ /* 0x000fe40000100a00 */
[----:B------:R-:W2:Y:S11]  /*57190*/  LDL.LU R52, [R1+0x570] ;  /* 0x0005700001347983 */ /* 0x000eb60000300800 */
[----:B------:R-:W-:Y:S06]  /*571a0*/  @!UPT UIADD3 URZ, URZ, URZ, URZ ;  /* 0x0000003f3f3ff290 */ /* 0x000fec000fffe03f */
[----:B------:R1:W-:Y:S01]  /*571b0*/  STL.64 [R1+0x610], R8 ;  /* 0x0006100801007387 */ /* 0x0003e20000100a00 */
[----:B------:R3:W-:Y:S02]  /*571c0*/  STL.64 [R1+0x618], R10 ;  /* 0x0006180a01007387 */ /* 0x0007e40000100a00 */
[----:B------:R-:W2:Y:S02]  /*571d0*/  LDL.LU R53, [R1+0x574] ;  /* 0x0005740001357983 */ /* 0x000ea40000300800 */
[----:B------:R-:W2:Y:S01]  /*571e0*/  LDL.LU R54, [R1+0x578] ;  /* 0x0005780001367983 */ /* 0x000ea20000300800 */
[----:B------:R-:W2:Y:S04]  /*571f0*/  LDL.LU R55, [R1+0x57c] ;  /* 0x00057c0001377983 */ /* 0x000ea80000300800 */
[----:B--2---:R-:W-:Y:S01]  /*57200*/  STL.64 [R1+0x3098], R54 ;  /* 0x0030983601007387 */ /* 0x004fe20000100a00 */
[----:B------:R4:W-:Y:S02]  /*57210*/  STL.64 [R1+0x3090], R52 ;  /* 0x0030903401007387 */ /* 0x0009e40000100a00 */
        /* <DEDUP_REMOVED lines=8> */
[----:B-1----:R-:W2:Y:S02]  /*572a0*/  LDL.LU R8, [R1+0x5e0] ;  /* 0x0005e00001087983 */ /* 0x002ea40000300800 */
[----:B------:R-:W2:Y:S01]  /*572b0*/  LDL.LU R9, [R1+0x5e4] ;  /* 0x0005e40001097983 */ /* 0x000ea20000300800 */
[----:B---3--:R-:W3:Y:S01]  /*572c0*/  LDL.LU R10, [R1+0x5e8] ;  /* 0x0005e800010a7983 */ /* 0x008ee20000300800 */
[----:B------:R-:W3:Y:S02]  /*572d0*/  LDL.LU R11, [R1+0x5ec] ;  /* 0x0005ec00010b7983 */ /* 0x000ee40000300800 */
[----:B------:R-:W3:Y:S02]  /*572e0*/  LDL.LU R12, [R1+0x5f0] ;  /* 0x0005f000010c7983 */ /* 0x000ee40000300800 */
[----:B------:R-:W3:Y:S01]  /*572f0*/  LDL.LU R13, [R1+0x5f4] ;  /* 0x0005f400010d7983 */ /* 0x000ee20000300800 */
[----:B------:R-:W3:Y:S01]  /*57300*/  LDL.LU R14, [R1+0x5f8] ;  /* 0x0005f800010e7983 */ /* 0x000ee20000300800 */
[----:B----4-:R-:W-:-:S02]  /*57310*/  IMAD.MOV.U32 R49, RZ, RZ, R4 ;  /* 0x000000ffff317224 */ /* 0x010fc400078e0004 */
[----:B------:R-:W3:Y:S02]  /*57320*/  LDL.LU R15, [R1+0x5fc] ;  /* 0x0005fc00010f7983 */ /* 0x000ee40000300800 */
[----:B------:R-:W-:Y:S01]  /*57330*/  IMAD.MOV.U32 R48, RZ, RZ, R5 ;  /* 0x000000ffff307224 */ /* 0x000fe200078e0005 */
[----:B------:R-:W4:Y:S01]  /*57340*/  LDL.LU R4, [R1+0x5d0] ;  /* 0x0005d00001047983 */ /* 0x000f220000300800 */
[----:B------:R-:W4:Y:S02]  /*57350*/  LDL.LU R5, [R1+0x5d4] ;  /* 0x0005d40001057983 */ /* 0x000f240000300800 */
[----:B------:R-:W4:Y:S02]  /*57360*/  LDL.LU R6, [R1+0x5d8] ;  /* 0x0005d80001067983 */ /* 0x000f240000300800 */
[----:B------:R-:W4:Y:S01]  /*57370*/  LDL.LU R7, [R1+0x5dc] ;  /* 0x0005dc0001077983 */ /* 0x000f220000300800 */
        /* <DEDUP_REMOVED lines=8> */
[----:B------:R-:W3:Y:S01]  /*57400*/  LDL R61, [R1+0xe40] ;  /* 0x000e4000013d7983 */ /* 0x000ee20000100800 */
[----:B------:R-:W3:Y:S02]  /*57410*/  LDL.LU.64 R32, [R1+0x100] ;  /* 0x0001000001207983 */ /* 0x000ee40000300a00 */
[----:B------:R-:W3:Y:S02]  /*57420*/  LDL.LU R36, [R1+0x580] ;  /* 0x0005800001247983 */ /* 0x000ee40000300800 */
[----:B------:R-:W3:Y:S01]  /*57430*/  LDL.LU R37, [R1+0x584] ;  /* 0x0005840001257983 */ /* 0x000ee20000300800 */
[----:B------:R-:W3:Y:S01]  /*57440*/  LDL.LU R38, [R1+0x588] ;  /* 0x0005880001267983 */ /* 0x000ee20000300800 */
[----:B------:R-:W3:Y:S02]  /*57450*/  LDL.LU R39, [R1+0x58c] ;  /* 0x00058c0001277983 */ /* 0x000ee40000300800 */
[----:B------:R-:W3:Y:S02]  /*57460*/  LDL.LU.64 R56, [R1+0xe0] ;  /* 0x0000e00001387983 */ /* 0x000ee40000300a00 */
[----:B------:R-:W-:Y:S01]  /*57470*/  STL.64 [R1+0x2fe0], R26 ;  /* 0x002fe01a01007387 */ /* 0x000fe20000100a00 */
[----:B------:R-:W-:Y:S01]  /*57480*/  STL.64 [R1+0x2fd8], R24 ;  /* 0x002fd81801007387 */ /* 0x000fe20000100a00 */
[C---:B--2---:R-:W-:Y:S11]  /*57490*/  HMMA.16816.F32 R16, R44.reuse, R20, R16 ;  /* 0x000000142c10723c */ /* 0x044ff60000001810 */
[----:B------:R-:W-:Y:S11]  /*574a0*/  @!UPT UIADD3 URZ, URZ, URZ, URZ ;  /* 0x0000003f3f3ff290 */ /* 0x000ff6000fffe03f */
[----:B------:R-:W-:Y:S01]  /*574b0*/  @!UPT UIADD3 URZ, URZ, URZ, URZ ;  /* 0x0000003f3f3ff290 */ /* 0x000fe2000fffe03f */
[----:B------:R0:W-:Y:S01]  /*574c0*/  STL.64 [R1+0x600], R16 ;  /* 0x0006001001007387 */ /* 0x0001e20000100a00 */
[----:B------:R-:W-:Y:S03]  /*574d0*/  STL.64 [R1+0x608], R18 ;  /* 0x0006081201007387 */ /* 0x000fe60000100a00 */
[----:B0-----:R-:W3:Y:S01]  /*574e0*/  LDL.LU.64 R16, [R1+0x30d8] ;  /* 0x0030d80001107983 */ /* 0x001ee20000300a00 */
        /* <DEDUP_REMOVED lines=19> */
[----:B------:R-:W4:Y:S02]  /*57620*/  LDL.LU.64 R8, [R1+0x30b8] ;  /* 0x0030b80001087983 */ /* 0x000f240000300a00 */
[----:B---3--:R-:W-:Y:S02]  /*57630*/  STL.64 [R1+0x2f78], R14 ;  /* 0x002f780e01007387 */ /* 0x008fe40000100a00 */
[----:B------:R0:W-:Y:S02]  /*57640*/  STL.64 [R1+0x2f70], R12 ;  /* 0x002f700c01007387 */ /* 0x0001e40000100a00 */
[----:B0-----:R-:W3:Y:S01]  /*57650*/  LDL.LU.64 R12, [R1+0x120] ;  /* 0x00012000010c7983 */ /* 0x001ee20000300a00 */
[C---:B----4-:R-:W-:Y:S11]  /*57660*/  HMMA.16816.F32 R4, R44.reuse, R8, R4 ;  /* 0x000000082c04723c */ /* 0x050ff60000001804 */
[----:B------:R-:W-:Y:S11]  /*57670*/  @!UPT UIADD3 URZ, URZ, URZ, URZ ;  /* 0x0000003f3f3ff290 */ /* 0x000ff6000fffe03f */
[----:B------:R-:W-:Y:S01]  /*57680*/  @!UPT UIADD3 URZ, URZ, URZ, URZ ;  /* 0x0000003f3f3ff290 */ /* 0x000fe2000fffe03f */
[----:B------:R0:W-:Y:S01]  /*57690*/  STL.64 [R1+0x5d0], R4 ;  /* 0x0005d00401007387 */ /* 0x0001e20000100a00 */
[----:B------:R-:W-:Y:S03]  /*576a0*/  STL.64 [R1+0x5d8], R6 ;  /* 0x0005d80601007387 */ /* 0x000fe60000100a00 */
[----:B0-----:R-:W4:Y:S01]  /*576b0*/  LDL.LU.64 R4, [R1+0x30b0] ;  /* 0x0030b00001047983 */ /* 0x001f220000300a00 */
[----:B--2---:R-:W-:Y:S02]  /*576c0*/  STL.64 [R1+0x2f68], R10 ;  /* 0x002f680a01007387 */ /* 0x004fe40000100a00 */
[----:B------:R0:W-:Y:S02]  /*576d0*/  STL.64 [R1+0x2f60], R8 ;  /* 0x002f600801007387 */ /* 0x0001e40000100a00 */
[----:B0-----:R-:W3:Y:S01]  /*576e0*/  LDL.LU R8, [R1+0x5b0] ;  /* 0x0005b00001087983 */ /* 0x001ee20000300800 */
[----:B------:R-:W3:Y:S02]  /*576f0*/  LDL.LU R9, [R1+0x5b4] ;  /* 0x0005b40001097983 */ /* 0x000ee40000300800 */
[----:B------:R-:W3:Y:S02]  /*57700*/  LDL.LU R10, [R1+0x5b8] ;  /* 0x0005b800010a7983 */ /* 0x000ee40000300800 */
[----:B------:R-:W3:Y:S01]  /*57710*/  LDL.LU R11, [R1+0x5bc] ;  /* 0x0005bc00010b7983 */ /* 0x000ee20000300800 */
[----:B----4-:R-:W-:Y:S01]  /*57720*/  HMMA.16816.F32 R44, R44, R4, R40 ;  /* 0x000000042c2c723c */ /* 0x010fe20000001828 */
[----:B------:R-:W2:Y:S01]  /*57730*/  LDL.LU.64 R42, [R1+0x30a8] ;  /* 0x0030a800012a7983 */ /* 0x000ea20000300a00 */
[----:B------:R-:W2:Y:S11]  /*57740*/  LDL.LU.64 R40, [R1+0x30a0] ;  /* 0x0030a00001287983 */ /* 0x000eb60000300a00 */
[----:B------:R-:W-:Y:S10]  /*57750*/  @!UPT UIADD3 URZ, URZ, URZ, URZ ;  /* 0x0000003f3f3ff290 */ /* 0x000ff4000fffe03f */
[----:B------:R-:W-:Y:S01]  /*57760*/  STL.64 [R1+0x350], R44 ;  /* 0x0003502c01007387 */ /* 0x000fe20000100a00 */
[----:B------:R-:W-:Y:S02]  /*57770*/  STL.64 [R1+0x358], R46 ;  /* 0x0003582e01007387 */ /* 0x000fe40000100a00 */
[----:B------:R-:W0:Y:S02]  /*57780*/  LDSM.16.MT88.4 R44, [R61+0x9000] ;  /* 0x009000003d2c783b */ /* 0x000e240000004200 */
[----:B0-----:R-:W-:Y:S02]  /*57790*/  STL.64 [R1+0x2f40], R46 ;  /* 0x002f402e01007387 */ /* 0x001fe40000100a00 */
[----:B------:R0:W-:Y:S02]  /*577a0*/  STL.64 [R1+0x2f38], R44 ;  /* 0x002f382c01007387 */ /* 0x0001e40000100a00 */
[----:B0-----:R-:W2:Y:S01]  /*577b0*/  LDL.LU.64 R44, [R1+0x130] ;  /* 0x00013000012c7983 */ /* 0x001ea20000300a00 */
[----:B------:R-:W-:-:S02]  /*577c0*/  IMAD.MOV.U32 R24, RZ, RZ, R60 ;  /* 0x000000ffff187224 */ /* 0x000fc400078e003c */
[----:B------:R-:W-:Y:S01]  /*577d0*/  IMAD.MOV.U32 R25, RZ, RZ, R3 ;  /* 0x000000ffff197224 */ /* 0x000fe200078e0003 */
        /* <DEDUP_REMOVED lines=8> */
[----:B------:R-:W-:Y:S02]  /*57860*/  IMAD.MOV.U32 R19, RZ, RZ, R44 ;  /* 0x000000ffff137224 */ /* 0x000fe400078e002c */
[----:B------:R-:W-:Y:S02]  /*57870*/  IMAD.MOV.U32 R18, RZ, RZ, R45 ;  /* 0x000000ffff127224 */ /* 0x000fe400078e002d */
[----:B------:R-:W-:-:S02]  /*57880*/  IMAD.MOV.U32 R45, RZ, RZ, R12 ;  /* 0x000000ffff2d7224 */ /* 0x000fc400078e000c */
[----:B------:R-:W-:Y:S02]  /*57890*/  IMAD.MOV.U32 R44, RZ, RZ, R13 ;  /* 0x000000ffff2c7224 */ /* 0x000fe400078e000d */
[C---:B------:R-:W-:Y:S01]  /*578a0*/  HMMA.16816.F32 R12, R40.reuse, R24, R20 ;  /* 0x00000018280c723c */ /* 0x040fe20000001814 */
[----:B------:R-:W-:Y:S01]  /*578b0*/  STL.64 [R1+0x3000], R18 ;  /* 0x0030001201007387 */ /* 0x000fe20000100a00 */
[----:B------:R-:W-:Y:S11]  /*578c0*/  STL.64 [R1+0x2ff8], R16 ;  /* 0x002ff81001007387 */ /* 0x000ff60000100a00 */
[----:B------:R-:W-:Y:S01]  /*578d0*/  @!UPT UIADD3 URZ, URZ, URZ, URZ ;  /* 0x0000003f3f3ff290 */ /* 0x000fe2000fffe03f */
[----:B------:R-:W-:Y:S01]  /*578e0*/  STL.64 [R1+0x5b0], R8 ;  /* 0x0005b00801007387 */ /* 0x000fe20000100a00 */
[----:B------:R0:W-:Y:S02]  /*578f0*/  STL.64 [R1+0x5b8], R10 ;  /* 0x0005b80a01007387 */ /* 0x0001e40000100a00 */
[C---:B0-----:R-:W-:Y:S01]  /*57900*/  HMMA.16816.F32 R8, R40.reuse, R32, R28 ;  /* 0x000000202808723c */ /* 0x041fe2000000181c */
[----:B------:R-:W-:Y:S05]  /*57910*/  STL.64 [R1+0x3070], R44 ;  /* 0x0030702c01007387 */ /* 0x000fea0000100a00 */
[----:B------:R-:W-:Y:S02]  /*57920*/  STL.64 [R1+0x5a0], R12 ;  /* 0x0005a00c01007387 */ /* 0x000fe40000100a00 */
[----:B------:R0:W-:Y:S02]  /*57930*/  STL.64 [R1+0x5a8], R14 ;  /* 0x0005a80e01007387 */ /* 0x0001e40000100a00 */
[----:B0-----:R-:W-:Y:S11]  /*57940*/  HMMA.16816.F32 R12, R40, R48, R36 ;  /* 0x00000030280c723c */ /* 0x001ff60000001824 */
[----:B------:R-:W-:Y:S02]  /*57950*/  @!UPT UIADD3 URZ, URZ, URZ, URZ ;  /* 0x0000003f3f3ff290 */ /* 0x000fe4000fffe03f */
[----:B------:R-:W-:Y:S01]  /*57960*/  STL.64 [R1+0x590], R8 ;  /* 0x0005900801007387 */ /* 0x000fe20000100a00 */
[----:B------:R-:W-:Y:S02]  /*57970*/  STL.64 [R1+0x598], R10 ;  /* 0x0005980a01007387 */ /* 0x000fe40000100a00 */
[----:B------:R-:W-:Y:S02]  /*57980*/  IMAD.MOV.U32 R6, RZ, RZ, R32 ;  /* 0x000000ffff067224 */ /* 0x000fe400078e0020 */
[----:B------:R-:W-:-:S05]  /*57990*/  IMAD.MOV.U32 R7, RZ, RZ, R33 ;  /* 0x000000ffff077224 */ /* 0x000fca00078e0021 */
[----:B------:R-:W-:Y:S01]  /*579a0*/  STL.64 [R1+0x2f58], R6 ;  /* 0x002f580601007387 */ /* 0x000fe20000100a00 */
[----:B------:R0:W-:Y:S03]  /*579b0*/  STL.64 [R1+0x2f50], R4 ;  /* 0x002f500401007387 */ /* 0x0001e60000100a00 */
[----:B------:R-:W-:Y:S01]  /*579c0*/  STL.64 [R1+0x580], R12 ;  /* 0x0005800c01007387 */ /* 0x000fe20000100a00 */
[----:B------:R-:W-:Y:S02]  /*579d0*/  STL.64 [R1+0x588], R14 ;  /* 0x0005880e01007387 */ /* 0x000fe40000100a00 */
[----:B0-----:R-:W-:Y:S02]  /*579e0*/  IMAD.MOV.U32 R5, RZ, RZ, R56 ;  /* 0x000000ffff057224 */ /* 0x001fe400078e0038 */
[----:B------:R-:W-:Y:S01]  /*579f0*/  IMAD.MOV.U32 R4, RZ, RZ, R57 ;  /* 0x000000ffff047224 */ /* 0x000fe200078e0039 */
[C---:B--2---:R-:W-:Y:S11]  /*57a00*/  HMMA.16816.F32 R8, R40.reuse, R56, R52 ;  /* 0x000000382808723c */ /* 0x044ff60000001834 */
[----:B------:R-:W-:Y:S11]  /*57a10*/  @!UPT UIADD3 URZ, URZ, URZ, URZ ;  /* 0x0000003f3f3ff290 */ /* 0x000ff6000fffe03f */
[----:B------:R-:W-:Y:S01]  /*57a20*/  @!UPT UIADD3 URZ, URZ, URZ, URZ ;  /* 0x0000003f3f3ff290 */ /* 0x000fe2000fffe03f */
[----:B------:R-:W-:Y:S01]  /*57a30*/  STL.64 [R1+0x570], R8 ;  /* 0x0005700801007387 */ /* 0x000fe20000100a00 */
[----:B------:R-:W-:Y:S02]  /*57a40*/  STL.64 [R1+0x578], R10 ;  /* 0x0005780a01007387 */ /* 0x000fe40000100a00 */
[----:B------:R0:W-:Y:S02]  /*57a50*/  STL.64 [R1+0x3088], R4 ;  /* 0x0030880401007387 */ /* 0x0001e40000100a00 */
[----:B------:R-:W2:Y:S01]  /*57a60*/  LDL.LU R24, [R1+0x500] ;  /* 0x0005000001187983 */ /* 0x000ea20000300800 */
[----:B------:R-:W2:Y:S01]  /*57a70*/  LDL.LU R25, [R1+0x504] ;  /* 0x0005040001197983 */ /* 0x000ea20000300800 */
[----:B------:R-:W3:Y:S02]  /*57a80*/  LDL.LU R26, [R1+0x508] ;  /* 0x00050800011a7983 */ /* 0x000ee40000300800 */
[----:B------:R-:W3:Y:S02]  /*57a90*/  LDL.LU R27, [R1+0x50c] ;  /* 0x00050c00011b7983 */ /* 0x000ee40000300800 */
[----:B---3--:R-:W-:Y:S01]  /*57aa0*/  STL.64 [R1+0x3058], R26 ;  /* 0x0030581a01007387 */ /* 0x008fe20000100a00 */
[----:B--2---:R-:W-:Y:S02]  /*57ab0*/  STL.64 [R1+0x3050], R24 ;  /* 0x0030501801007387 */ /* 0x004fe40000100a00 */
[----:B------:R-:W2:Y:S02]  /*57ac0*/  LDL.LU R16, [R1+0x520] ;  /* 0x0005200001107983 */ /* 0x000ea40000300800 */
[----:B------:R-:W2:Y:S01]  /*57ad0*/  LDL.LU R17, [R1+0x524] ;  /* 0x0005240001117983 */ /* 0x000ea20000300800 */
[----:B------:R-:W3:Y:S01]  /*57ae0*/  LDL.LU R18, [R1+0x528] ;  /* 0x0005280001127983 */ /* 0x000ee20000300800 */
[----:B------:R-:W3:Y:S02]  /*57af0*/  LDL.LU R19, [R1+0x52c] ;  /* 0x00052c0001137983 */ /* 0x000ee40000300800 */
[----:B0-----:R-:W4:Y:S02]  /*57b00*/  LDL.LU R4, [R1+0x560] ;  /* 0x0005600001047983 */ /* 0x001f240000300800 */
[----:B------:R-:W4:Y:S01]  /*57b10*/  LDL.LU R5, [R1+0x564] ;  /* 0x0005640001057983 */ /* 0x000f220000300800 */
[----:B------:R-:W4:Y:S01]  /*57b20*/  LDL.LU R6, [R1+0x568] ;  /* 0x0005680001067983 */ /* 0x000f220000300800 */
[----:B------:R-:W4:Y:S02]  /*57b30*/  LDL.LU R7, [R1+0x56c] ;  /* 0x00056c0001077983 */ /* 0x000f240000300800 */
[----:B------:R-:W2:Y:S02]  /*57b40*/  LDL.LU R44, [R1+0x550] ;  /* 0x00055000012c7983 */ /* 0x000ea40000300800 */
[----:B------:R-:W2:Y:S01]  /*57b50*/  LDL.LU R45, [R1+0x554] ;  /* 0x00055400012d7983 */ /* 0x000ea20000300800 */
[----:B------:R-:W2:Y:S01]  /*57b60*/  LDL.LU R46, [R1+0x558] ;  /* 0x00055800012e7983 */ /* 0x000ea20000300800 */
[----:B------:R-:W2:Y:S03]  /*57b70*/  LDL.LU R47, [R1+0x55c] ;  /* 0x00055c00012f7983 */ /* 0x000ea60000300800 */
[----:B--2---:R-:W-:Y:S01]  /*57b80*/  STL.64 [R1+0x3080], R46 ;  /* 0x0030802e01007387 */ /* 0x004fe20000100a00 */
[----:B------:R0:W-:Y:S03]  /*57b90*/  STL.64 [R1+0x3078], R44 ;  /* 0x0030782c01007387 */ /* 0x0001e60000100a00 */
[----:B0-----:R-:W4:Y:S01]  /*57ba0*/  LDL.LU.64 R44, [R1+0xd0] ;  /* 0x0000d000012c7983 */ /* 0x001f220000300a00 */
[----:B---3--:R-:W-:Y:S02]  /*57bb0*/  STL.64 [R1+0x3068], R18 ;  /* 0x0030681201007387 */ /* 0x008fe40000100a00 */
[----:B------:R0:W-:Y:S02]  /*57bc0*/  STL.64 [R1+0x3060], R16 ;  /* 0x0030601001007387 */ /* 0x0001e40000100a00 */
[----:B0-----:R-:W2:Y:S01]  /*57bd0*/  LDL.LU.64 R16, [R1+0xc0] ;  /* 0x0000c00001107983 */ /* 0x001ea20000300a00 */
[----:B------:R-:W3:Y:S02]  /*57be0*/  LDL.LU R24, [R1+0x540] ;  /* 0x0005400001187983 */ /* 0x000ee40000300800 */
[----:B------:R-:W3:Y:S02]  /*57bf0*/  LDL.LU R25, [R1+0x544] ;  /* 0x0005440001197983 */ /* 0x000ee40000300800 */
[----:B------:R-:W3:Y:S01]  /*57c00*/  LDL.LU R26, [R1+0x548] ;  /* 0x00054800011a7983 */ /* 0x000ee20000300800 */
[----:B------:R-:W3:Y:S01]  /*57c10*/  LDL.LU R27, [R1+0x54c] ;  /* 0x00054c00011b7983 */ /* 0x000ee20000300800 */
[----:B------:R-:W3:Y:S02]  /*57c20*/  LDL.64 R28, [R1+0xb0] ;  /* 0x0000b000011c7983 */ /* 0x000ee40000100a00 */
[----:B------:R-:W2:Y:S02]  /*57c30*/  LDL.LU.64 R8, [R1+0x90] ;  /* 0x0000900001087983 */ /* 0x000ea40000300a00 */
[----:B------:R-:W2:Y:S01]  /*57c40*/  LDL.LU R12, [R1+0x510] ;  /* 0x00051000010c7983 */ /* 0x000ea20000300800 */
[----:B------:R-:W2:Y:S01]  /*57c50*/  LDL.LU R13, [R1+0x514] ;  /* 0x00051400010d7983 */ /* 0x000ea20000300800 */
[----:B------:R-:W2:Y:S02]  /*57c60*/  LDL.LU R14, [R1+0x518] ;  /* 0x00051800010e7983 */ /* 0x000ea40000300800 */
[----:B------:R-:W2:Y:S02]  /*57c70*/  LDL.LU R15, [R1+0x51c] ;  /* 0x00051c00010f7983 */ /* 0x000ea40000300800 */
[----:B------:R-:W2:Y:S01]  /*57c80*/  LDL.64 R20, [R1+0x80] ;  /* 0x0000800001147983 */ /* 0x000ea20000100a00 */
[----:B------:R-:W2:Y:S01]  /*57c90*/  LDL.LU.64 R32, [R1+0x70] ;  /* 0x0000700001207983 */ /* 0x000ea20000300a00 */
[----:B------:R-:W2:Y:S02]  /*57ca0*/  LDL.LU R36, [R1+0x4f0] ;  /* 0x0004f00001247983 */ /* 0x000ea40000300800 */
[----:B------:R-:W2:Y:S02]  /*57cb0*/  LDL.LU R37, [R1+0x4f4] ;  /* 0x0004f40001257983 */ /* 0x000ea40000300800 */
[----:B------:R-:W2:Y:S01]  /*57cc0*/  LDL.LU R38, [R1+0x4f8] ;  /* 0x0004f80001267983 */ /* 0x000ea20000300800 */
[----:B------:R-:W2:Y:S01]  /*57cd0*/  LDL.LU R39, [R1+0x4fc] ;  /* 0x0004fc0001277983 */ /* 0x000ea20000300800 */
[----:B------:R-:W2:Y:S02]  /*57ce0*/  LDL.LU.64 R48, [R1+0x60] ;  /* 0x0000600001307983 */ /* 0x000ea40000300a00 */
[----:B------:R-:W2:Y:S02]  /*57cf0*/  LDL.LU R52, [R1+0x4e0] ;  /* 0x0004e00001347983 */ /* 0x000ea40000300800 */
[----:B------:R-:W2:Y:S01]  /*57d00*/  LDL.LU R53, [R1+0x4e4] ;  /* 0x0004e40001357983 */ /* 0x000ea20000300800 */
[----:B------:R-:W2:Y:S01]  /*57d10*/  LDL.LU R54, [R1+0x4e8] ;  /* 0x0004e80001367983 */ /* 0x000ea20000300800 */
[----:B------:R-:W2:Y:S02]  /*57d20*/  LDL.LU R55, [R1+0x4ec] ;  /* 0x0004ec0001377983 */ /* 0x000ea40000300800 */
[----:B------:R-:W2:Y:S01]  /*57d30*/  LDL.LU.64 R56, [R1+0x50] ;  /* 0x0000500001387983 */ /* 0x000ea20000300a00 */
[C---:B----4-:R-:W-:Y:S11]  /*57d40*/  HMMA.16816.F32 R4, R40.reuse, R44, R4 ;  /* 0x0000002c2804723c */ /* 0x050ff60000001804 */
[----:B------:R-:W-:Y:S11]  /*57d50*/  @!UPT UIADD3 URZ, URZ, URZ, URZ ;  /* 0x0000003f3f3ff290 */ /* 0x000ff6000fffe03f */
[----:B------:R-:W-:Y:S01]  /*57d60*/  @!UPT UIADD3 URZ, URZ, URZ, URZ ;  /* 0x0000003f3f3ff290 */ /* 0x000fe2000fffe03f */
[----:B------:R0:W-:Y:S01]  /*57d70*/  STL.64 [R1+0x560], R4 ;  /* 0x0005600401007387 */ /* 0x0001e20000100a00 */
[----:B------:R1:W-:Y:S03]  /*57d80*/  STL.64 [R1+0x568], R6 ;  /* 0x0005680601007387 */ /* 0x0003e60000100a00 */
[----:B0-----:R-:W4:Y:S01]  /*57d90*/  LDL.LU.64 R4, [R1+0x3088] ;  /* 0x0030880001047983 */ /* 0x001f220000300a00 */
[----:B-1----:R-:W-:Y:S02]  /*57da0*/  IMAD.MOV.U32 R7, RZ, RZ, R44 ;  /* 0x000000ffff077224 */ /* 0x002fe400078e002c */
[----:B------:R-:W-:Y:S02]  /*57db0*/  IMAD.MOV.U32 R6, RZ, RZ, R45 ;  /* 0x000000ffff067224 */ /* 0x000fe400078e002d */
[----:B------:R-:W2:Y:S01]  /*57dc0*/  LDL.LU.64 R46, [R1+0x3080] ;  /* 0x00308000012e7983 */ /* 0x000ea20000300a00 */
[----:B------:R-:W2:Y:S02]  /*57dd0*/  LDL.LU.64 R44, [R1+0x3078] ;  /* 0x00307800012c7983 */ /* 0x000ea40000300a00 */
[----:B------:R-:W-:Y:S01]  /*57de0*/  STL.64 [R1+0x3010], R6 ;  /* 0x0030100601007387 */ /* 0x000fe20000100a00 */
[C---:B--2---:R-:W-:Y:S01]  /*57df0*/  HMMA.16816.F32 R44, R40.reuse, R16, R44 ;  /* 0x00000010282c723c */ /* 0x044fe2000000182c */
[----:B----4-:R-:W-:Y:S11]  /*57e00*/  STL.64 [R1+0x3008], R4 ;  /* 0x0030080401007387 */ /* 0x010ff60000100a00 */
[----:B------:R-:W-:Y:S11]  /*57e10*/  @!UPT UIADD3 URZ, URZ, URZ, URZ ;  /* 0x0000003f3f3ff290 */ /* 0x000ff6000fffe03f */
[----:B------:R0:W-:Y:S01]  /*57e20*/  STL.64 [R1+0x550], R44 ;  /* 0x0005502c01007387 */ /* 0x0001e20000100a00 */
[----:B------:R1:W-:Y:S03]  /*57e30*/  STL.64 [R1+0x558], R46 ;  /* 0x0005582e01007387 */ /* 0x0003e60000100a00 */
[----:B0-----:R-:W2:Y:S01]  /*57e40*/  LDL.LU.64 R44, [R1+0x3070] ;  /* 0x00307000012c7983 */ /* 0x001ea20000300a00 */
[----:B-1----:R-:W-:Y:S02]  /*57e50*/  IMAD.MOV.U32 R47, RZ, RZ, R16 ;  /* 0x000000ffff2f7224 */ /* 0x002fe400078e0010 */
[----:B------:R-:W-:Y:S02]  /*57e60*/  IMAD.MOV.U32 R46, RZ, RZ, R17 ;  /* 0x000000ffff2e7224 */ /* 0x000fe400078e0011 */
[----:B------:R-:W4:Y:S01]  /*57e70*/  LDL.LU.64 R18, [R1+0x3068] ;  /* 0x0030680001127983 */ /* 0x000f220000300a00 */
[----:B------:R-:W4:Y:S02]  /*57e80*/  LDL.LU.64 R16, [R1+0x3060] ;  /* 0x0030600001107983 */ /* 0x000f240000300a00 */
[----:B------:R-:W-:Y:S01]  /*57e90*/  STL.64 [R1+0x3020], R46 ;  /* 0x0030202e01007387 */ /* 0x000fe20000100a00 */
[----:B---3--:R-:W-:Y:S01]  /*57ea0*/  HMMA.16816.F32 R24, R40, R28, R24 ;  /* 0x0000001c2818723c */ /* 0x008fe20000001818 */
[----:B--2---:R0:W-:Y:S04]  /*57eb0*/  STL.64 [R1+0x3018], R44 ;  /* 0x0030182c01007387 */ /* 0x0041e80000100a00 */
[----:B0-----:R-:W2:Y:S01]  /*57ec0*/  LDL.LU R44, [R1+0x530] ;  /* 0x00053000012c7983 */ /* 0x001ea20000300800 */
[----:B------:R-:W2:Y:S02]  /*57ed0*/  LDL.LU R45, [R1+0x534] ;  /* 0x00053400012d7983 */ /* 0x000ea40000300800 */
[----:B------:R-:W2:Y:S02]  /*57ee0*/  LDL.LU R46, [R1+0x538] ;  /* 0x00053800012e7983 */ /* 0x000ea40000300800 */
[----:B------:R-:W2:Y:S11]  /*57ef0*/  LDL.LU R47, [R1+0x53c] ;  /* 0x00053c00012f7983 */ /* 0x000eb60000300800 */
[----:B------:R-:W-:Y:S02]  /*57f00*/  @!UPT UIADD3 URZ, URZ, URZ, URZ ;  /* 0x0000003f3f3ff290 */ /* 0x000fe4000fffe03f */
[----:B------:R-:W-:Y:S01]  /*57f10*/  STL.64 [R1+0x540], R24 ;  /* 0x0005401801007387 */ /* 0x000fe20000100a00 */
[----:B------:R0:W-:Y:S03]  /*57f20*/  STL.64 [R1+0x548], R26 ;  /* 0x0005481a01007387 */ /* 0x0001e60000100a00 */
[----:B0-----:R-:W3:Y:S01]  /*57f30*/  LDL.LU.64 R26, [R1+0x3058] ;  /* 0x00305800011a7983 */ /* 0x001ee20000300a00 */
[----:B------:R-:W3:Y:S02]  /*57f40*/  LDL.LU.64 R24, [R1+0x3050] ;  /* 0x0030500001187983 */ /* 0x000ee40000300a00 */
[----:B------:R-:W-:Y:S02]  /*57f50*/  IMAD.MOV.U32 R4, RZ, RZ, R2 ;  /* 0x000000ffff047224 */ /* 0x000fe400078e0002 */
[----:B------:R-:W-:Y:S02]  /*57f60*/  IMAD.MOV.U32 R5, RZ, RZ, R0 ;  /* 0x000000ffff057224 */ /* 0x000fe400078e0000 */
[----:B------:R-:W-:-:S02]  /*57f70*/  IMAD.MOV.U32 R0, RZ, RZ, R29 ;  /* 0x000000ffff007224 */ /* 0x000fc400078e001d */
[----:B------:R-:W3:Y:S03]  /*57f80*/  LDL.LU.64 R28, [R1+0x3048] ;  /* 0x00304800011c7983 */ /* 0x000ee60000300a00 */
[----:B------:R0:W-:Y:S02]  /*57f90*/  STL [R1+0x2ecc], R0 ;  /* 0x002ecc0001007387 */ /* 0x0001e40000100800 */
[----:B------:R-:W-:Y:S02]  /*57fa0*/  IMAD.MOV.U32 R3, RZ, RZ, R9 ;  /* 0x000000ffff037224 */ /* 0x000fe400078e0009 */
[----:B------:R-:W-:Y:S02]  /*57fb0*/  IMAD.MOV.U32 R2, RZ, RZ, R8 ;  /* 0x000000ffff027224 */ /* 0x000fe400078e0008 */
[----:B0-----:R-:W-:Y:S02]  /*57fc0*/  IMAD.MOV.U32 R0, RZ, RZ, R21 ;  /* 0x000000ffff007224 */ /* 0x001fe400078e0015 */
[----:B------:R-:W-:-:S02]  /*57fd0*/  IMAD.MOV.U32 R61, RZ, RZ, R33 ;  /* 0x000000ffff3d7224 */ /* 0x000fc400078e0021 */
[----:B------:R-:W-:Y:S01]  /*57fe0*/  IMAD.MOV.U32 R60, RZ, RZ, R32 ;  /* 0x000000ffff3c7224 */ /* 0x000fe200078e0020 */
[C---:B--2---:R-:W-:Y:S08]  /*57ff0*/  HMMA.16816.F32 R44, R40.reuse, R4, R44 ;  /* 0x00000004282c723c */ /* 0x044ff0000000182c */
[C---:B----4-:R-:W-:Y:S11]  /*58000*/  HMMA.16816.F32 R4, R40.reuse, R8, R16 ;  /* 0x000000082804723c */ /* 0x050ff60000001810 */
[----:B------:R-:W-:Y:S04]  /*58010*/  @!UPT UIADD3 URZ, URZ, URZ, URZ ;  /* 0x0000003f3f3ff290 */ /* 0x000fe8000fffe03f */
[----:B------:R-:W-:Y:S01]  /*58020*/  STL.64 [R1+0x530], R44 ;  /* 0x0005302c01007387 */ /* 0x000fe20000100a00 */
[----:B------:R-:W-:Y:S07]  /*58030*/  STL.64 [R1+0x538], R46 ;  /* 0x0005382e01007387 */ /* 0x000fee0000100a00 */
[----:B------:R-:W-:Y:S02]  /*58040*/  STL.64 [R1+0x520], R4 ;  /* 0x0005200401007387 */ /* 0x000fe40000100a00 */
[----:B------:R0:W-:Y:S02]  /*58050*/  STL.64 [R1+0x528], R6 ;  /* 0x0005280601007387 */ /* 0x0001e40000100a00 */
[C---:B0-----:R-:W-:Y:S01]  /*58060*/  HMMA.16816.F32 R4, R40.reuse, R20, R12 ;  /* 0x000000142804723c */ /* 0x041fe2000000180c */
[----:B------:R-:W-:Y:S01]  /*58070*/  STL [R1+0x2ed4], R3 ;  /* 0x002ed40301007387 */ /* 0x000fe20000100800 */
[----:B------:R-:W-:Y:S02]  /*58080*/  STL [R1+0x2ed0], R2 ;  /* 0x002ed00201007387 */ /* 0x000fe40000100800 */
[----:B------:R-:W-:Y:S11]  /*58090*/  STL [R1+0x2ed8], R0 ;  /* 0x002ed80001007387 */ /* 0x000ff60000100800 */
[----:B------:R-:W-:Y:S08]  /*580a0*/  @!UPT UIADD3 URZ, URZ, URZ, URZ ;  /* 0x0000003f3f3ff290 */ /* 0x000ff0000fffe03f */
[----:B------:R-:W-:Y:S01]  /*580b0*/  STL.64 [R1+0x510], R4 ;  /* 0x0005100401007387 */ /* 0x000fe20000100a00 */
[----:B------:R3:W-:Y:S02]  /*580c0*/  STL.64 [R1+0x518], R6 ;  /* 0x0005180601007387 */ /* 0x0007e40000100a00 */
[C---:B---3--:R-:W-:Y:S11]  /*580d0*/  HMMA.16816.F32 R4, R40.reuse, R32, R24 ;  /* 0x000000202804723c */ /* 0x048ff60000001818 */
[----:B------:R-:W-:Y:S11]  /*580e0*/  @!UPT UIADD3 URZ, URZ, URZ, URZ ;  /* 0x0000003f3f3ff290 */ /* 0x000ff6000fffe03f */
[----:B------:R-:W-:Y:S01]  /*580f0*/  @!UPT UIADD3 URZ, URZ, URZ, URZ ;  /* 0x0000003f3f3ff290 */ /* 0x000fe2000fffe03f */
[----:B------:R-:W-:Y:S01]  /*58100*/  STL.64 [R1+0x500], R4 ;  /* 0x0005000401007387 */ /* 0x000fe20000100a00 */
[----:B------:R0:W-:Y:S02]  /*58110*/  STL.64 [R1+0x508], R6 ;  /* 0x0005080601007387 */ /* 0x0001e40000100a00 */
[C---:B0-----:R-:W-:Y:S01]  /*58120*/  HMMA.16816.F32 R4, R40.reuse, R48, R36 ;  /* 0x000000302804723c */ /* 0x041fe20000001824 */
[----:B------:R-:W-:Y:S01]  /*58130*/  STL [R1+0x2ee0], R61 ;  /* 0x002ee03d01007387 */ /* 0x000fe20000100800 */
[----:B------:R-:W-:Y:S02]  /*58140*/  STL [R1+0x2edc], R60 ;  /* 0x002edc3c01007387 */ /* 0x000fe40000100800 */
[----:B------:R-:W-:Y:S02]  /*58150*/  IMAD.MOV.U32 R2, RZ, RZ, R49 ;  /* 0x000000ffff027224 */ /* 0x000fe400078e0031 */
[----:B------:R-:W-:Y:S11]  /*58160*/  IMAD.MOV.U32 R3, RZ, RZ, R48 ;  /* 0x000000ffff037224 */ /* 0x000ff600078e0030 */
[----:B------:R-:W-:Y:S06]  /*58170*/  @!UPT UIADD3 URZ, URZ, URZ, URZ ;  /* 0x0000003f3f3ff290 */ /* 0x000fec000fffe03f */
[----:B------:R-:W-:Y:S01]  /*58180*/  STL.64 [R1+0x4f0], R4 ;  /* 0x0004f00401007387 */ /* 0x000fe20000100a00 */
[----:B------:R0:W-:Y:S02]  /*58190*/  STL.64 [R1+0x4f8], R6 ;  /* 0x0004f80601007387 */ /* 0x0001e40000100a00 */
[----:B0-----:R-:W-:Y:S01]  /*581a0*/  HMMA.16816.F32 R4, R40, R56, R52 ;  /* 0x000000382804723c */ /* 0x001fe20000001834 */
[----:B------:R-:W-:Y:S01]  /*581b0*/  STL [R1+0x2ee8], R2 ;  /* 0x002ee80201007387 */ /* 0x000fe20000100800 */
[----:B------:R-:W-:Y:S11]  /*581c0*/  STL [R1+0x2ee4], R3 ;  /* 0x002ee40301007387 */ /* 0x000ff60000100800 */
[----:B------:R-:W-:Y:S10]  /*581d0*/  @!UPT UIADD3 URZ, URZ, URZ, URZ ;  /* 0x0000003f3f3ff290 */ /* 0x000ff4000fffe03f */
[----:B------:R-:W-:Y:S01]  /*581e0*/  STL.64 [R1+0x4e0], R4 ;  /* 0x0004e00401007387 */ /* 0x000fe20000100a00 */
[----:B------:R-:W-:Y:S02]  /*581f0*/  STL.64 [R1+0x4e8], R6 ;  /* 0x0004e80601007387 */ /* 0x000fe40000100a00 */
[----:B------:R-:W2:Y:S02]  /*58200*/  LDL.LU R36, [R1+0x490] ;  /* 0x0004900001247983 */ /* 0x000ea40000300800 */
[----:B------:R-:W2:Y:S01]  /*58210*/  LDL.LU R37, [R1+0x494] ;  /* 0x0004940001257983 */ /* 0x000ea20000300800 */
[----:B------:R-:W3:Y:S01]  /*58220*/  LDL.LU R38, [R1+0x498] ;  /* 0x0004980001267983 */ /* 0x000ee20000300800 */
[----:B------:R-:W3:Y:S03]  /*58230*/  LDL.LU R39, [R1+0x49c] ;  /* 0x00049c0001277983 */ /* 0x000ee60000300800 */
[----:B---3--:R-:W-:Y:S01]  /*58240*/  STL.64 [R1+0x3030], R38 ;  /* 0x0030302601007387 */ /* 0x008fe20000100a00 */
[----:B--2---:R-:W-:Y:S02]  /*58250*/  STL.64 [R1+0x3028], R36 ;  /* 0x0030282401007387 */ /* 0x004fe40000100a00 */
[----:B------:R-:W2:Y:S02]  /*58260*/  LDL.LU R16, [R1+0x4b0] ;  /* 0x0004b00001107983 */ /* 0x000ea40000300800 */
[----:B------:R-:W2:Y:S01]  /*58270*/  LDL.LU R17, [R1+0x4b4] ;  /* 0x0004b40001117983 */ /* 0x000ea20000300800 */
[----:B------:R-:W3:Y:S01]  /*58280*/  LDL.LU R18, [R1+0x4b8] ;  /* 0x0004b80001127983 */ /* 0x000ee20000300800 */
[----:B------:R-:W3:Y:S03]  /*58290*/  LDL.LU R19, [R1+0x4bc] ;  /* 0x0004bc0001137983 */ /* 0x000ee60000300800 */
[----:B---3--:R-:W-:Y:S01]  /*582a0*/  STL.64 [R1+0x3040], R18 ;  /* 0x0030401201007387 */ /* 0x008fe20000100a00 */
[----:B--2---:R0:W-:Y:S03]  /*582b0*/  STL.64 [R1+0x3038], R16 ;  /* 0x0030381001007387 */ /* 0x0041e60000100a00 */
[----:B0-----:R-:W2:Y:S01]  /*582c0*/  LDL.LU R16, [R1+0x4d0] ;  /* 0x0004d00001107983 */ /* 0x001ea20000300800 */
[----:B------:R-:W2:Y:S02]  /*582d0*/  LDL.LU R17, [R1+0x4d4] ;  /* 0x0004d40001117983 */ /* 0x000ea40000300800 */
[----:B------:R-:W2:Y:S02]  /*582e0*/  LDL.LU R18, [R1+0x4d8] ;  /* 0x0004d80001127983 */ /* 0x000ea40000300800 */
[----:B------:R-:W2:Y:S01]  /*582f0*/  LDL.LU R19, [R1+0x4dc] ;  /* 0x0004dc0001137983 */ /* 0x000ea20000300800 */
[----:B------:R-:W2:Y:S01]  /*58300*/  LDL.LU.64 R36, [R1+0x40] ;  /* 0x0000400001247983 */ /* 0x000ea20000300a00 */
[----:B------:R-:W3:Y:S02]  /*58310*/  LDL.LU R44, [R1+0x4c0] ;  /* 0x0004c000012c7983 */ /* 0x000ee40000300800 */
[----:B------:R-:W3:Y:S02]  /*58320*/  LDL.LU R45, [R1+0x4c4] ;  /* 0x0004c400012d7983 */ /* 0x000ee40000300800 */
[----:B------:R-:W3:Y:S01]  /*58330*/  LDL.LU R46, [R1+0x4c8] ;  /* 0x0004c800012e7983 */ /* 0x000ee20000300800 */
[----:B------:R-:W3:Y:S01]  /*58340*/  LDL.LU R47, [R1+0x4cc] ;  /* 0x0004cc00012f7983 */ /* 0x000ee20000300800 */
[----:B------:R-:W3:Y:S02]  /*58350*/  LDL.LU.64 R4, [R1+0x30] ;  /* 0x0000300001047983 */ /* 0x000ee40000300a00 */
[----:B------:R-:W4:Y:S02]  /*58360*/  LDL.LU.64 R20, [R1+0x20] ;  /* 0x0000200001147983 */ /* 0x000f240000300a00 */
[----:B------:R-:W3:Y:S01]  /*58370*/  LDL.LU R24, [R1+0x4a0] ;  /* 0x0004a00001187983 */ /* 0x000ee20000300800 */
[----:B------:R-:W3:Y:S01]  /*58380*/  LDL.LU R25, [R1+0x4a4] ;  /* 0x0004a40001197983 */ /* 0x000ee20000300800 */
[----:B------:R-:W3:Y:S02]  /*58390*/  LDL.LU R26, [R1+0x4a8] ;  /* 0x0004a800011a7983 */ /* 0x000ee40000300800 */
[----:B------:R-:W3:Y:S02]  /*583a0*/  LDL.LU R27, [R1+0x4ac] ;  /* 0x0004ac00011b7983 */ /* 0x000ee40000300800 */
[----:B------:R-:W-:-:S02]  /*583b0*/  IMAD.MOV.U32 R31, RZ, RZ, R56 ;  /* 0x000000ffff1f7224 */ /* 0x000fc400078e0038 */
[----:B------:R-:W-:Y:S01]  /*583c0*/  IMAD.MOV.U32 R30, RZ, RZ, R57 ;  /* 0x000000ffff1e7224 */ /* 0x000fe200078e0039 */
[----:B------:R-:W3:Y:S01]  /*583d0*/  LDL.LU.64 R32, [R1+0x10] ;  /* 0x0000100001207983 */ /* 0x000ee20000300a00 */
[----:B------:R-:W3:Y:S02]  /*583e0*/  LDL.LU.64 R56, [R1] ;  /* 0x0000000001387983 */ /* 0x000ee40000300a00 */
        /* <DEDUP_REMOVED lines=16> */
[----:B------:R-:W-:Y:S02]  /*584f0*/  STL [R1+0x2ef0], R30 ;  /* 0x002ef01e01007387 */ /* 0x000fe40000100800 */
[----:B------:R-:W-:Y:S01]  /*58500*/  STL [R1+0x2eec], R31 ;  /* 0x002eec1f01007387 */ /* 0x000fe20000100800 */
[----:B--2---:R-:W-:Y:S01]  /*58510*/  HMMA.16816.F32 R16, R40, R36, R16 ;  /* 0x000000242810723c */ /* 0x004fe20000001810 */
[----:B------:R-:W-:-:S02]  /*58520*/  IMAD.MOV.U32 R60, RZ, RZ, R36 ;  /* 0x000000ffff3c7224 */ /* 0x000fc400078e0024 */
[----:B------:R-:W-:Y:S11]  /*58530*/  IMAD.MOV.U32 R0, RZ, RZ, R37 ;  /* 0x000000ffff007224 */ /* 0x000ff600078e0025 */
[----:B------:R-:W-:Y:S09]  /*58540*/  @!UPT UIADD3 URZ, URZ, URZ, URZ ;  /* 0x0000003f3f3ff290 */ /* 0x000ff2000fffe03f */
[----:B------:R-:W-:Y:S01]  /*58550*/  STL.64 [R1+0x4d0], R16 ;  /* 0x0004d01001007387 */ /* 0x000fe20000100a00 */
[----:B------:R0:W-:Y:S03]  /*58560*/  STL.64 [R1+0x4d8], R18 ;  /* 0x0004d81201007387 */ /* 0x0001e60000100a00 */
[----:B0-----:R-:W2:Y:S01]  /*58570*/  LDL.LU.64 R18, [R1+0x3040] ;  /* 0x0030400001127983 */ /* 0x001ea20000300a00 */
[----:B------:R-:W2:Y:S02]  /*58580*/  LDL.LU.64 R16, [R1+0x3038] ;  /* 0x0030380001107983 */ /* 0x000ea40000300a00 */
[----:B------:R-:W2:Y:S02]  /*58590*/  LDL.LU.64 R38, [R1+0x3030] ;  /* 0x0030300001267983 */ /* 0x000ea40000300a00 */
[----:B------:R-:W2:Y:S01]  /*585a0*/  LDL.LU.64 R36, [R1+0x3028] ;  /* 0x0030280001247983 */ /* 0x000ea20000300a00 */
[C---:B---3--:R-:W-:Y:S08]  /*585b0*/  HMMA.16816.F32 R44, R40.reuse, R4, R44 ;  /* 0x00000004282c723c */ /* 0x048ff0000000182c */
[----:B------:R-:W-:Y:S01]  /*585c0*/  HMMA.16816.F32 R24, R40, R32, R24 ;  /* 0x000000202818723c */ /* 0x000fe20000001818 */
[----:B------:R-:W-:Y:S01]  /*585d0*/  STL [R1+0x2ef8], R0 ;  /* 0x002ef80001007387 */ /* 0x000fe20000100800 */
[----:B------:R-:W-:Y:S02]  /*585e0*/  STL [R1+0x2ef4], R60 ;  /* 0x002ef43c01007387 */ /* 0x000fe40000100800 */
[----:B------:R-:W-:-:S02]  /*585f0*/  IMAD.MOV.U32 R3, RZ, RZ, R4 ;  /* 0x000000ffff037224 */ /* 0x000fc400078e0004 */
[----:B------:R-:W-:Y:S02]  /*58600*/  IMAD.MOV.U32 R61, RZ, RZ, R5 ;  /* 0x000000ffff3d7224 */ /* 0x000fe400078e0005 */
[----:B----4-:R-:W-:Y:S02]  /*58610*/  IMAD.MOV.U32 R31, RZ, RZ, R20 ;  /* 0x000000ffff1f7224 */ /* 0x010fe400078e0014 */
[----:B------:R-:W-:-:S05]  /*58620*/  IMAD.MOV.U32 R2, RZ, RZ, R21 ;  /* 0x000000ffff027224 */ /* 0x000fca00078e0015 */
[----:B------:R-:W-:Y:S01]  /*58630*/  STL.64 [R1+0x4c0], R44 ;  /* 0x0004c02c01007387 */ /* 0x000fe20000100a00 */
[----:B------:R0:W-:Y:S03]  /*58640*/  STL.64 [R1+0x4c8], R46 ;  /* 0x0004c82e01007387 */ /* 0x0001e60000100a00 */
[----:B0-----:R-:W3:Y:S01]  /*58650*/  LDL.LU.64 R46, [R1+0x3020] ;  /* 0x00302000012e7983 */ /* 0x001ee20000300a00 */
[----:B------:R-:W4:Y:S02]  /*58660*/  LDL.LU.64 R44, [R1+0x3018] ;  /* 0x00301800012c7983 */ /* 0x000f240000300a00 */
[----:B------:R-:W3:Y:S02]  /*58670*/  LDL.LU.64 R6, [R1+0x3010] ;  /* 0x0030100001067983 */ /* 0x000ee40000300a00 */
[----:B------:R-:W3:Y:S01]  /*58680*/  LDL.LU.64 R4, [R1+0x3008] ;  /* 0x0030080001047983 */ /* 0x000ee20000300a00 */
[----:B------:R0:W-:Y:S01]  /*58690*/  STL [R1+0x2efc], R3 ;  /* 0x002efc0301007387 */ /* 0x0001e20000100800 */
[----:B------:R-:W-:-:S02]  /*586a0*/  IMAD.MOV.U32 R60, RZ, RZ, R32 ;  /* 0x000000ffff3c7224 */ /* 0x000fc400078e0020 */
[----:B------:R-:W-:Y:S02]  /*586b0*/  IMAD.MOV.U32 R30, RZ, RZ, R33 ;  /* 0x000000ffff1e7224 */ /* 0x000fe400078e0021 */
[----:B------:R-:W-:Y:S02]  /*586c0*/  IMAD.MOV.U32 R0, RZ, RZ, R57 ;  /* 0x000000ffff007224 */ /* 0x000fe400078e0039 */
[----:B0-----:R-:W-:Y:S01]  /*586d0*/  IMAD.MOV.U32 R3, RZ, RZ, R56 ;  /* 0x000000ffff037224 */ /* 0x001fe200078e0038 */
[C---:B--2---:R-:W-:Y:S08]  /*586e0*/  HMMA.16816.F32 R16, R40.reuse, R20, R16 ;  /* 0x000000142810723c */ /* 0x044ff00000001810 */
[C---:B------:R-:W-:Y:S11]  /*586f0*/  HMMA.16816.F32 R36, R40.reuse, R56, R36 ;  /* 0x000000382824723c */ /* 0x040ff60000001824 */
        /* <DEDUP_REMOVED lines=38> */
[----:B------:R-:W2:Y:S01]  /*58960*/  LDL.LU.64 R48, [R1+0x2f88] ;  /* 0x002f880001307983 */ /* 0x000ea20000300a00 */
[----:B------:R-:W-:Y:S01]  /*58970*/  HMMA.16816.F32 R12, R40, R36, R12 ;  /* 0x00000024280c723c */ /* 0x000fe2000000180c */
[----:B------:R-:W-:Y:S01]  /*58980*/  STL.64 [R1+0x2da8], R54 ;  /* 0x002da83601007387 */ /* 0x000fe20000100a00 */
[----:B------:R3:W-:Y:S02]  /*58990*/  STL.64 [R1+0x2da0], R52 ;  /* 0x002da03401007387 */ /* 0x0007e40000100a00 */
[----:B---3--:R-:W-:-:S02]  /*589a0*/  IMAD.MOV.U32 R52, RZ, RZ, R47 ;  /* 0x000000ffff347224 */ /* 0x008fc400078e002f */
[----:B------:R-:W-:Y:S02]  /*589b0*/  IMAD.MOV.U32 R53, RZ, RZ, R46 ;  /* 0x000000ffff357224 */ /* 0x000fe400078e002e */
[C---:B--2---:R-:W-:Y:S01]  /*589c0*/  HMMA.16816.F32 R8, R40.reuse, R48, R8 ;  /* 0x000000302808723c */ /* 0x044fe20000001808 */
[----:B------:R-:W-:Y:S01]  /*589d0*/  STL.64 [R1+0x2d98], R50 ;  /* 0x002d983201007387 */ /* 0x000fe20000100a00 */
[----:B------:R-:W-:Y:S11]  /*589e0*/  STL.64 [R1+0x2d90], R48 ;  /* 0x002d903001007387 */ /* 0x000ff60000100a00 */
[----:B------:R-:W-:Y:S10]  /*589f0*/  @!UPT UIADD3 URZ, URZ, URZ, URZ ;  /* 0x0000003f3f3ff290 */ /* 0x000ff4000fffe03f */
[----:B------:R0:W-:Y:S01]  /*58a00*/  STL.64 [R1+0x460], R8 ;  /* 0x0004600801007387 */ /* 0x0001e20000100a00 */
[----:B------:R1:W-:Y:S03]  /*58a10*/  STL.64 [R1+0x468], R10 ;  /* 0x0004680a01007387 */ /* 0x0003e60000100a00 */
[----:B0-----:R-:W2:Y:S01]  /*58a20*/  LDL.LU R8, [R1+0x420] ;  /* 0x0004200001087983 */ /* 0x001ea20000300800 */
[----:B------:R0:W-:Y:S02]  /*58a30*/  STL.64 [R1+0x450], R12 ;  /* 0x0004500c01007387 */ /* 0x0001e40000100a00 */
[----:B------:R3:W-:Y:S02]  /*58a40*/  STL.64 [R1+0x458], R14 ;  /* 0x0004580e01007387 */ /* 0x0007e40000100a00 */
[----:B------:R-:W2:Y:S01]  /*58a50*/  LDL.LU R9, [R1+0x424] ;  /* 0x0004240001097983 */ /* 0x000ea20000300800 */
[----:B-1----:R-:W2:Y:S01]  /*58a60*/  LDL.LU R10, [R1+0x428] ;  /* 0x00042800010a7983 */ /* 0x002ea20000300800 */
[----:B------:R-:W2:Y:S03]  /*58a70*/  LDL.LU R11, [R1+0x42c] ;  /* 0x00042c00010b7983 */ /* 0x000ea60000300800 */
[----:B0-----:R-:W2:Y:S01]  /*58a80*/  LDL.LU R12, [R1+0x410] ;  /* 0x00041000010c7983 */ /* 0x001ea20000300800 */
[----:B------:R-:W2:Y:S02]  /*58a90*/  LDL.LU R13, [R1+0x414] ;  /* 0x00041400010d7983 */ /* 0x000ea40000300800 */
[----:B---3--:R-:W3:Y:S02]  /*58aa0*/  LDL.LU R14, [R1+0x418] ;  /* 0x00041800010e7983 */ /* 0x008ee40000300800 */
[----:B------:R-:W3:Y:S01]  /*58ab0*/  LDL.LU R15, [R1+0x41c] ;  /* 0x00041c00010f7983 */ /* 0x000ee20000300800 */
[----:B------:R-:W-:Y:S01]  /*58ac0*/  STL.64 [R1+0x2d88], R38 ;  /* 0x002d882601007387 */ /* 0x000fe20000100a00 */
[----:B------:R0:W-:Y:S02]  /*58ad0*/  STL.64 [R1+0x2d80], R36 ;  /* 0x002d802401007387 */ /* 0x0001e40000100a00 */
[C---:B0-----:R-:W-:Y:S11]  /*58ae0*/  HMMA.16816.F32 R36, R40.reuse, R32, R56 ;  /* 0x000000202824723c */ /* 0x041ff60000001838 */
[----:B------:R-:W-:Y:S11]  /*58af0*/  @!UPT UIADD3 URZ, URZ, URZ, URZ ;  /* 0x0000003f3f3ff290 */ /* 0x000ff6000fffe03f */
[----:B------:R-:W-:Y:S01]  /*58b00*/  @!UPT UIADD3 URZ, URZ, URZ, URZ ;  /* 0x0000003f3f3ff290 */ /* 0x000fe2000fffe03f */
[----:B------:R0:W-:Y:S01]  /*58b10*/  STL.64 [R1+0x440], R36 ;  /* 0x0004402401007387 */ /* 0x0001e20000100a00 */
[----:B------:R-:W-:Y:S02]  /*58b20*/  STL.64 [R1+0x448], R38 ;  /* 0x0004482601007387 */ /* 0x000fe40000100a00 */
[----:B------:R1:W-:Y:S02]  /*58b30*/  STL.64 [R1+0x2f00], R52 ;  /* 0x002f003401007387 */ /* 0x0003e40000100a00 */
[----:B0-----:R-:W-:Y:S02]  /*58b40*/  IMAD.MOV.U32 R36, RZ, RZ, R7 ;  /* 0x000000ffff247224 */ /* 0x001fe400078e0007 */
[----:B------:R-:W-:Y:S01]  /*58b50*/  IMAD.MOV.U32 R37, RZ, RZ, R6 ;  /* 0x000000ffff257224 */ /* 0x000fe200078e0006 */
[----:B-1----:R-:W2:Y:S01]  /*58b60*/  LDL.LU R52, [R1+0x430] ;  /* 0x0004300001347983 */ /* 0x002ea20000300800 */
[----:B------:R-:W2:Y:S02]  /*58b70*/  LDL.LU R53, [R1+0x434] ;  /* 0x0004340001357983 */ /* 0x000ea40000300800 */
[----:B------:R-:W2:Y:S02]  /*58b80*/  LDL.LU R54, [R1+0x438] ;  /* 0x0004380001367983 */ /* 0x000ea40000300800 */
[----:B------:R-:W2:Y:S01]  /*58b90*/  LDL.LU R55, [R1+0x43c] ;  /* 0x00043c0001377983 */ /* 0x000ea20000300800 */
[----:B------:R-:W-:Y:S01]  /*58ba0*/  STL.64 [R1+0x2f08], R36 ;  /* 0x002f082401007387 */ /* 0x000fe20000100a00 */
[----:B------:R-:W2:Y:S02]  /*58bb0*/  LDL.LU R48, [R1+0x2c0] ;  /* 0x0002c00001307983 */ /* 0x000ea40000300800 */
[----:B------:R-:W2:Y:S02]  /*58bc0*/  LDL.LU R49, [R1+0x2c4] ;  /* 0x0002c40001317983 */ /* 0x000ea40000300800 */
[----:B------:R-:W2:Y:S01]  /*58bd0*/  LDL.LU R50, [R1+0x2c8] ;  /* 0x0002c80001327983 */ /* 0x000ea20000300800 */
[----:B------:R-:W2:Y:S04]  /*58be0*/  LDL.LU R51, [R1+0x2cc] ;  /* 0x0002cc0001337983 */ /* 0x000ea80000300800 */
[----:B--2---:R-:W-:Y:S01]  /*58bf0*/  STL.64 [R1+0x2f18], R50 ;  /* 0x002f183201007387 */ /* 0x004fe20000100a00 */
[----:B------:R-:W-:Y:S02]  /*58c00*/  STL.64 [R1+0x2f10], R48 ;  /* 0x002f103001007387 */ /* 0x000fe40000100a00 */
[----:B------:R-:W2:Y:S02]  /*58c10*/  LDL R59, [R1+0xe38] ;  /* 0x000e3800013b7983 */ /* 0x000ea40000100800 */
[----:B--2---:R-:W-:Y:S01]  /*58c20*/  STL [R1+0x2f20], R59 ;  /* 0x002f203b01007387 */ /* 0x004fe20000100800 */
[----:B------:R-:W-:Y:S02]  /*58c30*/  STL.64 [R1+0x2d78], R34 ;  /* 0x002d782201007387 */ /* 0x000fe40000100a00 */
[----:B------:R0:W-:Y:S02]  /*58c40*/  STL.64 [R1+0x2d70], R32 ;  /* 0x002d702001007387 */ /* 0x0001e40000100a00 */
[----:B0-----:R-:W2:Y:S01]  /*58c50*/  LDL.LU R32, [R1+0x2d0] ;  /* 0x0002d00001207983 */ /* 0x001ea20000300800 */
[----:B------:R-:W2:Y:S02]  /*58c60*/  LDL.LU R33, [R1+0x2d4] ;  /* 0x0002d40001217983 */ /* 0x000ea40000300800 */
[----:B------:R-:W2:Y:S02]  /*58c70*/  LDL.LU R34, [R1+0x2d8] ;  /* 0x0002d80001227983 */ /* 0x000ea40000300800 */
[----:B------:R-:W2:Y:S01]  /*58c80*/  LDL.LU R35, [R1+0x2dc] ;  /* 0x0002dc0001237983 */ /* 0x000ea20000300800 */
[C---:B------:R-:W-:Y:S01]  /*58c90*/  HMMA.16816.F32 R8, R40.reuse, R24, R8 ;  /* 0x000000182808723c */ /* 0x040fe20000001808 */
[----:B--2---:R-:W-:Y:S01]  /*58ca0*/  STL.64 [R1+0x2f30], R34 ;  /* 0x002f302201007387 */ /* 0x004fe20000100a00 */
[----:B------:R0:W-:Y:S06]  /*58cb0*/  STL.64 [R1+0x2f28], R32 ;  /* 0x002f282001007387 */ /* 0x0001ec0000100a00 */
[C---:B0-----:R-:W-:Y:S01]  /*58cc0*/  HMMA.16816.F32 R32, R40.reuse, R28, R52 ;  /* 0x0000001c2820723c */ /* 0x041fe20000001834 */
[----:B------:R-:W-:Y:S11]  /*58cd0*/  STL.64 [R1+0x2d68], R28 ;  /* 0x002d681c01007387 */ /* 0x000ff60000100a00 */
[----:B------:R-:W-:Y:S11]  /*58ce0*/  @!UPT UIADD3 URZ, URZ, URZ, URZ ;  /* 0x0000003f3f3ff290 */ /* 0x000ff6000fffe03f */
[----:B------:R-:W-:Y:S01]  /*58cf0*/  STL.64 [R1+0x430], R32 ;  /* 0x0004302001007387 */ /* 0x000fe20000100a00 */
[----:B------:R-:W-:Y:S02]  /*58d00*/  STL.64 [R1+0x438], R34 ;  /* 0x0004382201007387 */ /* 0x000fe40000100a00 */
[----:B------:R-:W-:Y:S02]  /*58d10*/  STL.64 [R1+0x2d60], R26 ;  /* 0x002d601a01007387 */ /* 0x000fe40000100a00 */
[----:B------:R0:W-:Y:S02]  /*58d20*/  STL.64 [R1+0x2d58], R24 ;  /* 0x002d581801007387 */ /* 0x0001e40000100a00 */
[----:B0-----:R-:W-:Y:S02]  /*58d30*/  IMAD.MOV.U32 R24, RZ, RZ, R5 ;  /* 0x000000ffff187224 */ /* 0x001fe400078e0005 */
[----:B------:R-:W-:Y:S02]  /*58d40*/  IMAD.MOV.U32 R25, RZ, RZ, R4 ;  /* 0x000000ffff197224 */ /* 0x000fe400078e0004 */
[----:B---3--:R-:W-:Y:S01]  /*58d50*/  HMMA.16816.F32 R4, R40, R20, R12 ;  /* 0x000000142804723c */ /* 0x008fe2000000180c */
[----:B------:R0:W-:Y:S01]  /*58d60*/  STL.64 [R1+0x420], R8 ;  /* 0x0004200801007387 */ /* 0x0001e20000100a00 */
[----:B------:R1:W-:Y:S02]  /*58d70*/  STL.64 [R1+0x428], R10 ;  /* 0x0004280a01007387 */ /* 0x0003e40000100a00 */
[----:B------:R-:W2:Y:S11]  /*58d80*/  LDL.LU R52, [R1+0x310] ;  /* 0x0003100001347983 */ /* 0x000eb60000300800 */
[----:B------:R-:W-:Y:S08]  /*58d90*/  @!UPT UIADD3 URZ, URZ, URZ, URZ ;  /* 0x0000003f3f3ff290 */ /* 0x000ff0000fffe03f */
[----:B------:R3:W-:Y:S01]  /*58da0*/  STL.64 [R1+0x410], R4 ;  /* 0x0004100401007387 */ /* 0x0007e20000100a00 */
[----:B------:R3:W-:Y:S02]  /*58db0*/  STL.64 [R1+0x418], R6 ;  /* 0x0004180601007387 */ /* 0x0007e40000100a00 */
[----:B------:R-:W2:Y:S02]  /*58dc0*/  LDL.LU R53, [R1+0x314] ;  /* 0x0003140001357983 */ /* 0x000ea40000300800 */
[----:B------:R-:W2:Y:S01]  /*58dd0*/  LDL.LU R54, [R1+0x318] ;  /* 0x0003180001367983 */ /* 0x000ea20000300800 */
[----:B------:R-:W2:Y:S01]  /*58de0*/  LDL.LU R55, [R1+0x31c] ;  /* 0x00031c0001377983 */ /* 0x000ea20000300800 */
[----:B------:R-:W2:Y:S02]  /*58df0*/  LDL.LU R12, [R1+0x400] ;  /* 0x00040000010c7983 */ /* 0x000ea40000300800 */
[----:B------:R-:W2:Y:S02]  /*58e00*/  LDL.LU R13, [R1+0x404] ;  /* 0x00040400010d7983 */ /* 0x000ea40000300800 */
[----:B------:R-:W2:Y:S01]  /*58e10*/  LDL.LU R14, [R1+0x408] ;  /* 0x00040800010e7983 */ /* 0x000ea20000300800 */
[----:B------:R-:W2:Y:S01]  /*58e20*/  LDL.LU R15, [R1+0x40c] ;  /* 0x00040c00010f7983 */ /* 0x000ea20000300800 */
[----:B0-----:R-:W2:Y:S02]  /*58e30*/  LDL.LU R8, [R1+0x3f0] ;  /* 0x0003f00001087983 */ /* 0x001ea40000300800 */
[----:B------:R-:W2:Y:S02]  /*58e40*/  LDL.LU R9, [R1+0x3f4] ;  /* 0x0003f40001097983 */ /* 0x000ea40000300800 */
[----:B-1----:R-:W2:Y:S01]  /*58e50*/  LDL.LU R10, [R1+0x3f8] ;  /* 0x0003f800010a7983 */ /* 0x002ea20000300800 */
[----:B------:R-:W2:Y:S01]  /*58e60*/  LDL.LU R11, [R1+0x3fc] ;  /* 0x0003fc00010b7983 */ /* 0x000ea20000300800 */
[----:B---3--:R-:W3:Y:S02]  /*58e70*/  LDL.LU R4, [R1+0x3e0] ;  /* 0x0003e00001047983 */ /* 0x008ee40000300800 */
[----:B------:R-:W3:Y:S02]  /*58e80*/  LDL.LU R5, [R1+0x3e4] ;  /* 0x0003e40001057983 */ /* 0x000ee40000300800 */
[----:B------:R-:W3:Y:S02]  /*58e90*/  LDL.LU R6, [R1+0x3e8] ;  /* 0x0003e80001067983 */ /* 0x000ee40000300800 */
[----:B----4-:R-:W-:Y:S01]  /*58ea0*/  IMAD.MOV.U32 R37, RZ, RZ, R44 ;  /* 0x000000ffff257224 */ /* 0x010fe200078e002c */
[----:B------:R-:W3:Y:S01]  /*58eb0*/  LDL.LU R7, [R1+0x3ec] ;  /* 0x0003ec0001077983 */ /* 0x000ee20000300800 */
[----:B------:R-:W-:-:S02]  /*58ec0*/  IMAD.MOV.U32 R36, RZ, RZ, R45 ;  /* 0x000000ffff247224 */ /* 0x000fc400078e002d */
[----:B------:R-:W4:Y:S02]  /*58ed0*/  LDL.LU R44, [R1+0x340] ;  /* 0x00034000012c7983 */ /* 0x000f240000300800 */
[----:B------:R-:W4:Y:S01]  /*58ee0*/  LDL.LU R45, [R1+0x344] ;  /* 0x00034400012d7983 */ /* 0x000f220000300800 */
[----:B------:R-:W4:Y:S01]  /*58ef0*/  LDL.LU R46, [R1+0x348] ;  /* 0x00034800012e7983 */ /* 0x000f220000300800 */
[----:B------:R-:W4:Y:S02]  /*58f00*/  LDL.LU R47, [R1+0x34c] ;  /* 0x00034c00012f7983 */ /* 0x000f240000300800 */
[----:B------:R-:W3:Y:S02]  /*58f10*/  LDL.LU R48, [R1+0x320] ;  /* 0x0003200001307983 */ /* 0x000ee40000300800 */
[----:B------:R-:W3:Y:S01]  /*58f20*/  LDL.LU R49, [R1+0x324] ;  /* 0x0003240001317983 */ /* 0x000ee20000300800 */
[----:B------:R-:W3:Y:S01]  /*58f30*/  LDL.LU R50, [R1+0x328] ;  /* 0x0003280001327983 */ /* 0x000ee20000300800 */
[----:B------:R-:W3:Y:S02]  /*58f40*/  LDL.LU R51, [R1+0x32c] ;  /* 0x00032c0001337983 */ /* 0x000ee40000300800 */
[----:B------:R-:W-:-:S02]  /*58f50*/  IMAD.MOV.U32 R56, RZ, RZ, R19 ;  /* 0x000000ffff387224 */ /* 0x000fc400078e0013 */
[----:B------:R-:W-:Y:S01]  /*58f60*/  IMAD.MOV.U32 R57, RZ, RZ, R18 ;  /* 0x000000ffff397224 */ /* 0x000fe200078e0012 */
[----:B------:R-:W3:Y:S01]  /*58f70*/  LDL.LU R19, [R1+0x2f84] ;  /* 0x002f840001137983 */ /* 0x000ee20000300800 */
[----:B------:R-:W3:Y:S02]  /*58f80*/  LDL.LU R18, [R1+0x2f80] ;  /* 0x002f800001127983 */ /* 0x000ee40000300800 */
[----:B------:R-:W3:Y:S02]  /*58f90*/  LDL.LU R32, [R1+0x330] ;  /* 0x0003300001207983 */ /* 0x000ee40000300800 */
[----:B------:R-:W3:Y:S01]  /*58fa0*/  LDL.LU R33, [R1+0x334] ;  /* 0x0003340001217983 */ /* 0x000ee20000300800 */
[----:B------:R-:W3:Y:S01]  /*58fb0*/  LDL.LU R34, [R1+0x338] ;  /* 0x0003380001227983 */ /* 0x000ee20000300800 */
[----:B------:R-:W3:Y:S02]  /*58fc0*/  LDL.LU R35, [R1+0x33c] ;  /* 0x00033c0001237983 */ /* 0x000ee40000300800 */
[----:B------:R-:W-:Y:S02]  /*58fd0*/  STL.64 [R1+0x2d50], R22 ;  /* 0x002d501601007387 */ /* 0x000fe40000100a00 */
[----:B------:R0:W-:Y:S02]  /*58fe0*/  STL.64 [R1+0x2d48], R20 ;  /* 0x002d481401007387 */ /* 0x0001e40000100a00 */
[----:B0-----:R-:W4:Y:S01]  /*58ff0*/  LDL.LU R20, [R1+0x2e0] ;  /* 0x0002e00001147983 */ /* 0x001f220000300800 */
[----:B------:R-:W4:Y:S02]  /*59000*/  LDL.LU R21, [R1+0x2e4] ;  /* 0x0002e40001157983 */ /* 0x000f240000300800 */
[----:B------:R-:W4:Y:S02]  /*59010*/  LDL.LU R22, [R1+0x2e8] ;  /* 0x0002e80001167983 */ /* 0x000f240000300800 */
[----:B------:R-:W4:Y:S01]  /*59020*/  LDL.LU R23, [R1+0x2ec] ;  /* 0x0002ec0001177983 */ /* 0x000f220000300800 */
        /* <DEDUP_REMOVED lines=24> */
[----:B--2---:R-:W-:Y:S11]  /*591b0*/  HMMA.16816.F32 R4, R40, R8, R4 ;  /* 0x000000082804723c */ /* 0x004ff60000001804 */
[----:B------:R-:W-:Y:S11]  /*591c0*/  @!UPT UIADD3 URZ, URZ, URZ, URZ ;  /* 0x0000003f3f3ff290 */ /* 0x000ff6000fffe03f */
[----:B------:R-:W-:Y:S01]  /*591d0*/  @!UPT UIADD3 URZ, URZ, URZ, URZ ;  /* 0x0000003f3f3ff290 */ /* 0x000fe2000fffe03f */
[----:B------:R-:W-:Y:S01]  /*591e0*/  STL.64 [R1+0x3e0], R4 ;  /* 0x0003e00401007387 */ /* 0x000fe20000100a00 */
[----:B------:R0:W-:Y:S03]  /*591f0*/  STL.64 [R1+0x3e8], R6 ;  /* 0x0003e80601007387 */ /* 0x0001e60000100a00 */
[----:B0-----:R-:W2:Y:S01]  /*59200*/  LDL.LU.64 R6, [R1+0x2f58] ;  /* 0x002f580001067983 */ /* 0x001ea20000300a00 */
[----:B------:R-:W4:Y:S02]  /*59210*/  LDL.LU.64 R4, [R1+0x2f50] ;  /* 0x002f500001047983 */ /* 0x000f240000300a00 */
[----:B------:R-:W-:Y:S02]  /*59220*/  STL.64 [R1+0x2de8], R10 ;  /* 0x002de80a01007387 */ /* 0x000fe40000100a00 */
[----:B------:R2:W-:Y:S02]  /*59230*/  STL.64 [R1+0x2de0], R8 ;  /* 0x002de00801007387 */ /* 0x0005e40000100a00 */
[----:B--2---:R-:W-:-:S02]  /*59240*/  IMAD.MOV.U32 R8, RZ, RZ, R6 ;  /* 0x000000ffff087224 */ /* 0x004fc400078e0006 */
[----:B------:R-:W-:Y:S01]  /*59250*/  IMAD.MOV.U32 R9, RZ, RZ, R7 ;  /* 0x000000ffff097224 */ /* 0x000fe200078e0007 */
[----:B------:R-:W2:Y:S01]  /*59260*/  LDL.LU R6, [R1+0x2f4c] ;  /* 0x002f4c0001067983 */ /* 0x000ea20000300800 */
[----:B------:R-:W2:Y:S01]  /*59270*/  LDL.LU R7, [R1+0x2f48] ;  /* 0x002f480001077983 */ /* 0x000ea20000300800 */
[----:B----4-:R-:W-:Y:S01]  /*59280*/  HMMA.16816.F32 R40, R40, R4, R44 ;  /* 0x000000042828723c */ /* 0x010fe2000000182c */
[----:B------:R-:W4:Y:S01]  /*59290*/  LDL.LU.64 R46, [R1+0x2f40] ;  /* 0x002f4000012e7983 */ /* 0x000f220000300a00 */
[----:B------:R-:W4:Y:S11]  /*592a0*/  LDL.LU.64 R44, [R1+0x2f38] ;  /* 0x002f3800012c7983 */ /* 0x000f360000300a00 */
[----:B------:R-:W-:Y:S10]  /*592b0*/  @!UPT UIADD3 URZ, URZ, URZ, URZ ;  /* 0x0000003f3f3ff290 */ /* 0x000ff4000fffe03f */
[----:B------:R0:W-:Y:S01]  /*592c0*/  STL.64 [R1+0x340], R40 ;  /* 0x0003402801007387 */ /* 0x0001e20000100a00 */
[----:B------:R1:W-:Y:S03]  /*592d0*/  STL.64 [R1+0x348], R42 ;  /* 0x0003482a01007387 */ /* 0x0003e60000100a00 */
[----:B0-----:R-:W3:Y:S01]  /*592e0*/  LDL.LU R40, [R1+0x300] ;  /* 0x0003000001287983 */ /* 0x001ee20000300800 */
[----:B------:R-:W3:Y:S02]  /*592f0*/  LDL.LU R41, [R1+0x304] ;  /* 0x0003040001297983 */ /* 0x000ee40000300800 */
[----:B-1----:R-:W3:Y:S02]  /*59300*/  LDL.LU R42, [R1+0x308] ;  /* 0x00030800012a7983 */ /* 0x002ee40000300800 */
[----:B------:R-:W3:Y:S01]  /*59310*/  LDL.LU R43, [R1+0x30c] ;  /* 0x00030c00012b7983 */ /* 0x000ee20000300800 */
[----:B--2---:R-:W-:Y:S01]  /*59320*/  STL.64 [R1+0x2df8], R6 ;  /* 0x002df80601007387 */ /* 0x004fe20000100a00 */
[----:B------:R0:W-:Y:S03]  /*59330*/  STL.64 [R1+0x2df0], R4 ;  /* 0x002df00401007387 */ /* 0x0001e60000100a00 */
[----:B0-----:R-:W2:Y:S01]  /*59340*/  LDL.LU R4, [R1+0x110] ;  /* 0x0001100001047983 */ /* 0x001ea20000300800 */
[----:B------:R-:W2:Y:S01]  /*59350*/  LDL.LU R5, [R1+0x114] ;  /* 0x0001140001057983 */ /* 0x000ea20000300800 */
[C---:B----4-:R-:W-:Y:S08]  /*59360*/  HMMA.16816.F32 R56, R44.reuse, R56, R32 ;  /* 0x000000382c38723c */ /* 0x050ff00000001820 */
[C---:B------:R-:W-:Y:S01]  /*59370*/  HMMA.16816.F32 R36, R44.reuse, R36, R48 ;  /* 0x000000242c24723c */ /* 0x040fe20000001830 */
[----:B------:R-:W4:Y:S01]  /*59380*/  LDL.LU.64 R34, [R1+0x2f30] ;  /* 0x002f300001227983 */ /* 0x000f220000300a00 */
[----:B------:R-:W4:Y:S11]  /*59390*/  LDL.LU.64 R32, [R1+0x2f28] ;  /* 0x002f280001207983 */ /* 0x000f360000300a00 */
[----:B------:R-:W-:Y:S02]  /*593a0*/  @!UPT UIADD3 URZ, URZ, URZ, URZ ;  /* 0x0000003f3f3ff290 */ /* 0x000fe4000fffe03f */
[----:B------:R-:W-:Y:S01]  /*593b0*/  STL.64 [R1+0x330], R56 ;  /* 0x0003303801007387 */ /* 0x000fe20000100a00 */
[----:B------:R0:W-:Y:S03]  /*593c0*/  STL.64 [R1+0x338], R58 ;  /* 0x0003383a01007387 */ /* 0x0001e60000100a00 */
[----:B0-----:R-:W4:Y:S01]  /*593d0*/  LDL.LU R59, [R1+0x2f20] ;  /* 0x002f2000013b7983 */ /* 0x001f220000300800 */
[----:B------:R-:W4:Y:S02]  /*593e0*/  LDL.LU.64 R50, [R1+0x2f18] ;  /* 0x002f180001327983 */ /* 0x000f240000300a00 */
[----:B------:R-:W4:Y:S02]  /*593f0*/  LDL.LU.64 R48, [R1+0x2f10] ;  /* 0x002f100001307983 */ /* 0x000f240000300a00 */
[----:B------:R0:W-:Y:S01]  /*59400*/  STL.64 [R1+0x320], R36 ;  /* 0x0003202401007387 */ /* 0x0001e20000100a00 */
[----:B------:R-:W-:Y:S04]  /*59410*/  STL.64 [R1+0x328], R38 ;  /* 0x0003282601007387 */ /* 0x000fe80000100a00 */
[----:B0-----:R-:W4:Y:S01]  /*59420*/  LDL.LU.64 R36, [R1+0x2f08] ;  /* 0x002f080001247983 */ /* 0x001f220000300a00 */
[C---:B--2---:R-:W-:Y:S03]  /*59430*/  HMMA.16816.F32 R4, R44.reuse, R4, R52 ;  /* 0x000000042c04723c */ /* 0x044fe60000001834 */
[----:B------:R-:W2:Y:S05]  /*59440*/  LDL.LU.64 R52, [R1+0x2f00] ;  /* 0x002f000001347983 */ /* 0x000eaa0000300a00 */
[C---:B---3--:R-:W-:Y:S11]  /*59450*/  HMMA.16816.F32 R8, R44.reuse, R8, R40 ;  /* 0x000000082c08723c */ /* 0x048ff60000001828 */
[----:B------:R-:W-:Y:S04]  /*59460*/  @!UPT UIADD3 URZ, URZ, URZ, URZ ;  /* 0x0000003f3f3ff290 */ /* 0x000fe8000fffe03f */
[----:B------:R-:W-:Y:S01]  /*59470*/  STL.64 [R1+0x310], R4 ;  /* 0x0003100401007387 */ /* 0x000fe20000100a00 */
[----:B------:R0:W-:Y:S02]  /*59480*/  STL.64 [R1+0x318], R6 ;  /* 0x0003180601007387 */ /* 0x0001e40000100a00 */
[C---:B0-----:R-:W-:Y:S01]  /*59490*/  HMMA.16816.F32 R4, R44.reuse, R16, R12 ;  /* 0x000000102c04723c */ /* 0x041fe2000000180c */
[----:B----4-:R-:W0:Y:S07]  /*594a0*/  LDSM.16.MT88.4 R40, [R59+0x9800] ;  /* 0x009800003b28783b */ /* 0x010e2e0000004200 */
[C---:B------:R-:W-:Y:S01]  /*594b0*/  HMMA.16816.F32 R12, R44.reuse, R24, R20 ;  /* 0x000000182c0c723c */ /* 0x040fe20000001814 */
[----:B------:R-:W-:Y:S01]  /*594c0*/  STL.64 [R1+0x300], R8 ;  /* 0x0003000801007387 */ /* 0x000fe20000100a00 */
[----:B------:R1:W-:Y:S06]  /*594d0*/  STL.64 [R1+0x308], R10 ;  /* 0x0003080a01007387 */ /* 0x0003ec0000100a00 */
[C---:B-1----:R-:W-:Y:S07]  /*594e0*/  HMMA.16816.F32 R8, R44.reuse, R36, R32 ;  /* 0x000000242c08723c */ /* 0x042fee0000001820 */
[----:B------:R-:W-:Y:S01]  /*594f0*/  STL.64 [R1+0x2f0], R4 ;  /* 0x0002f00401007387 */ /* 0x000fe20000100a00 */
[----:B------:R2:W-:Y:S07]  /*59500*/  STL.64 [R1+0x2f8], R6 ;  /* 0x0002f80601007387 */ /* 0x0005ee0000100a00 */
[----:B------:R1:W-:Y:S01]  /*59510*/  STL.64 [R1+0x2e0], R12 ;  /* 0x0002e00c01007387 */ /* 0x0003e20000100a00 */
[----:B------:R-:W-:Y:S07]  /*59520*/  STL.64 [R1+0x2e8], R14 ;  /* 0x0002e80e01007387 */ /* 0x000fee0000100a00 */
[----:B------:R-:W-:Y:S01]  /*59530*/  STL.64 [R1+0x2d0], R8 ;  /* 0x0002d00801007387 */ /* 0x000fe20000100a00 */
[----:B------:R-:W-:Y:S02]  /*59540*/  STL.64 [R1+0x2d8], R10 ;  /* 0x0002d80a01007387 */ /* 0x000fe40000100a00 */
[----:B0-----:R-:W-:Y:S01]  /*59550*/  STL.64 [R1+0x2e08], R42 ;  /* 0x002e082a01007387 */ /* 0x001fe20000100a00 */
[----:B--2---:R-:W-:Y:S11]  /*59560*/  HMMA.16816.F32 R4, R44, R52, R48 ;  /* 0x000000342c04723c */ /* 0x004ff60000001830 */
[----:B------:R-:W-:Y:S11]  /*59570*/  @!UPT UIADD3 URZ, URZ, URZ, URZ ;  /* 0x0000003f3f3ff290 */ /* 0x000ff6000fffe03f */
[----:B------:R-:W-:Y:S01]  /*59580*/  @!UPT UIADD3 URZ, URZ, URZ, URZ ;  /* 0x0000003f3f3ff290 */ /* 0x000fe2000fffe03f */
[----:B------:R0:W-:Y:S01]  /*59590*/  STL.64 [R1+0x2c0], R4 ;  /* 0x0002c00401007387 */ /* 0x0001e20000100a00 */
[----:B------:R-:W-:Y:S02]  /*595a0*/  STL.64 [R1+0x2c8], R6 ;  /* 0x0002c80601007387 */ /* 0x000fe40000100a00 */
[----:B------:R2:W-:Y:S02]  /*595b0*/  STL.64 [R1+0x2e00], R40 ;  /* 0x002e002801007387 */ /* 0x0005e40000100a00 */
[----:B------:R-:W3:Y:S01]  /*595c0*/  LDL.LU R48, [R1+0x1e0] ;  /* 0x0001e00001307983 */ /* 0x000ee20000300800 */
[----:B------:R-:W3:Y:S01]  /*595d0*/  LDL.LU R49, [R1+0x1e4] ;  /* 0x0001e40001317983 */ /* 0x000ee20000300800 */
[----:B------:R-:W4:Y:S02]  /*595e0*/  LDL.LU R50, [R1+0x1e8] ;  /* 0x0001e80001327983 */ /* 0x000f240000300800 */
[----:B------:R-:W4:Y:S02]  /*595f0*/  LDL.LU R51, [R1+0x1ec] ;  /* 0x0001ec0001337983 */ /* 0x000f240000300800 */
[----:B----4-:R-:W-:Y:S01]  /*59600*/  STL.64 [R1+0x2e18], R50 ;  /* 0x002e183201007387 */ /* 0x010fe20000100a00 */
[----:B---3--:R3:W-:Y:S02]  /*59610*/  STL.64 [R1+0x2e10], R48 ;  /* 0x002e103001007387 */ /* 0x0087e40000100a00 */
[----:B------:R-:W4:Y:S02]  /*59620*/  LDL.LU R52, [R1+0x1f0] ;  /* 0x0001f00001347983 */ /* 0x000f240000300800 */
[----:B------:R-:W4:Y:S01]  /*59630*/  LDL.LU R53, [R1+0x1f4] ;  /* 0x0001f40001357983 */ /* 0x000f220000300800 */
[----:B------:R-:W2:Y:S01]  /*59640*/  LDL.LU R54, [R1+0x1f8] ;  /* 0x0001f80001367983 */ /* 0x000ea20000300800 */
[----:B------:R-:W2:Y:S02]  /*59650*/  LDL.LU R55, [R1+0x1fc] ;  /* 0x0001fc0001377983 */ /* 0x000ea40000300800 */
[----:B------:R-:W-:-:S02]  /*59660*/  IMAD.MOV.U32 R56, RZ, RZ, R3 ;  /* 0x000000ffff387224 */ /* 0x000fc400078e0003 */
[----:B------:R-:W-:Y:S01]  /*59670*/  IMAD.MOV.U32 R57, RZ, RZ, R0 ;  /* 0x000000ffff397224 */ /* 0x000fe200078e0000 */
[----:B--2---:R-:W-:Y:S01]  /*59680*/  STL.64 [R1+0x2e28], R54 ;  /* 0x002e283601007387 */ /* 0x004fe20000100a00 */
[----:B----4-:R2:W-:Y:S02]  /*59690*/  STL.64 [R1+0x2e20], R52 ;  /* 0x002e203401007387 */ /* 0x0105e40000100a00 */
[----:B------:R-:W3:Y:S02]  /*596a0*/  LDL.LU R3, [R1+0x2efc] ;  /* 0x002efc0001037983 */ /* 0x000ee40000300800 */
[----:B------:R-:W4:Y:S01]  /*596b0*/  LDL.LU R0, [R1+0x2ef8] ;  /* 0x002ef80001007983 */ /* 0x000f220000300800 */
[----:B------:R2:W-:Y:S01]  /*596c0*/  STL.64 [R1+0x2e30], R56 ;  /* 0x002e303801007387 */ /* 0x0005e20000100a00 */
[----:B------:R-:W2:Y:S02]  /*596d0*/  LDL.LU R16, [R1+0x200] ;  /* 0x0002000001107983 */ /* 0x000ea40000300800 */
[----:B------:R-:W2:Y:S02]  /*596e0*/  LDL.LU R17, [R1+0x204] ;  /* 0x0002040001117983 */ /* 0x000ea40000300800 */
[----:B------:R-:W2:Y:S01]  /*596f0*/  LDL.LU R18, [R1+0x208] ;  /* 0x0002080001127983 */ /* 0x000ea20000300800 */
[----:B------:R-:W2:Y:S01]  /*59700*/  LDL.LU R19, [R1+0x20c] ;  /* 0x00020c0001137983 */ /* 0x000ea20000300800 */
[----:B-1----:R-:W-:-:S02]  /*59710*/  IMAD.MOV.U32 R12, RZ, RZ, R60 ;  /* 0x000000ffff0c7224 */ /* 0x002fc400078e003c */
[----:B------:R-:W-:Y:S02]  /*59720*/  IMAD.MOV.U32 R13, RZ, RZ, R30 ;  /* 0x000000ffff0d7224 */ /* 0x000fe400078e001e */
[----:B0-----:R-:W-:Y:S02]  /*59730*/  IMAD.MOV.U32 R4, RZ, RZ, R31 ;  /* 0x000000ffff047224 */ /* 0x001fe400078e001f */
[----:B------:R-:W-:Y:S01]  /*59740*/  IMAD.MOV.U32 R5, RZ, RZ, R2 ;  /* 0x000000ffff057224 */ /* 0x000fe200078e0002 */
[----:B--2---:R-:W-:Y:S01]  /*59750*/  STL.64 [R1+0x2e40], R18 ;  /* 0x002e401201007387 */ /* 0x004fe20000100a00 */
[----:B------:R-:W-:Y:S02]  /*59760*/  STL.64 [R1+0x2e38], R16 ;  /* 0x002e381001007387 */ /* 0x000fe40000100a00 */
[----:B------:R-:W2:Y:S02]  /*59770*/  LDL.LU R60, [R1+0x2ef4] ;  /* 0x002ef400013c7983 */ /* 0x000ea40000300800 */
[----:B------:R-:W2:Y:S01]  /*59780*/  LDL.LU R30, [R1+0x2ef0] ;  /* 0x002ef000011e7983 */ /* 0x000ea20000300800 */
[----:B------:R-:W-:Y:S01]  /*59790*/  STL.64 [R1+0x2e48], R12 ;  /* 0x002e480c01007387 */ /* 0x000fe20000100a00 */
[----:B------:R-:W2:Y:S02]  /*597a0*/  LDL.LU R31, [R1+0x2eec] ;  /* 0x002eec00011f7983 */ /* 0x000ea40000300800 */
[----:B------:R-:W2:Y:S02]  /*597b0*/  LDL.LU R2, [R1+0x2ee8] ;  /* 0x002ee80001027983 */ /* 0x000ea40000300800 */
[----:B------:R0:W-:Y:S01]  /*597c0*/  STL.64 [R1+0x2e50], R4 ;  /* 0x002e500401007387 */ /* 0x0001e20000100a00 */
[----:B------:R-:W2:Y:S01]  /*597d0*/  LDL.LU R40, [R1+0x220] ;  /* 0x0002200001287983 */ /* 0x000ea20000300800 */
[----:B------:R-:W2:Y:S02]  /*597e0*/  LDL.LU R41, [R1+0x224] ;  /* 0x0002240001297983 */ /* 0x000ea40000300800 */
[----:B------:R-:W2:Y:S02]  /*597f0*/  LDL.LU R42, [R1+0x228] ;  /* 0x00022800012a7983 */ /* 0x000ea40000300800 */
[----:B------:R-:W2:Y:S02]  /*59800*/  LDL.LU R43, [R1+0x22c] ;  /* 0x00022c00012b7983 */ /* 0x000ea40000300800 */
[----:B---3--:R-:W-:-:S02]  /*59810*/  IMAD.MOV.U32 R48, RZ, RZ, R3 ;  /* 0x000000ffff307224 */ /* 0x008fc400078e0003 */
[----:B------:R-:W-:Y:S01]  /*59820*/  IMAD.MOV.U32 R49, RZ, RZ, R61 ;  /* 0x000000ffff317224 */ /* 0x000fe200078e003d */
[----:B--2---:R-:W-:Y:S01]  /*59830*/  STL.64 [R1+0x2e60], R42 ;  /* 0x002e602a01007387 */ /* 0x004fe20000100a00 */
[----:B------:R-:W-:Y:S02]  /*59840*/  STL.64 [R1+0x2e58], R40 ;  /* 0x002e582801007387 */ /* 0x000fe40000100a00 */
[----:B------:R-:W2:Y:S02]  /*59850*/  LDL.LU R3, [R1+0x2ee4] ;  /* 0x002ee40001037983 */ /* 0x000ea40000300800 */
[----:B------:R-:W3:Y:S01]  /*59860*/  LDL.LU R61, [R1+0x2ee0] ;  /* 0x002ee000013d7983 */ /* 0x000ee20000300800 */
[----:B------:R-:W-:Y:S01]  /*59870*/  STL.64 [R1+0x2e68], R48 ;  /* 0x002e683001007387 */ /* 0x000fe20000100a00 */
[----:B------:R-:W3:Y:S02]  /*59880*/  LDL.LU R52, [R1+0x230] ;  /* 0x0002300001347983 */ /* 0x000ee40000300800 */
[----:B------:R-:W3:Y:S02]  /*59890*/  LDL.LU R53, [R1+0x234] ;  /* 0x0002340001357983 */ /* 0x000ee40000300800 */
[----:B------:R-:W3:Y:S01]  /*598a0*/  LDL.LU R54, [R1+0x238] ;  /* 0x0002380001367983 */ /* 0x000ee20000300800 */
[----:B------:R-:W3:Y:S01]  /*598b0*/  LDL.LU R55, [R1+0x23c] ;  /* 0x00023c0001377983 */ /* 0x000ee20000300800 */
[----:B------:R-:W-:-:S02]  /*598c0*/  IMAD.MOV.U32 R56, RZ, RZ, R60 ;  /* 0x000000ffff387224 */ /* 0x000fc400078e003c */
[----:B----4-:R-:W-:Y:S02]  /*598d0*/  IMAD.MOV.U32 R57, RZ, RZ, R0 ;  /* 0x000000ffff397224 */ /* 0x010fe400078e0000 */
[----:B------:R-:W-:Y:S02]  /*598e0*/  IMAD.MOV.U32 R25, RZ, RZ, R2 ;  /* 0x000000ffff197224 */ /* 0x000fe400078e0002 */
[----:B--2---:R-:W-:Y:S01]  /*598f0*/  IMAD.MOV.U32 R24, RZ, RZ, R3 ;  /* 0x000000ffff187224 */ /* 0x004fe200078e0003 */
[----:B---3--:R-:W-:Y:S01]  /*59900*/  STL.64 [R1+0x2e78], R54 ;  /* 0x002e783601007387 */ /* 0x008fe20000100a00 */
[----:B------:R1:W-:Y:S02]  /*59910*/  STL.64 [R1+0x2e70], R52 ;  /* 0x002e703401007387 */ /* 0x0003e40000100a00 */
[----:B------:R-:W2:Y:S02]  /*59920*/  LDL.LU R60, [R1+0x2edc] ;  /* 0x002edc00013c7983 */ /* 0x000ea40000300800 */
[----:B------:R-:W3:Y:S01]  /*59930*/  LDL.LU R0, [R1+0x2ed8] ;  /* 0x002ed80001007983 */ /* 0x000ee20000300800 */
[----:B------:R-:W-:Y:S01]  /*59940*/  STL.64 [R1+0x2e80], R56 ;  /* 0x002e803801007387 */ /* 0x000fe20000100a00 */
[----:B------:R-:W4:Y:S02]  /*59950*/  LDL.LU R3, [R1+0x2ed4] ;  /* 0x002ed40001037983 */ /* 0x000f240000300800 */
[----:B------:R-:W2:Y:S02]  /*59960*/  LDL.LU R2, [R1+0x2ed0] ;  /* 0x002ed00001027983 */ /* 0x000ea40000300800 */
[----:B------:R-:W-:Y:S01]  /*59970*/  STL.64 [R1+0x2e88], R24 ;  /* 0x002e881801007387 */ /* 0x000fe20000100a00 */
[----:B0-----:R-:W2:Y:S01]  /*59980*/  LDL.LU R4, [R1+0x260] ;  /* 0x0002600001047983 */ /* 0x001ea20000300800 */
[----:B------:R-:W2:Y:S02]  /*59990*/  LDL.LU R5, [R1+0x264] ;  /* 0x0002640001057983 */ /* 0x000ea40000300800 */
[----:B------:R-:W2:Y:S02]  /*599a0*/  LDL.LU R6, [R1+0x268] ;  /* 0x0002680001067983 */ /* 0x000ea40000300800 */
[----:B------:R-:W2:Y:S02]  /*599b0*/  LDL.LU R7, [R1+0x26c] ;  /* 0x00026c0001077983 */ /* 0x000ea40000300800 */
[----:B--2---:R-:W-:Y:S01]  /*599c0*/  STL.64 [R1+0x2e98], R6 ;  /* 0x002e980601007387 */ /* 0x004fe20000100a00 */
[----:B------:R-:W-:Y:S02]  /*599d0*/  STL.64 [R1+0x2e90], R4 ;  /* 0x002e900401007387 */ /* 0x000fe40000100a00 */
[----:B------:R-:W2:Y:S02]  /*599e0*/  LDL.LU R28, [R1+0x80] ;  /* 0x00008000011c7983 */ /* 0x000ea40000300800 */
[----:B---3--:R-:W-:-:S02]  /*599f0*/  IMAD.MOV.U32 R29, RZ, RZ, R0 ;  /* 0x000000ffff1d7224 */ /* 0x008fc400078e0000 */
[----:B------:R-:W3:Y:S04]  /*59a00*/  LDL.LU R0, [R1+0x2ecc] ;  /* 0x002ecc0001007983 */ /* 0x000ee80000300800 */
[----:B--2---:R3:W-:Y:S01]  /*59a10*/  STL.64 [R1+0x2ea0], R28 ;  /* 0x002ea01c01007387 */ /* 0x0047e20000100a00 */
[----:B-1----:R-:W2:Y:S02]  /*59a20*/  LDL.LU R52, [R1+0x280] ;  /* 0x0002800001347983 */ /* 0x002ea40000300800 */
[----:B------:R-:W2:Y:S02]  /*59a30*/  LDL.LU R53, [R1+0x284] ;  /* 0x0002840001357983 */ /* 0x000ea40000300800 */
[----:B------:R-:W2:Y:S01]  /*59a40*/  LDL.LU R54, [R1+0x288] ;  /* 0x0002880001367983 */ /* 0x000ea20000300800 */
[----:B------:R-:W2:Y:S01]  /*59a50*/  LDL.LU R55, [R1+0x28c] ;  /* 0x00028c0001377983 */ /* 0x000ea20000300800 */
[----:B---3--:R-:W-:-:S02]  /*59a60*/  IMAD.MOV.U32 R29, RZ, RZ, R0 ;  /* 0x000000ffff1d7224 */ /* 0x008fc400078e0000 */
[----:B------:R-:W-:Y:S02]  /*59a70*/  IMAD.MOV.U32 R56, RZ, RZ, R2 ;  /* 0x000000ffff387224 */ /* 0x000fe400078e0002 */
[----:B----4-:R-:W-:Y:S01]  /*59a80*/  IMAD.MOV.U32 R57, RZ, RZ, R3 ;  /* 0x000000ffff397224 */ /* 0x010fe200078e0003 */
[----:B--2---:R-:W-:Y:S01]  /*59a90*/  STL.64 [R1+0x2eb0], R54 ;  /* 0x002eb03601007387 */ /* 0x004fe20000100a00 */
[----:B------:R0:W-:Y:S02]  /*59aa0*/  STL.64 [R1+0x2ea8], R52 ;  /* 0x002ea83401007387 */ /* 0x0001e40000100a00 */
[----:B------:R-:W2:Y:S02]  /*59ab0*/  LDL.LU R32, [R1+0xa0] ;  /* 0x0000a00001207983 */ /* 0x000ea40000300800 */
[----:B------:R-:W2:Y:S01]  /*59ac0*/  LDL.LU R33, [R1+0xa4] ;  /* 0x0000a40001217983 */ /* 0x000ea20000300800 */
[----:B------:R-:W2:Y:S01]  /*59ad0*/  LDL.LU R4, [R1+0x2a0] ;  /* 0x0002a00001047983 */ /* 0x000ea20000300800 */
[----:B------:R-:W2:Y:S02]  /*59ae0*/  LDL.LU R5, [R1+0x2a4] ;  /* 0x0002a40001057983 */ /* 0x000ea40000300800 */
[----:B------:R-:W2:Y:S02]  /*59af0*/  LDL.LU R6, [R1+0x2a8] ;  /* 0x0002a80001067983 */ /* 0x000ea40000300800 */
[----:B------:R-:W2:Y:S01]  /*59b00*/  LDL.LU R7, [R1+0x2ac] ;  /* 0x0002ac0001077983 */ /* 0x000ea20000300800 */
[----:B------:R-:W3:Y:S01]  /*59b10*/  LDL.LU R28, [R1+0xb0] ;  /* 0x0000b000011c7983 */ /* 0x000ee20000300800 */
[----:B------:R-:W4:Y:S03]  /*59b20*/  LDL.LU R0, [R1+0x2ec8] ;  /* 0x002ec80001007983 */ /* 0x000f260000300800 */
[----:B0-----:R-:W3:Y:S01]  /*59b30*/  LDL.LU R52, [R1+0x2b0] ;  /* 0x0002b00001347983 */ /* 0x001ee20000300800 */
        /* <DEDUP_REMOVED lines=9> */
[----:B------:R-:W-:-:S02]  /*59bd0*/  IMAD.MOV.U32 R40, RZ, RZ, R60 ;  /* 0x000000ffff287224 */ /* 0x000fc400078e003c */
[----:B------:R-:W-:Y:S01]  /*59be0*/  IMAD.MOV.U32 R41, RZ, RZ, R61 ;  /* 0x000000ffff297224 */ /* 0x000fe200078e003d */
[----:B------:R-:W4:Y:S01]  /*59bf0*/  LDL.LU R60, [R1+0x2ebc] ;  /* 0x002ebc00013c7983 */ /* 0x000f220000300800 */
[----:B------:R-:W-:Y:S02]  /*59c00*/  IMAD.MOV.U32 R20, RZ, RZ, R31 ;  /* 0x000000ffff147224 */ /* 0x000fe400078e001f */
[----:B------:R-:W-:Y:S02]  /*59c10*/  IMAD.MOV.U32 R21, RZ, RZ, R30 ;  /* 0x000000ffff157224 */ /* 0x000fe400078e001e */
        /* <DEDUP_REMOVED lines=21> */
[C---:B--2---:R-:W-:Y:S08]  /*59d70*/  HMMA.16816.F32 R32, R44.reuse, R32, R4 ;  /* 0x000000202c20723c */ /* 0x044ff00000001804 */
[C---:B---3--:R-:W-:Y:S01]  /*59d80*/  HMMA.16816.F32 R28, R44.reuse, R28, R52 ;  /* 0x0000001c2c1c723c */ /* 0x048fe20000001834 */
[----:B------:R-:W2:Y:S01]  /*59d90*/  LDL.LU.64 R54, [R1+0x2eb0] ;  /* 0x002eb00001367983 */ /* 0x000ea20000300a00 */
[----:B------:R-:W2:Y:S06]  /*59da0*/  LDL.LU.64 R52, [R1+0x2ea8] ;  /* 0x002ea80001347983 */ /* 0x000eac0000300a00 */
[C---:B----4-:R-:W-:Y:S11]  /*59db0*/  HMMA.16816.F32 R56, R44.reuse, R56, R24 ;  /* 0x000000382c38723c */ /* 0x050ff60000001818 */
[----:B------:R-:W-:Y:S04]  /*59dc0*/  @!UPT UIADD3 URZ, URZ, URZ, URZ ;  /* 0x0000003f3f3ff290 */ /* 0x000fe8000fffe03f */
[----:B------:R0:W-:Y:S01]  /*59dd0*/  STL.64 [R1+0x2b0], R28 ;  /* 0x0002b01c01007387 */ /* 0x0001e20000100a00 */
[----:B------:R-:W-:Y:S03]  /*59de0*/  STL.64 [R1+0x2b8], R30 ;  /* 0x0002b81e01007387 */ /* 0x000fe60000100a00 */
[----:B0-----:R-:W2:Y:S01]  /*59df0*/  LDL.LU.64 R28, [R1+0x2ea0] ;  /* 0x002ea000011c7983 */ /* 0x001ea20000300a00 */
[----:B------:R-:W3:Y:S02]  /*59e00*/  LDL.LU.64 R6, [R1+0x2e98] ;  /* 0x002e980001067983 */ /* 0x000ee40000300a00 */
[----:B------:R-:W3:Y:S02]  /*59e10*/  LDL.LU.64 R4, [R1+0x2e90] ;  /* 0x002e900001047983 */ /* 0x000ee40000300a00 */
[----:B------:R0:W-:Y:S01]  /*59e20*/  STL.64 [R1+0x2a0], R32 ;  /* 0x0002a02001007387 */ /* 0x0001e20000100a00 */
[----:B------:R1:W-:Y:S04]  /*59e30*/  STL.64 [R1+0x2a8], R34 ;  /* 0x0002a82201007387 */ /* 0x0003e80000100a00 */
[----:B0-----:R-:W4:Y:S01]  /*59e40*/  LDL.LU R32, [R1+0x1c0] ;  /* 0x0001c00001207983 */ /* 0x001f220000300800 */
[----:B------:R-:W4:Y:S02]  /*59e50*/  LDL.LU R33, [R1+0x1c4] ;  /* 0x0001c40001217983 */ /* 0x000f240000300800 */
[----:B-1----:R-:W4:Y:S02]  /*59e60*/  LDL.LU R34, [R1+0x1c8] ;  /* 0x0001c80001227983 */ /* 0x002f240000300800 */
[----:B------:R-:W4:Y:S01]  /*59e70*/  LDL.LU R35, [R1+0x1cc] ;  /* 0x0001cc0001237983 */ /* 0x000f220000300800 */
[----:B------:R-:W3:Y:S01]  /*59e80*/  LDL.LU.64 R24, [R1+0x2e88] ;  /* 0x002e880001187983 */ /* 0x000ee20000300a00 */
[----:B------:R0:W-:Y:S02]  /*59e90*/  STL.64 [R1+0x290], R56 ;  /* 0x0002903801007387 */ /* 0x0001e40000100a00 */
[----:B------:R1:W-:Y:S01]  /*59ea0*/  STL.64 [R1+0x298], R58 ;  /* 0x0002983a01007387 */ /* 0x0003e20000100a00 */
[----:B0-----:R-:W1:Y:S01]  /*59eb0*/  LDL.LU.64 R56, [R1+0x2e80] ;  /* 0x002e800001387983 */ /* 0x001e620000300a00 */
[C---:B------:R-:W-:Y:S08]  /*59ec0*/  HMMA.16816.F32 R40, R44.reuse, R40, R48 ;  /* 0x000000282c28723c */ /* 0x040ff00000001830 */
[C---:B------:R-:W-:Y:S08]  /*59ed0*/  HMMA.16816.F32 R20, R44.reuse, R20, R12 ;  /* 0x000000142c14723c */ /* 0x040ff0000000180c */
[C---:B--2---:R-:W-:Y:S01]  /*59ee0*/  HMMA.16816.F32 R28, R44.reuse, R28, R52 ;  /* 0x0000001c2c1c723c */ /* 0x044fe20000001834 */
[----:B------:R-:W2:Y:S01]  /*59ef0*/  LDL.LU.64 R54, [R1+0x2e78] ;  /* 0x002e780001367983 */ /* 0x000ea20000300a00 */
[----:B------:R-:W2:Y:S06]  /*59f00*/  LDL.LU.64 R52, [R1+0x2e70] ;  /* 0x002e700001347983 */ /* 0x000eac0000300a00 */
[C---:B---3--:R-:W-:Y:S11]  /*59f10*/  HMMA.16816.F32 R24, R44.reuse, R24, R4 ;  /* 0x000000182c18723c */ /* 0x048ff60000001804 */
[----:B------:R-:W-:Y:S04]  /*59f20*/  @!UPT UIADD3 URZ, URZ, URZ, URZ ;  /* 0x0000003f3f3ff290 */ /* 0x000fe8000fffe03f */
[----:B------:R0:W-:Y:S01]  /*59f30*/  STL.64 [R1+0x280], R28 ;  /* 0x0002801c01007387 */ /* 0x0001e20000100a00 */
[----:B------:R3:W-:Y:S01]  /*59f40*/  STL.64 [R1+0x288], R30 ;  /* 0x0002881e01007387 */ /* 0x0007e20000100a00 */
[C---:B-1----:R-:W-:Y:S02]  /*59f50*/  HMMA.16816.F32 R56, R44.reuse, R56, R16 ;  /* 0x000000382c38723c */ /* 0x042fe40000001810 */
[----:B0-----:R-:W2:Y:S01]  /*59f60*/  LDL.LU R28, [R1+0x1b0] ;  /* 0x0001b000011c7983 */ /* 0x001ea20000300800 */
[----:B------:R-:W2:Y:S02]  /*59f70*/  LDL.LU R29, [R1+0x1b4] ;  /* 0x0001b400011d7983 */ /* 0x000ea40000300800 */
[----:B---3--:R-:W3:Y:S02]  /*59f80*/  LDL.LU R30, [R1+0x1b8] ;  /* 0x0001b800011e7983 */ /* 0x008ee40000300800 */
[----:B------:R-:W3:Y:S01]  /*59f90*/  LDL.LU R31, [R1+0x1bc] ;  /* 0x0001bc00011f7983 */ /* 0x000ee20000300800 */
[----:B------:R-:W2:Y:S01]  /*59fa0*/  LDL.LU.64 R48, [R1+0x2e68] ;  /* 0x002e680001307983 */ /* 0x000ea20000300a00 */
[----:B------:R-:W-:Y:S02]  /*59fb0*/  STL.64 [R1+0x270], R40 ;  /* 0x0002702801007387 */ /* 0x000fe40000100a00 */
[----:B------:R0:W-:Y:S02]  /*59fc0*/  STL.64 [R1+0x278], R42 ;  /* 0x0002782a01007387 */ /* 0x0001e40000100a00 */
[----:B0-----:R-:W3:Y:S01]  /*59fd0*/  LDL.LU.64 R42, [R1+0x2e60] ;  /* 0x002e6000012a7983 */ /* 0x001ee20000300a00 */
        /* <DEDUP_REMOVED lines=8> */
[----:B------:R-:W4:Y:S01]  /*5a060*/  LDL.LU.64 R12, [R1+0x2e48] ;  /* 0x002e4800010c7983 */ /* 0x000f220000300a00 */
[----:B------:R0:W-:Y:S02]  /*5a070*/  STL.64 [R1+0x250], R20 ;  /* 0x0002501401007387 */ /* 0x0001e40000100a00 */
[----:B------:R1:W-:Y:S01]  /*5a080*/  STL.64 [R1+0x258], R22 ;  /* 0x0002581601007387 */ /* 0x0003e20000100a00 */
[----:B0-----:R-:W4:Y:S01]  /*5a090*/  LDL.LU R20, [R1+0x190] ;  /* 0x0001900001147983 */ /* 0x001f220000300800 */
[----:B------:R-:W4:Y:S02]  /*5a0a0*/  LDL.LU R21, [R1+0x194] ;  /* 0x0001940001157983 */ /* 0x000f240000300800 */
[----:B-1----:R-:W4:Y:S02]  /*5a0b0*/  LDL.LU R22, [R1+0x198] ;  /* 0x0001980001167983 */ /* 0x002f240000300800 */
[----:B------:R-:W4:Y:S01]  /*5a0c0*/  LDL.LU R23, [R1+0x19c] ;  /* 0x00019c0001177983 */ /* 0x000f220000300800 */
[----:B------:R-:W4:Y:S01]  /*5a0d0*/  LDL.LU.64 R18, [R1+0x2e40] ;  /* 0x002e400001127983 */ /* 0x000f220000300a00 */
[----:B------:R-:W4:Y:S02]  /*5a0e0*/  LDL.LU.64 R16, [R1+0x2e38] ;  /* 0x002e380001107983 */ /* 0x000f240000300a00 */
[----:B------:R0:W-:Y:S02]  /*5a0f0*/  STL.64 [R1+0x240], R56 ;  /* 0x0002403801007387 */ /* 0x0001e40000100a00 */
[----:B------:R-:W-:Y:S01]  /*5a100*/  STL.64 [R1+0x248], R58 ;  /* 0x0002483a01007387 */ /* 0x000fe20000100a00 */
[----:B0-----:R-:W4:Y:S01]  /*5a110*/  LDL.LU.64 R56, [R1+0x2e30] ;  /* 0x002e300001387983 */ /* 0x001f220000300a00 */
[C---:B--2---:R-:W-:Y:S03]  /*5a120*/  HMMA.16816.F32 R48, R44.reuse, R48, R52 ;  /* 0x000000302c30723c */ /* 0x044fe60000001834 */
[----:B------:R-:W2:Y:S01]  /*5a130*/  LDL.LU.64 R54, [R1+0x2e28] ;  /* 0x002e280001367983 */ /* 0x000ea20000300a00 */
[----:B------:R-:W2:Y:S04]  /*5a140*/  LDL.LU.64 R52, [R1+0x2e20] ;  /* 0x002e200001347983 */ /* 0x000ea80000300a00 */
[C---:B---3--:R-:W-:Y:S08]  /*5a150*/  HMMA.16816.F32 R4, R44.reuse, R4, R40 ;  /* 0x000000042c04723c */ /* 0x048ff00000001828 */
[C---:B----4-:R-:W-:Y:S07]  /*5a160*/  HMMA.16816.F32 R12, R44.reuse, R12, R8 ;  /* 0x0000000c2c0c723c */ /* 0x050fee0000001808 */
[----:B------:R-:W-:Y:S01]  /*5a170*/  STL.64 [R1+0x230], R48 ;  /* 0x0002303001007387 */ /* 0x000fe20000100a00 */
[----:B------:R0:W-:Y:S03]  /*5a180*/  STL.64 [R1+0x238], R50 ;  /* 0x0002383201007387 */ /* 0x0001e60000100a00 */
[----:B0-----:R-:W3:Y:S01]  /*5a190*/  LDL.LU.64 R50, [R1+0x2e18] ;  /* 0x002e180001327983 */ /* 0x001ee20000300a00 */
[----:B------:R-:W3:Y:S02]  /*5a1a0*/  LDL.LU.64 R48, [R1+0x2e10] ;  /* 0x002e100001307983 */ /* 0x000ee40000300a00 */
[----:B------:R-:W4:Y:S02]  /*5a1b0*/  LDL.LU.64 R42, [R1+0x2e08] ;  /* 0x002e0800012a7983 */ /* 0x000f240000300a00 */
[----:B------:R-:W4:Y:S01]  /*5a1c0*/  LDL.LU.64 R40, [R1+0x2e00] ;  /* 0x002e000001287983 */ /* 0x000f220000300a00 */
[----:B------:R-:W-:Y:S01]  /*5a1d0*/  STL.64 [R1+0x220], R4 ;  /* 0x0002200401007387 */ /* 0x000fe20000100a00 */
[----:B------:R0:W-:Y:S01]  /*5a1e0*/  STL.64 [R1+0x228], R6 ;  /* 0x0002280601007387 */ /* 0x0001e20000100a00 */
[C---:B------:R-:W-:Y:S02]  /*5a1f0*/  HMMA.16816.F32 R56, R44.reuse, R56, R16 ;  /* 0x000000382c38723c */ /* 0x040fe40000001810 */
        /* <DEDUP_REMOVED lines=9> */
[----:B------:R-:W2:Y:S06]  /*5a290*/  LDL.LU.64 R16, [R1+0x2dc0] ;  /* 0x002dc00001107983 */ /* 0x000eac0000300a00 */
        /* <DEDUP_REMOVED lines=25> */
[----:B---3--:R0:W-:Y:S02]  /*5a430*/  STL.64 [R1+0x2d18], R50 ;  /* 0x002d183201007387 */ /* 0x0081e40000100a00 */
        /* <DEDUP_REMOVED lines=19> */
[----:B------:R0:W-:Y:S01]  /*5a570*/  STL.64 [R1+0x1b0], R28 ;  /* 0x0001b01c01007387 */ /* 0x0001e20000100a00 */
[----:B------:R-:W-:Y:S03]  /*5a580*/  STL.64 [R1+0x1b8], R30 ;  /* 0x0001b81e01007387 */ /* 0x000fe60000100a00 */
[----:B0-----:R-:W2:Y:S01]  /*5a590*/  LDL.LU.64 R28, [R1+0x2d68] ;  /* 0x002d6800011c7983 */ /* 0x001ea20000300a00 */
[----:B------:R0:W-:Y:S02]  /*5a5a0*/  STL.64 [R1+0x2c08], R34 ;  /* 0x002c082201007387 */ /* 0x0001e40000100a00 */
[----:B------:R-:W3:Y:S02]  /*5a5b0*/  LDL.LU R32, [R1+0x170] ;  /* 0x0001700001207983 */ /* 0x000ee40000300800 */
[----:B------:R-:W3:Y:S01]  /*5a5c0*/  LDL.LU R33, [R1+0x174] ;  /* 0x0001740001217983 */ /* 0x000ee20000300800 */
[----:B0-----:R-:W3:Y:S01]  /*5a5d0*/  LDL.LU R34, [R1+0x178] ;  /* 0x0001780001227983 */ /* 0x001ee20000300800 */
[----:B------:R-:W3:Y:S01]  /*5a5e0*/  LDL.LU R35, [R1+0x17c] ;  /* 0x00017c0001237983 */ /* 0x000ee20000300800 */
[C---:B--2---:R-:W-:Y:S02]  /*5a5f0*/  HMMA.16816.F32 R28, R44.reuse, R28, R24 ;  /* 0x0000001c2c1c723c */ /* 0x044fe40000001818 */
[----:B------:R-:W2:Y:S01]  /*5a600*/  LDL.LU.64 R26, [R1+0x2d60] ;  /* 0x002d6000011a7983 */ /* 0x000ea20000300a00 */
[----:B------:R-:W2:Y:S11]  /*5a610*/  LDL.LU.64 R24, [R1+0x2d58] ;  /* 0x002d580001187983 */ /* 0x000eb60000300a00 */
[----:B------:R-:W-:Y:S09]  /*5a620*/  @!UPT UIADD3 URZ, URZ, URZ, URZ ;  /* 0x0000003f3f3ff290 */ /* 0x000ff2000fffe03f */
[----:B------:R0:W-:Y:S01]  /*5a630*/  STL.64 [R1+0x1a0], R28 ;  /* 0x0001a01c01007387 */ /* 0x0001e20000100a00 */
[----:B------:R1:W-:Y:S03]  /*5a640*/  STL.64 [R1+0x1a8], R30 ;  /* 0x0001a81e01007387 */ /* 0x0003e60000100a00 */
[----:B0-----:R-:W3:Y:S01]  /*5a650*/  LDL.LU R28, [R1+0x180] ;  /* 0x00018000011c7983 */ /* 0x001ee20000300800 */
[----:B------:R-:W3:Y:S02]  /*5a660*/  LDL.LU R29, [R1+0x184] ;  /* 0x00018400011d7983 */ /* 0x000ee40000300800 */
[----:B-1----:R-:W3:Y:S02]  /*5a670*/  LDL.LU R30, [R1+0x188] ;  /* 0x00018800011e7983 */ /* 0x002ee40000300800 */
        /* <DEDUP_REMOVED lines=9> */
[----:B------:R-:W4:Y:S01]  /*5a710*/  LDL.LU R24, [R1+0x150] ;  /* 0x0001500001187983 */ /* 0x000f220000300800 */
[----:B------:R-:W4:Y:S04]  /*5a720*/  LDL.LU R25, [R1+0x154] ;  /* 0x0001540001197983 */ /* 0x000f280000300800 */
[----:B0-----:R-:W4:Y:S01]  /*5a730*/  LDL.LU R26, [R1+0x158] ;  /* 0x00015800011a7983 */ /* 0x001f220000300800 */
[C---:B---3--:R-:W-:Y:S01]  /*5a740*/  HMMA.16816.F32 R32, R44.reuse, R16, R32 ;  /* 0x000000102c20723c */ /* 0x048fe20000001820 */
[----:B------:R-:W-:Y:S11]  /*5a750*/  IMAD.MOV.U32 R27, RZ, RZ, R61 ;  /* 0x000000ffff1b7224 */ /* 0x000ff600078e003d */
[----:B------:R-:W-:Y:S11]  /*5a760*/  @!UPT UIADD3 URZ, URZ, URZ, URZ ;  /* 0x0000003f3f3ff290 */ /* 0x000ff6000fffe03f */
[----:B------:R-:W-:Y:S01]  /*5a770*/  @!UPT UIADD3 URZ, URZ, URZ, URZ ;  /* 0x0000003f3f3ff290 */ /* 0x000fe2000fffe03f */
[----:B------:R-:W-:Y:S02]  /*5a780*/  IMAD.MOV.U32 R61, RZ, RZ, R35 ;  /* 0x000000ffff3d7224 */ /* 0x000fe400078e0023 */
[----:B------:R-:W-:Y:S01]  /*5a790*/  IMAD.MOV.U32 R35, RZ, RZ, R0 ;  /* 0x000000ffff237224 */ /* 0x000fe200078e0000 */
[C---:B--2---:R-:W-:Y:S11]  /*5a7a0*/  HMMA.16816.F32 R28, R44.reuse, R20, R28 ;  /* 0x000000142c1c723c */ /* 0x044ff6000000181c */
[----:B------:R-:W-:Y:S11]  /*5a7b0*/  @!UPT UIADD3 URZ, URZ, URZ, URZ ;  /* 0x0000003f3f3ff290 */ /* 0x000ff6000fffe03f */
[----:B------:R-:W-:Y:S01]  /*5a7c0*/  @!UPT UIADD3 URZ, URZ, URZ, URZ ;  /* 0x0000003f3f3ff290 */ /* 0x000fe2000fffe03f */
[----:B------:R-:W-:Y:S01]  /*5a7d0*/  STL.64 [R1+0x180], R28 ;  /* 0x0001801c01007387 */ /* 0x000fe20000100a00 */
[----:B------:R0:W-:Y:S03]  /*5a7e0*/  STL.64 [R1+0x188], R30 ;  /* 0x0001881e01007387 */ /* 0x0001e60000100a00 */
[----:B0-----:R-:W2:Y:S01]  /*5a7f0*/  LDL R31, [R1+0xe48] ;  /* 0x000e4800011f7983 */ /* 0x001ea20000100800 */
[----:B------:R-:W-:Y:S02]  /*5a800*/  STL.64 [R1+0x2d30], R22 ;  /* 0x002d301601007387 */ /* 0x000fe40000100a00 */
[----:B------:R-:W-:Y:S02]  /*5a810*/  STL.64 [R1+0x170], R32 ;  /* 0x0001702001007387 */ /* 0x000fe40000100a00 */
[----:B------:R-:W-:Y:S01]  /*5a820*/  STL [R1+0x178], R34 ;  /* 0x0001782201007387 */ /* 0x000fe20000100800 */
[----:B------:R0:W-:Y:S02]  /*5a830*/  STL.64 [R1+0x2d38], R18 ;  /* 0x002d381201007387 */ /* 0x0001e40000100a00 */
[C---:B0-----:R-:W-:Y:S02]  /*5a840*/  HMMA.16816.F32 R16, R44.reuse, R12, R36 ;  /* 0x0000000c2c10723c */ /* 0x041fe40000001824 */
[----:B------:R-:W-:Y:S11]  /*5a850*/  STL [R1+0x2848], R61 ;  /* 0x0028483d01007387 */ /* 0x000ff60000100800 */
[----:B------:R-:W-:Y:S10]  /*5a860*/  @!UPT UIADD3 URZ, URZ, URZ, URZ ;  /* 0x0000003f3f3ff290 */ /* 0x000ff4000fffe03f */
[----:B------:R-:W-:Y:S01]  /*5a870*/  STL.64 [R1+0x160], R16 ;  /* 0x0001601001007387 */ /* 0x000fe20000100a00 */
[----:B------:R4:W-:Y:S02]  /*5a880*/  STL.64 [R1+0x168], R18 ;  /* 0x0001681201007387 */ /* 0x0009e40000100a00 */
[----:B------:R-:W3:Y:S01]  /*5a890*/  LDL.64 R38, [R1+0x138] ;  /* 0x0001380001267983 */ /* 0x000ee20000100a00 */
[C---:B----4-:R-:W-:Y:S01]  /*5a8a0*/  HMMA.16816.F32 R16, R44.reuse, R8, R24 ;  /* 0x000000082c10723c */ /* 0x050fe20000001818 */
[----:B------:R-:W-:Y:S01]  /*5a8b0*/  IMAD.MOV.U32 R32, RZ, RZ, R60 ;  /* 0x000000ffff207224 */ /* 0x000fe200078e003c */
[----:B------:R-:W-:Y:S11]  /*5a8c0*/  STL.64 [R1+0x2b90], R10 ;  /* 0x002b900a01007387 */ /* 0x000ff60000100a00 */
[----:B------:R-:W-:Y:S11]  /*5a8d0*/  @!UPT UIADD3 URZ, URZ, URZ, URZ ;  /* 0x0000003f3f3ff290 */ /* 0x000ff6000fffe03f */
[----:B------:R-:W-:Y:S02]  /*5a8e0*/  IMAD.MOV.U32 R60, RZ, RZ, R16 ;  /* 0x000000ffff3c7224 */ /* 0x000fe400078e0010 */
[----:B------:R-:W-:Y:S02]  /*5a8f0*/  IMAD.MOV.U32 R9, RZ, RZ, R17 ;  /* 0x000000ffff097224 */ /* 0x000fe400078e0011 */
[----:B------:R-:W-:Y:S02]  /*5a900*/  IMAD.MOV.U32 R8, RZ, RZ, R18 ;  /* 0x000000ffff087224 */ /* 0x000fe400078e0012 */
[----:B------:R-:W-:Y:S02]  /*5a910*/  IMAD.MOV.U32 R0, RZ, RZ, R19 ;  /* 0x000000ffff007224 */ /* 0x000fe400078e0013 */
[----:B------:R-:W-:Y:S01]  /*5a920*/  HMMA.16816.F32 R16, R44, R4, R48 ;  /* 0x000000042c10723c */ /* 0x000fe20000001830 */
[----:B------:R-:W-:Y:S02]  /*5a930*/  STL.64 [R1+0x2b88], R8 ;  /* 0x002b880801007387 */ /* 0x000fe40000100a00 */
[----:B------:R-:W-:Y:S02]  /*5a940*/  STL [R1+0x2850], R0 ;  /* 0x0028500001007387 */ /* 0x000fe40000100800 */
[----:B------:R-:W-:Y:S02]  /*5a950*/  STL [R1+0x284c], R60 ;  /* 0x00284c3c01007387 */ /* 0x000fe40000100800 */
[----:B------:R-:W-:-:S02]  /*5a960*/  IMAD.MOV.U32 R33, RZ, RZ, R3 ;  /* 0x000000ffff217224 */ /* 0x000fc400078e0003 */
[----:B------:R-:W-:Y:S11]  /*5a970*/  IMAD.MOV.U32 R34, RZ, RZ, R2 ;  /* 0x000000ffff227224 */ /* 0x000ff600078e0002 */
[----:B------:R-:W-:Y:S03]  /*5a980*/  @!UPT UIADD3 URZ, URZ, URZ, URZ ;  /* 0x0000003f3f3ff290 */ /* 0x000fe6000fffe03f */
[----:B------:R-:W-:Y:S01]  /*5a990*/  STL.64 [R1+0x140], R16 ;  /* 0x0001401001007387 */ /* 0x000fe20000100a00 */
[----:B------:R-:W4:Y:S02]  /*5a9a0*/  LDL.LU R20, [R1+0x920] ;  /* 0x0009200001147983 */ /* 0x000f240000300800 */
[----:B------:R-:W4:Y:S02]  /*5a9b0*/  LDL.LU R21, [R1+0x924] ;  /* 0x0009240001157983 */ /* 0x000f240000300800 */
[----:B------:R-:W4:Y:S02]  /*5a9c0*/  LDL.LU R22, [R1+0x928] ;  /* 0x0009280001167983 */ /* 0x000f240000300800 */
[----:B------:R-:W-:Y:S02]  /*5a9d0*/  IMAD.MOV.U32 R2, RZ, RZ, R18 ;  /* 0x000000ffff027224 */ /* 0x000fe400078e0012 */
[----:B------:R-:W-:Y:S01]  /*5a9e0*/  IMAD.MOV.U32 R3, RZ, RZ, R19 ;  /* 0x000000ffff037224 */ /* 0x000fe200078e0013 */
[----:B------:R-:W4:Y:S01]  /*5a9f0*/  LDL.LU R23, [R1+0x92c] ;  /* 0x00092c0001177983 */ /* 0x000f220000300800 */
[----:B------:R-:W4:Y:S02]  /*5aa00*/  LDL.64 R18, [R1+0x128] ;  /* 0x0001280001127983 */ /* 0x000f240000100a00 */
[----:B------:R0:W-:Y:S01]  /*5aa10*/  STL.64 [R1+0x2c20], R6 ;  /* 0x002c200601007387 */ /* 0x0001e20000100a00 */
[----:B------:R-:W-:Y:S01]  /*5aa20*/  STL [R1+0x2858], R3 ;  /* 0x0028580301007387 */ /* 0x000fe20000100800 */
[----:B------:R-:W-:Y:S02]  /*5aa30*/  STL [R1+0x2854], R2 ;  /* 0x0028540201007387 */ /* 0x000fe40000100800 */
[----:B------:R-:W4:Y:S02]  /*5aa40*/  LDL.LU R24, [R1+0x910] ;  /* 0x0009100001187983 */ /* 0x000f240000300800 */
[----:B------:R-:W4:Y:S01]  /*5aa50*/  LDL.LU R25, [R1+0x914] ;  /* 0x0009140001197983 */ /* 0x000f220000300800 */
[----:B------:R-:W4:Y:S01]  /*5aa60*/  LDL.LU R26, [R1+0x918] ;  /* 0x00091800011a7983 */ /* 0x000f220000300800 */
[----:B------:R-:W4:Y:S02]  /*5aa70*/  LDL.LU R27, [R1+0x91c] ;  /* 0x00091c00011b7983 */ /* 0x000f240000300800 */
[----:B------:R-:W4:Y:S02]  /*5aa80*/  LDL.64 R50, [R1+0x118] ;  /* 0x0001180001327983 */ /* 0x000f240000100a00 */
[----:B------:R-:W4:Y:S01]  /*5aa90*/  LDL.LU R4, [R1+0x8f0] ;  /* 0x0008f00001047983 */ /* 0x000f220000300800 */
[----:B------:R-:W4:Y:S01]  /*5aaa0*/  LDL.LU R5, [R1+0x8f4] ;  /* 0x0008f40001057983 */ /* 0x000f220000300800 */
[----:B0-----:R-:W4:Y:S02]  /*5aab0*/  LDL.LU R6, [R1+0x8f8] ;  /* 0x0008f80001067983 */ /* 0x001f240000300800 */
[----:B------:R-:W4:Y:S01]  /*5aac0*/  LDL.LU R7, [R1+0x8fc] ;  /* 0x0008fc0001077983 */ /* 0x000f220000300800 */
[----:B--2---:R-:W0:Y:S01]  /*5aad0*/  LDSM.16.MT88.4 R44, [R31+0x9800] ;  /* 0x009800001f2c783b */ /* 0x004e220000004200 */
[----:B---3--:R-:W-:Y:S03]  /*5aae0*/  HMMA.16816.F32 R8, R40, R38, R32 ;  /* 0x000000262808723c */ /* 0x008fe60000001820 */
[----:B0-----:R0:W-:Y:S01]  /*5aaf0*/  STL.64 [R1+0x2b70], R46 ;  /* 0x002b702e01007387 */ /* 0x0011e20000100a00 */
[----:B------:R-:W-:Y:S03]  /*5ab00*/  STL.64 [R1+0x2b68], R44 ;  /* 0x002b682c01007387 */ /* 0x000fe60000100a00 */
[----:B------:R-:W-:-:S02]  /*5ab10*/  IMAD.MOV.U32 R34, RZ, RZ, R58 ;  /* 0x000000ffff227224 */ /* 0x000fc400078e003a */
[----:B------:R-:W-:Y:S01]  /*5ab20*/  IMAD.MOV.U32 R35, RZ, RZ, R59 ;  /* 0x000000ffff237224 */ /* 0x000fe200078e003b */
[----:B0-----:R-:W2:Y:S11]  /*5ab30*/  LDL.64 R46, [R1+0xf8] ;  /* 0x0000f800012e7983 */ /* 0x001eb60000100a00 */
[----:B------:R-:W-:Y:S02]  /*5ab40*/  @!UPT UIADD3 URZ, URZ, URZ, URZ ;  /* 0x0000003f3f3ff290 */ /* 0x000fe4000fffe03f */
[----:B------:R-:W-:Y:S01]  /*5ab50*/  STL.64 [R1+0x930], R8 ;  /* 0x0009300801007387 */ /* 0x000fe20000100a00 */
[----:B------:R-:W-:Y:S02]  /*5ab60*/  STL.64 [R1+0x938], R10 ;  /* 0x0009380a01007387 */ /* 0x000fe40000100a00 */
[----:B------:R-:W3:Y:S02]  /*5ab70*/  LDL.LU R32, [R1+0x8e0] ;  /* 0x0008e00001207983 */ /* 0x000ee40000300800 */
[----:B------:R-:W3:Y:S01]  /*5ab80*/  LDL.LU R33, [R1+0x8e4] ;  /* 0x0008e40001217983 */ /* 0x000ee20000300800 */
[----:B------:R-:W2:Y:S01]  /*5ab90*/  LDL.LU R58, [R1+0x2d44] ;  /* 0x002d4400013a7983 */ /* 0x000ea20000300800 */
[----:B------:R-:W2:Y:S02]  /*5aba0*/  LDL.LU R59, [R1+0x2d40] ;  /* 0x002d4000013b7983 */ /* 0x000ea40000300800 */
[----:B------:R-:W-:Y:S02]  /*5abb0*/  IMAD.MOV.U32 R31, RZ, RZ, R38 ;  /* 0x000000ffff1f7224 */ /* 0x000fe400078e0026 */
[----:B------:R-:W-:-:S02]  /*5abc0*/  IMAD.MOV.U32 R30, RZ, RZ, R39 ;  /* 0x000000ffff1e7224 */ /* 0x000fc400078e0027 */
[----:B------:R-:W-:Y:S02]  /*5abd0*/  IMAD.MOV.U32 R56, RZ, RZ, R8 ;  /* 0x000000ffff387224 */ /* 0x000fe400078e0008 */
[----:B------:R-:W-:Y:S01]  /*5abe0*/  IMAD.MOV.U32 R52, RZ, RZ, R10 ;  /* 0x000000ffff347224 */ /* 0x000fe200078e000a */
[----:B------:R-:W3:Y:S01]  /*5abf0*/  LDL.64 R38, [R1+0xe8] ;  /* 0x0000e80001267983 */ /* 0x000ee20000100a00 */
[----:B------:R0:W-:Y:S03]  /*5ac00*/  STL.64 [R1+0x2cf8], R30 ;  /* 0x002cf81e01007387 */ /* 0x0001e60000100a00 */
[----:B0-----:R-:W3:Y:S01]  /*5ac10*/  LDL.64 R30, [R1+0x108] ;  /* 0x00010800011e7983 */ /* 0x001ee20000100a00 */
[----:B------:R-:W-:Y:S02]  /*5ac20*/  STL [R1+0x264c], R56 ;  /* 0x00264c3801007387 */ /* 0x000fe40000100800 */
[----:B------:R-:W-:Y:S01]  /*5ac30*/  STL [R1+0x2648], R52 ;  /* 0x0026483401007387 */ /* 0x000fe20000100800 */
[----:B----4-:R-:W-:Y:S01]  /*5ac40*/  HMMA.16816.F32 R20, R40, R18, R20 ;  /* 0x000000122814723c */ /* 0x010fe20000001814 */
[----:B------:R-:W-:-:S02]  /*5ac50*/  IMAD.MOV.U32 R9, RZ, RZ, R18 ;  /* 0x000000ffff097224 */ /* 0x000fc400078e0012 */
[----:B------:R-:W-:Y:S02]  /*5ac60*/  IMAD.MOV.U32 R8, RZ, RZ, R19 ;  /* 0x000000ffff087224 */ /* 0x000fe400078e0013 */
[----:B------:R-:W4:Y:S11]  /*5ac70*/  LDL.LU.64 R18, [R1+0x2d38] ;  /* 0x002d380001127983 */ /* 0x000f360000300a00 */
[----:B------:R-:W-:Y:S08]  /*5ac80*/  @!UPT UIADD3 URZ, URZ, URZ, URZ ;  /* 0x0000003f3f3ff290 */ /* 0x000ff0000fffe03f */
[----:B------:R-:W-:Y:S01]  /*5ac90*/  IMAD.MOV.U32 R57, RZ, RZ, R20 ;  /* 0x000000ffff397224 */ /* 0x000fe200078e0014 */
[----:B------:R-:W-:Y:S01]  /*5aca0*/  STL.64 [R1+0x920], R20 ;  /* 0x0009201401007387 */ /* 0x000fe20000100a00 */
[----:B------:R-:W-:Y:S02]  /*5acb0*/  IMAD.MOV.U32 R53, RZ, RZ, R22 ;  /* 0x000000ffff357224 */ /* 0x000fe400078e0016 */
[----:B------:R0:W-:Y:S02]  /*5acc0*/  STL.64 [R1+0x928], R22 ;  /* 0x0009281601007387 */ /* 0x0001e40000100a00 */
[----:B0-----:R-:W3:Y:S01]  /*5acd0*/  LDL.LU.64 R22, [R1+0x2d30] ;  /* 0x002d300001167983 */ /* 0x001ee20000300a00 */
[----:B------:R0:W-:Y:S01]  /*5ace0*/  STL [R1+0x2654], R57 ;  /* 0x0026543901007387 */ /* 0x0001e20000100800 */
[----:B------:R-:W-:Y:S01]  /*5acf0*/  HMMA.16816.F32 R24, R40, R50, R24 ;  /* 0x000000322818723c */ /* 0x000fe20000001818 */
[----:B------:R-:W-:Y:S02]  /*5ad00*/  IMAD.MOV.U32 R11, RZ, RZ, R50 ;  /* 0x000000ffff0b7224 */ /* 0x000fe400078e0032 */
[----:B------:R-:W-:Y:S01]  /*5ad10*/  IMAD.MOV.U32 R10, RZ, RZ, R51 ;  /* 0x000000ffff0a7224 */ /* 0x000fe200078e0033 */
[----:B--2---:R1:W-:Y:S01]  /*5ad20*/  STL.64 [R1+0x2cb8], R58 ;  /* 0x002cb83a01007387 */ /* 0x0043e20000100a00 */
[----:B------:R-:W2:Y:S02]  /*5ad30*/  LDL.LU R56, [R1+0x900] ;  /* 0x0009000001387983 */ /* 0x000ea40000300800 */
[----:B0-----:R-:W2:Y:S01]  /*5ad40*/  LDL.LU R57, [R1+0x904] ;  /* 0x0009040001397983 */ /* 0x001ea20000300800 */
[----:B-1----:R-:W2:Y:S01]  /*5ad50*/  LDL.LU R58, [R1+0x908] ;  /* 0x00090800013a7983 */ /* 0x002ea20000300800 */
[----:B----4-:R-:W-:-:S03]  /*5ad60*/  IMAD.MOV.U32 R59, RZ, RZ, R18 ;  /* 0x000000ffff3b7224 */ /* 0x010fc600078e0012 */
[----:B------:R-:W4:Y:S01]  /*5ad70*/  LDL.LU R18, [R1+0x2d28] ;  /* 0x002d280001127983 */ /* 0x000f220000300800 */
[----:B------:R-:W-:Y:S10]  /*5ad80*/  STL [R1+0x2650], R53 ;  /* 0x0026503501007387 */ /* 0x000ff40000100800 */
[----:B------:R-:W-:Y:S02]  /*5ad90*/  STL.64 [R1+0x910], R24 ;  /* 0x0009101801007387 */ /* 0x000fe40000100a00 */
[----:B------:R0:W-:Y:S02]  /*5ada0*/  STL.64 [R1+0x918], R26 ;  /* 0x0009181a01007387 */ /* 0x0001e40000100a00 */
[----:B0-----:R-:W4:Y:S01]  /*5adb0*/  LDL.LU.64 R26, [R1+0x2d20] ;  /* 0x002d2000011a7983 */ /* 0x001f220000300a00 */
[----:B------:R-:W4:Y:S02]  /*5adc0*/  LDL.LU.64 R50, [R1+0x2d18] ;  /* 0x002d180001327983 */ /* 0x000f240000300a00 */
[----:B------:R-:W-:Y:S02]  /*5add0*/  STL.64 [R1+0x2bf0], R10 ;  /* 0x002bf00a01007387 */ /* 0x000fe40000100a00 */
[----:B------:R2:W-:Y:S01]  /*5ade0*/  STL.64 [R1+0x2be8], R8 ;  /* 0x002be80801007387 */ /* 0x0005e20000100a00 */
[----:B------:R-:W-:Y:S01]  /*5adf0*/  HMMA.16816.F32 R4, R40, R46, R4 ;  /* 0x0000002e2804723c */ /* 0x000fe20000001804 */
[----:B---3--:R-:W-:-:S02]  /*5ae00*/  IMAD.MOV.U32 R16, RZ, RZ, R30 ;  /* 0x000000ffff107224 */ /* 0x008fc400078e001e */
[----:B------:R-:W-:Y:S02]  /*5ae10*/  IMAD.MOV.U32 R49, RZ, RZ, R46 ;  /* 0x000000ffff317224 */ /* 0x000fe400078e002e */
[----:B------:R-:W-:Y:S11]  /*5ae20*/  IMAD.MOV.U32 R48, RZ, RZ, R47 ;  /* 0x000000ffff307224 */ /* 0x000ff600078e002f */
[----:B------:R-:W-:Y:S08]  /*5ae30*/  @!UPT UIADD3 URZ, URZ, URZ, URZ ;  /* 0x0000003f3f3ff290 */ /* 0x000ff0000fffe03f */
[----:B------:R-:W-:Y:S02]  /*5ae40*/  IMAD.MOV.U32 R20, RZ, RZ, R6 ;  /* 0x000000ffff147224 */ /* 0x000fe400078e0006 */
[----:B------:R-:W-:Y:S01]  /*5ae50*/  IMAD.MOV.U32 R24, RZ, RZ, R4 ;  /* 0x000000ffff187224 */ /* 0x000fe200078e0004 */
[C---:B--2---:R-:W-:Y:S11]  /*5ae60*/  HMMA.16816.F32 R8, R40.reuse, R30, R56 ;  /* 0x0000001e2808723c */ /* 0x044ff60000001838 */
[----:B------:R-:W-:Y:S11]  /*5ae70*/  @!UPT UIADD3 URZ, URZ, URZ, URZ ;  /* 0x0000003f3f3ff290 */ /* 0x000ff6000fffe03f */
[----:B------:R-:W-:Y:S01]  /*5ae80*/  @!UPT UIADD3 URZ, URZ, URZ, URZ ;  /* 0x0000003f3f3ff290 */ /* 0x000fe2000fffe03f */
[----:B------:R-:W-:Y:S01]  /*5ae90*/  STL.64 [R1+0x900], R8 ;  /* 0x0009000801007387 */ /* 0x000fe20000100a00 */
[----:B------:R-:W-:Y:S03]  /*5aea0*/  STL.64 [R1+0x908], R10 ;  /* 0x0009080a01007387 */ /* 0x000fe60000100a00 */
[----:B----4-:R-:W-:Y:S01]  /*5aeb0*/  STL.64 [R1+0x2cb0], R18 ;  /* 0x002cb01201007387 */ /* 0x010fe20000100a00 */
[----:B------:R-:W-:Y:S02]  /*5aec0*/  STL [R1+0x2ca8], R16 ;  /* 0x002ca81001007387 */ /* 0x000fe40000100800 */
[----:B------:R-:W-:Y:S02]  /*5aed0*/  STL.64 [R1+0x8f0], R4 ;  /* 0x0008f00401007387 */ /* 0x000fe40000100a00 */
[----:B------:R0:W-:Y:S02]  /*5aee0*/  STL.64 [R1+0x8f8], R6 ;  /* 0x0008f80601007387 */ /* 0x0001e40000100a00 */
[----:B0-----:R-:W-:Y:S01]  /*5aef0*/  HMMA.16816.F32 R4, R40, R38, R32 ;  /* 0x000000262804723c */ /* 0x001fe20000001820 */
[----:B------:R-:W-:Y:S01]  /*5af00*/  STL.64 [R1+0x2c00], R50 ;  /* 0x002c003201007387 */ /* 0x000fe20000100a00 */
[----:B------:R-:W-:Y:S02]  /*5af10*/  STL.64 [R1+0x2bf8], R48 ;  /* 0x002bf83001007387 */ /* 0x000fe40000100a00 */
[----:B------:R-:W-:Y:S02]  /*5af20*/  STL [R1+0x265c], R24 ;  /* 0x00265c1801007387 */ /* 0x000fe40000100800 */
[----:B------:R-:W-:Y:S11]  /*5af30*/  STL [R1+0x2658], R20 ;  /* 0x0026581401007387 */ /* 0x000ff60000100800 */
[----:B------:R-:W-:Y:S06]  /*5af40*/  @!UPT UIADD3 URZ, URZ, URZ, URZ ;  /* 0x0000003f3f3ff290 */ /* 0x000fec000fffe03f */
[----:B------:R-:W-:Y:S01]  /*5af50*/  STL.64 [R1+0x8e0], R4 ;  /* 0x0008e00401007387 */ /* 0x000fe20000100a00 */
[----:B------:R-:W-:Y:S02]  /*5af60*/  STL.64 [R1+0x8e8], R6 ;  /* 0x0008e80601007387 */ /* 0x000fe40000100a00 */
[----:B------:R-:W2:Y:S02]  /*5af70*/  LDL.LU R56, [R1+0x8a0] ;  /* 0x0008a00001387983 */ /* 0x000ea40000300800 */
[----:B------:R-:W2:Y:S01]  /*5af80*/  LDL.LU R57, [R1+0x8a4] ;  /* 0x0008a40001397983 */ /* 0x000ea20000300800 */
[----:B------:R-:W3:Y:S01]  /*5af90*/  LDL.LU R58, [R1+0x8a8] ;  /* 0x0008a800013a7983 */ /* 0x000ee20000300800 */
[----:B------:R-:W3:Y:S02]  /*5afa0*/  LDL.LU R59, [R1+0x8ac] ;  /* 0x0008ac00013b7983 */ /* 0x000ee40000300800 */
[----:B------:R-:W4:Y:S02]  /*5afb0*/  LDL.LU R28, [R1+0x8d0] ;  /* 0x0008d000011c7983 */ /* 0x000f240000300800 */
[----:B------:R-:W4:Y:S02]  /*5afc0*/  LDL.LU R29, [R1+0x8d4] ;  /* 0x0008d400011d7983 */ /* 0x000f240000300800 */
[----:B------:R-:W-:Y:S01]  /*5afd0*/  IMAD.MOV.U32 R12, RZ, RZ, R31 ;  /* 0x000000ffff0c7224 */ /* 0x000fe200078e001f */
[----:B------:R-:W4:Y:S01]  /*5afe0*/  LDL.LU R30, [R1+0x8d8] ;  /* 0x0008d800011e7983 */ /* 0x000f220000300800 */
[----:B------:R-:W4:Y:S03]  /*5aff0*/  LDL.LU R31, [R1+0x8dc] ;  /* 0x0008dc00011f7983 */ /* 0x000f260000300800 */
[----:B---3--:R0:W-:Y:S01]  /*5b000*/  STL.64 [R1+0x2cc8], R58 ;  /* 0x002cc83a01007387 */ /* 0x0081e20000100a00 */
[----:B--2---:R-:W-:Y:S03]  /*5b010*/  STL.64 [R1+0x2cc0], R56 ;  /* 0x002cc03801007387 */ /* 0x004fe60000100a00 */
[----:B0-----:R-:W2:Y:S04]  /*5b020*/  LDL.64 R58, [R1+0xb8] ;  /* 0x0000b800013a7983 */ /* 0x001ea80000100a00 */
[----:B--2---:R0:W-:Y:S04]  /*5b030*/  STL.64 [R1+0x2cd8], R58 ;  /* 0x002cd83a01007387 */ /* 0x0041e80000100a00 */
[----:B0-----:R-:W2:Y:S04]  /*5b040*/  LDL.64 R58, [R1+0xc8] ;  /* 0x0000c800013a7983 */ /* 0x001ea80000100a00 */
[----:B--2---:R0:W-:Y:S01]  /*5b050*/  STL.64 [R1+0x2cf0], R58 ;  /* 0x002cf03a01007387 */ /* 0x0041e20000100a00 */
[----:B------:R-:W2:Y:S03]  /*5b060*/  LDL.64 R18, [R1+0xa8] ;  /* 0x0000a80001127983 */ /* 0x000ea60000100a00 */
[----:B0-----:R-:W4:Y:S04]  /*5b070*/  LDL.64 R58, [R1+0xd8] ;  /* 0x0000d800013a7983 */ /* 0x001f280000100a00 */
[----:B--2---:R0:W-:Y:S01]  /*5b080*/  STL.64 [R1+0x2cd0], R18 ;  /* 0x002cd01201007387 */ /* 0x0041e20000100a00 */
[----:B------:R-:W2:Y:S02]  /*5b090*/  LDL.LU R16, [R1+0x8b0] ;  /* 0x0008b00001107983 */ /* 0x000ea40000300800 */
[----:B------:R-:W2:Y:S01]  /*5b0a0*/  LDL.LU R17, [R1+0x8b4] ;  /* 0x0008b40001117983 */ /* 0x000ea20000300800 */
[----:B0-----:R-:W3:Y:S01]  /*5b0b0*/  LDL.LU R18, [R1+0x8b8] ;  /* 0x0008b80001127983 */ /* 0x001ee20000300800 */
[----:B------:R-:W3:Y:S02]  /*5b0c0*/  LDL.LU R19, [R1+0x8bc] ;  /* 0x0008bc0001137983 */ /* 0x000ee40000300800 */
[----:B------:R-:W-:-:S02]  /*5b0d0*/  IMAD.MOV.U32 R34, RZ, RZ, R55 ;  /* 0x000000ffff227224 */ /* 0x000fc400078e0037 */
[----:B------:R-:W-:Y:S02]  /*5b0e0*/  IMAD.MOV.U32 R35, RZ, RZ, R54 ;  /* 0x000000ffff237224 */ /* 0x000fe400078e0036 */
[----:B------:R-:W-:Y:S02]  /*5b0f0*/  IMAD.MOV.U32 R44, RZ, RZ, R22 ;  /* 0x000000ffff2c7224 */ /* 0x000fe400078e0016 */
[----:B------:R-:W-:Y:S01]  /*5b100*/  IMAD.MOV.U32 R45, RZ, RZ, R23 ;  /* 0x000000ffff2d7224 */ /* 0x000fe200078e0017 */
[----:B----4-:R-:W-:Y:S01]  /*5b110*/  HMMA.16816.F32 R28, R40, R58, R28 ;  /* 0x0000003a281c723c */ /* 0x010fe2000000181c */
[----:B---3--:R-:W-:Y:S01]  /*5b120*/  STL.64 [R1+0x2ce8], R18 ;  /* 0x002ce81201007387 */ /* 0x008fe20000100a00 */
[----:B--2---:R0:W-:Y:S03]  /*5b130*/  STL.64 [R1+0x2ce0], R16 ;  /* 0x002ce01001007387 */ /* 0x0041e60000100a00 */
[----:B0-----:R-:W2:Y:S01]  /*5b140*/  LDL.LU R16, [R1+0x8c0] ;  /* 0x0008c00001107983 */ /* 0x001ea20000300800 */
[----:B------:R-:W2:Y:S02]  /*5b150*/  LDL.LU R17, [R1+0x8c4] ;  /* 0x0008c40001117983 */ /* 0x000ea40000300800 */
[----:B------:R-:W2:Y:S02]  /*5b160*/  LDL.LU R18, [R1+0x8c8] ;  /* 0x0008c80001127983 */ /* 0x000ea40000300800 */
[----:B------:R-:W2:Y:S01]  /*5b170*/  LDL.LU R19, [R1+0x8cc] ;  /* 0x0008cc0001137983 */ /* 0x000ea20000300800 */
[----:B------:R-:W3:Y:S01]  /*5b180*/  LDL.LU R32, [R1+0x860] ;  /* 0x0008600001207983 */ /* 0x000ee20000300800 */
[----:B------:R-:W3:Y:S02]  /*5b190*/  LDL.LU R33, [R1+0x864] ;  /* 0x0008640001217983 */ /* 0x000ee40000300800 */
[----:B------:R-:W4:Y:S02]  /*5b1a0*/  LDL.LU R55, [R1+0x2d14] ;  /* 0x002d140001377983 */ /* 0x000f240000300800 */
[----:B------:R-:W2:Y:S01]  /*5b1b0*/  LDL.LU R54, [R1+0x2d10] ;  /* 0x002d100001367983 */ /* 0x000ea20000300800 */
[----:B------:R-:W2:Y:S01]  /*5b1c0*/  LDL.LU R48, [R1+0x880] ;  /* 0x0008800001307983 */ /* 0x000ea20000300800 */
[----:B------:R-:W2:Y:S02]  /*5b1d0*/  LDL.LU R49, [R1+0x884] ;  /* 0x0008840001317983 */ /* 0x000ea40000300800 */
[----:B------:R-:W2:Y:S02]  /*5b1e0*/  LDL.LU R50, [R1+0x888] ;  /* 0x0008880001327983 */ /* 0x000ea40000300800 */
[----:B------:R-:W2:Y:S01]  /*5b1f0*/  LDL.LU R51, [R1+0x88c] ;  /* 0x00088c0001337983 */ /* 0x000ea20000300800 */
[----:B------:R-:W2:Y:S01]  /*5b200*/  LDL.64 R10, [R1+0x88] ;  /* 0x00008800010a7983 */ /* 0x000ea20000100a00 */
[----:B------:R-:W2:Y:S02]  /*5b210*/  LDL.LU R22, [R1+0x2d0c] ;  /* 0x002d0c0001167983 */ /* 0x000ea40000300800 */
[----:B------:R-:W2:Y:S02]  /*5b220*/  LDL.LU R23, [R1+0x2d08] ;  /* 0x002d080001177983 */ /* 0x000ea40000300800 */
[----:B------:R-:W-:-:S02]  /*5b230*/  IMAD.MOV.U32 R13, RZ, RZ, R39 ;  /* 0x000000ffff0d7224 */ /* 0x000fc400078e0027 */
[----:B------:R-:W-:Y:S02]  /*5b240*/  IMAD.MOV.U32 R53, RZ, RZ, R38 ;  /* 0x000000ffff357224 */ /* 0x000fe400078e0026 */
[----:B------:R-:W-:Y:S02]  /*5b250*/  IMAD.MOV.U32 R46, RZ, RZ, R15 ;  /* 0x000000ffff2e7224 */ /* 0x000fe400078e000f */
[----:B------:R-:W-:Y:S01]  /*5b260*/  IMAD.MOV.U32 R25, RZ, RZ, R4 ;  /* 0x000000ffff197224 */ /* 0x000fe200078e0004 */
[----:B------:R-:W3:Y:S01]  /*5b270*/  LDL.LU R15, [R1+0x2d04] ;  /* 0x002d0400010f7983 */ /* 0x000ee20000300800 */
[----:B------:R-:W-:Y:S02]  /*5b280*/  IMAD.MOV.U32 R47, RZ, RZ, R14 ;  /* 0x000000ffff2f7224 */ /* 0x000fe400078e000e */
[----:B------:R-:W-:Y:S02]  /*5b290*/  IMAD.MOV.U32 R21, RZ, RZ, R6 ;  /* 0x000000ffff157224 */ /* 0x000fe400078e0006 */
[----:B------:R-:W3:Y:S01]  /*5b2a0*/  LDL.LU R14, [R1+0x2d00] ;  /* 0x002d0000010e7983 */ /* 0x000ee20000300800 */
[----:B------:R-:W3:Y:S04]  /*5b2b0*/  LDL.64 R6, [R1+0x78] ;  /* 0x0000780001067983 */ /* 0x000ee80000100a00 */
[----:B------:R-:W3:Y:S01]  /*5b2c0*/  LDL.64 R38, [R1+0x68] ;  /* 0x0000680001267983 */ /* 0x000ee20000100a00 */
[----:B------:R-:W-:Y:S02]  /*5b2d0*/  STL [R1+0x2b14], R13 ;  /* 0x002b140d01007387 */ /* 0x000fe40000100800 */
[----:B------:R-:W-:Y:S02]  /*5b2e0*/  STL [R1+0x2b10], R53 ;  /* 0x002b103501007387 */ /* 0x000fe40000100800 */
[----:B------:R0:W-:Y:S01]  /*5b2f0*/  STL [R1+0x2664], R25 ;  /* 0x0026641901007387 */ /* 0x0001e20000100800 */
[----:B------:R-:W-:Y:S01]  /*5b300*/  STL [R1+0x2660], R21 ;  /* 0x0026601501007387 */ /* 0x000fe20000100800 */
[----:B0-----:R-:W-:-:S03]  /*5b310*/  IMAD.MOV.U32 R25, RZ, RZ, R59 ;  /* 0x000000ffff197224 */ /* 0x001fc600078e003b */
[----:B--2---:R0:W-:Y:S04]  /*5b320*/  STL.64 [R1+0x2c60], R22 ;  /* 0x002c601601007387 */ /* 0x0041e80000100a00 */
[----:B0-----:R-:W2:Y:S01]  /*5b330*/  LDL.64 R22, [R1+0x98] ;  /* 0x0000980001167983 */ /* 0x001ea20000100a00 */
[----:B------:R0:W-:Y:S02]  /*5b340*/  STL.64 [R1+0x8d0], R28 ;  /* 0x0008d01c01007387 */ /* 0x0001e40000100a00 */
[----:B------:R1:W-:Y:S02]  /*5b350*/  STL.64 [R1+0x8d8], R30 ;  /* 0x0008d81e01007387 */ /* 0x0003e40000100a00 */
[----:B0-----:R-:W-:Y:S01]  /*5b360*/  IMAD.MOV.U32 R28, RZ, RZ, R58 ;  /* 0x000000ffff1c7224 */ /* 0x001fe200078e003a */
[----:B-1----:R-:W2:Y:S01]  /*5b370*/  LDL.LU.64 R30, [R1+0x2cf8] ;  /* 0x002cf800011e7983 */ /* 0x002ea20000300a00 */
[----:B------:R-:W2:Y:S02]  /*5b380*/  LDL.LU.64 R58, [R1+0x2cf0] ;  /* 0x002cf000013a7983 */ /* 0x000ea40000300a00 */
[----:B------:R-:W-:Y:S01]  /*5b390*/  STL [R1+0x2b1c], R25 ;  /* 0x002b1c1901007387 */ /* 0x000fe20000100800 */
        /* <DEDUP_REMOVED lines=20> */
[----:B--2---:R-:W-:Y:S11]  /*5b4e0*/  HMMA.16816.F32 R56, R40, R18, R56 ;  /* 0x000000122838723c */ /* 0x004ff60000001838 */
[----:B------:R-:W-:Y:S11]  /*5b4f0*/  @!UPT UIADD3 URZ, URZ, URZ, URZ ;  /* 0x0000003f3f3ff290 */ /* 0x000ff6000fffe03f */
[----:B------:R-:W-:Y:S01]  /*5b500*/  @!UPT UIADD3 URZ, URZ, URZ, URZ ;  /* 0x0000003f3f3ff290 */ /* 0x000fe2000fffe03f */
[----:B------:R0:W-:Y:S01]  /*5b510*/  STL.64 [R1+0x8a0], R56 ;  /* 0x0008a03801007387 */ /* 0x0001e20000100a00 */
[----:B------:R1:W-:Y:S02]  /*5b520*/  STL.64 [R1+0x8a8], R58 ;  /* 0x0008a83a01007387 */ /* 0x0003e40000100a00 */
[----:B0-----:R-:W-:Y:S01]  /*5b530*/  IMAD.MOV.U32 R57, RZ, RZ, R18 ;  /* 0x000000ffff397224 */ /* 0x001fe200078e0012 */
[----:B-1----:R-:W2:Y:S01]  /*5b540*/  LDL.LU.64 R58, [R1+0x2cb8] ;  /* 0x002cb800013a7983 */ /* 0x002ea20000300a00 */
[----:B------:R-:W-:Y:S02]  /*5b550*/  IMAD.MOV.U32 R56, RZ, RZ, R19 ;  /* 0x000000ffff387224 */ /* 0x000fe400078e0013 */
[----:B------:R-:W3:Y:S02]  /*5b560*/  LDL.LU.64 R18, [R1+0x2cb0] ;  /* 0x002cb00001127983 */ /* 0x000ee40000300a00 */
[----:B------:R-:W3:Y:S01]  /*5b570*/  LDL.LU R16, [R1+0x2ca8] ;  /* 0x002ca80001107983 */ /* 0x000ee20000300800 */
[----:B--2---:R-:W-:Y:S01]  /*5b580*/  STL.64 [R1+0x2c18], R58 ;  /* 0x002c183a01007387 */ /* 0x004fe20000100a00 */
[----:B------:R3:W-:Y:S02]  /*5b590*/  STL.64 [R1+0x2c10], R56 ;  /* 0x002c103801007387 */ /* 0x0007e40000100a00 */
[----:B---3--:R-:W-:-:S02]  /*5b5a0*/  IMAD.MOV.U32 R56, RZ, RZ, R19 ;  /* 0x000000ffff387224 */ /* 0x008fc400078e0013 */
[----:B------:R-:W2:Y:S01]  /*5b5b0*/  LDL.LU R19, [R1+0x2ca4] ;  /* 0x002ca40001137983 */ /* 0x000ea20000300800 */
[----:B------:R-:W-:Y:S02]  /*5b5c0*/  IMAD.MOV.U32 R57, RZ, RZ, R15 ;  /* 0x000000ffff397224 */ /* 0x000fe400078e000f */
[----:B------:R-:W3:Y:S02]  /*5b5d0*/  LDL.LU R15, [R1+0x2ca0] ;  /* 0x002ca000010f7983 */ /* 0x000ee40000300800 */
[----:B------:R-:W-:Y:S02]  /*5b5e0*/  IMAD.MOV.U32 R58, RZ, RZ, R54 ;  /* 0x000000ffff3a7224 */ /* 0x000fe400078e0036 */
[----:B----4-:R-:W-:Y:S01]  /*5b5f0*/  IMAD.MOV.U32 R59, RZ, RZ, R55 ;  /* 0x000000ffff3b7224 */ /* 0x010fe200078e0037 */
[----:B------:R-:W4:Y:S01]  /*5b600*/  LDL.LU R54, [R1+0x2c9c] ;  /* 0x002c9c0001367983 */ /* 0x000f220000300800 */
[----:B------:R-:W4:Y:S05]  /*5b610*/  LDL.LU R55, [R1+0x2c98] ;  /* 0x002c980001377983 */ /* 0x000f2a0000300800 */
[----:B------:R-:W-:Y:S01]  /*5b620*/  HMMA.16816.F32 R56, R40, R22, R56 ;  /* 0x000000162838723c */ /* 0x000fe20000001838 */
[----:B------:R-:W-:-:S02]  /*5b630*/  IMAD.MOV.U32 R17, RZ, RZ, R23 ;  /* 0x000000ffff117224 */ /* 0x000fc400078e0017 */
[----:B------:R-:W-:Y:S02]  /*5b640*/  IMAD.MOV.U32 R53, RZ, RZ, R10 ;  /* 0x000000ffff357224 */ /* 0x000fe400078e000a */
[----:B------:R-:W-:Y:S02]  /*5b650*/  IMAD.MOV.U32 R61, RZ, RZ, R11 ;  /* 0x000000ffff3d7224 */ /* 0x000fe400078e000b */
[----:B------:R-:W-:Y:S02]  /*5b660*/  IMAD.MOV.U32 R28, RZ, RZ, R6 ;  /* 0x000000ffff1c7224 */ /* 0x000fe400078e0006 */
[----:B------:R-:W-:Y:S11]  /*5b670*/  IMAD.MOV.U32 R13, RZ, RZ, R7 ;  /* 0x000000ffff0d7224 */ /* 0x000ff600078e0007 */
[----:B------:R-:W-:Y:S03]  /*5b680*/  @!UPT UIADD3 URZ, URZ, URZ, URZ ;  /* 0x0000003f3f3ff290 */ /* 0x000fe6000fffe03f */
[----:B------:R-:W-:Y:S01]  /*5b690*/  STL.64 [R1+0x890], R56 ;  /* 0x0008903801007387 */ /* 0x000fe20000100a00 */
[----:B------:R-:W-:Y:S02]  /*5b6a0*/  STL.64 [R1+0x898], R58 ;  /* 0x0008983a01007387 */ /* 0x000fe40000100a00 */
[----:B------:R-:W-:Y:S01]  /*5b6b0*/  IMAD.MOV.U32 R52, RZ, RZ, R38 ;  /* 0x000000ffff347224 */ /* 0x000fe200078e0026 */
[----:B--2---:R-:W-:Y:S01]  /*5b6c0*/  STL.64 [R1+0x2bb0], R18 ;  /* 0x002bb01201007387 */ /* 0x004fe20000100a00 */
[----:B------:R0:W-:Y:S02]  /*5b6d0*/  STL.64 [R1+0x2ba8], R16 ;  /* 0x002ba81001007387 */ /* 0x0001e40000100a00 */
[C---:B0-----:R-:W-:Y:S08]  /*5b6e0*/  HMMA.16816.F32 R16, R40.reuse, R10, R48 ;  /* 0x0000000a2810723c */ /* 0x041ff00000001830 */
[C---:B------:R-:W-:Y:S08]  /*5b6f0*/  HMMA.16816.F32 R8, R40.reuse, R6, R44 ;  /* 0x000000062808723c */ /* 0x040ff0000000182c */
[----:B------:R-:W-:Y:S01]  /*5b700*/  HMMA.16816.F32 R4, R40, R38, R32 ;  /* 0x000000262804723c */ /* 0x000fe20000001820 */
[----:B------:R-:W-:-:S02]  /*5b710*/  IMAD.MOV.U32 R45, RZ, RZ, R27 ;  /* 0x000000ffff2d7224 */ /* 0x000fc400078e001b */
[----:B------:R-:W-:-:S04]  /*5b720*/  IMAD.MOV.U32 R46, RZ, RZ, R26 ;  /* 0x000000ffff2e7224 */ /* 0x000fc800078e001a */
[----:B------:R-:W-:Y:S01]  /*5b730*/  STL.64 [R1+0x880], R16 ;  /* 0x0008801001007387 */ /* 0x000fe20000100a00 */
[----:B------:R-:W-:Y:S07]  /*5b740*/  STL.64 [R1+0x888], R18 ;  /* 0x0008881201007387 */ /* 0x000fee0000100a00 */
[----:B------:R-:W-:Y:S02]  /*5b750*/  STL.64 [R1+0x870], R8 ;  /* 0x0008700801007387 */ /* 0x000fe40000100a00 */
[----:B------:R-:W-:Y:S01]  /*5b760*/  STL.64 [R1+0x878], R10 ;  /* 0x0008780a01007387 */ /* 0x000fe20000100a00 */
[----:B------:R-:W-:Y:S01]  /*5b770*/  STL.64 [R1+0x2c30], R30 ;  /* 0x002c301e01007387 */ /* 0x000fe20000100a00 */
[----:B------:R-:W-:Y:S02]  /*5b780*/  STL.64 [R1+0x2c28], R28 ;  /* 0x002c281c01007387 */ /* 0x000fe40000100a00 */
[----:B---3--:R-:W-:Y:S02]  /*5b790*/  STL.64 [R1+0x2ba0], R14 ;  /* 0x002ba00e01007387 */ /* 0x008fe40000100a00 */
[----:B------:R0:W-:Y:S01]  /*5b7a0*/  STL.64 [R1+0x2b98], R12 ;  /* 0x002b980c01007387 */ /* 0x0001e20000100a00 */
[----:B------:R-:W-:Y:S01]  /*5b7b0*/  STL.64 [R1+0x860], R4 ;  /* 0x0008600401007387 */ /* 0x000fe20000100a00 */
[----:B------:R-:W-:Y:S02]  /*5b7c0*/  STL.64 [R1+0x868], R6 ;  /* 0x0008680601007387 */ /* 0x000fe40000100a00 */
[----:B----4-:R-:W-:Y:S02]  /*5b7d0*/  STL.64 [R1+0x2c40], R54 ;  /* 0x002c403601007387 */ /* 0x010fe40000100a00 */
[----:B------:R-:W-:Y:S01]  /*5b7e0*/  STL.64 [R1+0x2c38], R52 ;  /* 0x002c383401007387 */ /* 0x000fe20000100a00 */
[----:B------:R-:W2:Y:S01]  /*5b7f0*/  LDL.LU R44, [R1+0x7b0] ;  /* 0x0007b000012c7983 */ /* 0x000ea20000300800 */
[----:B------:R-:W3:Y:S02]  /*5b800*/  LDL.LU R27, [R1+0x2c94] ;  /* 0x002c9400011b7983 */ /* 0x000ee40000300800 */
[----:B------:R-:W4:Y:S02]  /*5b810*/  LDL.LU R26, [R1+0x2c90] ;  /* 0x002c9000011a7983 */ /* 0x000f240000300800 */
[----:B------:R-:W2:Y:S02]  /*5b820*/  LDL.LU R47, [R1+0x7bc] ;  /* 0x0007bc00012f7983 */ /* 0x000ea40000300800 */
[----:B--2---:R-:W-:Y:S01]  /*5b830*/  STL.64 [R1+0x2c58], R46 ;  /* 0x002c582e01007387 */ /* 0x004fe20000100a00 */
[----:B------:R-:W-:Y:S02]  /*5b840*/  STL.64 [R1+0x2c50], R44 ;  /* 0x002c502c01007387 */ /* 0x000fe40000100a00 */
[----:B0-----:R-:W2:Y:S02]  /*5b850*/  LDL.LU R12, [R1+0x7d0] ;  /* 0x0007d000010c7983 */ /* 0x001ea40000300800 */
[----:B------:R-:W2:Y:S02]  /*5b860*/  LDL.LU R13, [R1+0x7d4] ;  /* 0x0007d400010d7983 */ /* 0x000ea40000300800 */
[----:B---3--:R-:W-:-:S02]  /*5b870*/  IMAD.MOV.U32 R14, RZ, RZ, R27 ;  /* 0x000000ffff0e7224 */ /* 0x008fc400078e001b */
[----:B----4-:R-:W-:Y:S01]  /*5b880*/  IMAD.MOV.U32 R15, RZ, RZ, R26 ;  /* 0x000000ffff0f7224 */ /* 0x010fe200078e001a */
[----:B------:R-:W3:Y:S01]  /*5b890*/  LDL.LU R27, [R1+0x2c8c] ;  /* 0x002c8c00011b7983 */ /* 0x000ee20000300800 */
[----:B------:R-:W4:Y:S03]  /*5b8a0*/  LDL.LU R26, [R1+0x2c88] ;  /* 0x002c8800011a7983 */ /* 0x000f260000300800 */
[----:B------:R0:W-:Y:S01]  /*5b8b0*/  STL.64 [R1+0x2c70], R14 ;  /* 0x002c700e01007387 */ /* 0x0001e20000100a00 */
[----:B------:R-:W-:Y:S02]  /*5b8c0*/  IMAD.MOV.U32 R24, RZ, RZ, R22 ;  /* 0x000000ffff187224 */ /* 0x000fe400078e0016 */
[----:B------:R-:W-:Y:S01]  /*5b8d0*/  IMAD.MOV.U32 R25, RZ, RZ, R39 ;  /* 0x000000ffff197224 */ /* 0x000fe200078e0027 */
[----:B--2---:R-:W-:Y:S01]  /*5b8e0*/  STL.64 [R1+0x2c68], R12 ;  /* 0x002c680c01007387 */ /* 0x004fe20000100a00 */
        /* <DEDUP_REMOVED lines=8> */
[----:B0-----:R-:W2:Y:S02]  /*5b970*/  LDL.64 R14, [R1+0x58] ;  /* 0x00005800010e7983 */ /* 0x001ea40000100a00 */
[----:B------:R-:W2:Y:S02]  /*5b980*/  LDL.64 R46, [R1+0x48] ;  /* 0x00004800012e7983 */ /* 0x000ea40000100a00 */
[----:B------:R-:W2:Y:S01]  /*5b990*/  LDL.LU R4, [R1+0x820] ;  /* 0x0008200001047983 */ /* 0x000ea20000300800 */
[----:B------:R-:W2:Y:S01]  /*5b9a0*/  LDL.LU R5, [R1+0x824] ;  /* 0x0008240001057983 */ /* 0x000ea20000300800 */
[----:B------:R-:W2:Y:S02]  /*5b9b0*/  LDL.LU R6, [R1+0x828] ;  /* 0x0008280001067983 */ /* 0x000ea40000300800 */
[----:B------:R-:W2:Y:S02]  /*5b9c0*/  LDL.LU R7, [R1+0x82c] ;  /* 0x00082c0001077983 */ /* 0x000ea40000300800 */
[----:B------:R-:W2:Y:S01]  /*5b9d0*/  LDL R30, [R1+0x38] ;  /* 0x00003800011e7983 */ /* 0x000ea20000100800 */
[----:B------:R-:W2:Y:S01]  /*5b9e0*/  LDL R31, [R1+0x3c] ;  /* 0x00003c00011f7983 */ /* 0x000ea20000100800 */
        /* <DEDUP_REMOVED lines=9> */
[----:B------:R-:W2:Y:S02]  /*5ba80*/  LDL.64 R50, [R1+0x18] ;  /* 0x0000180001327983 */ /* 0x000ea40000100a00 */
[----:B------:R-:W2:Y:S02]  /*5ba90*/  LDL.LU R8, [R1+0x800] ;  /* 0x0008000001087983 */ /* 0x000ea40000300800 */
[----:B----4-:R-:W-:-:S02]  /*5baa0*/  IMAD.MOV.U32 R9, RZ, RZ, R26 ;  /* 0x000000ffff097224 */ /* 0x010fc400078e001a */
[----:B---3--:R-:W-:Y:S01]  /*5bab0*/  IMAD.MOV.U32 R10, RZ, RZ, R27 ;  /* 0x000000ffff0a7224 */ /* 0x008fe200078e001b */
[----:B------:R-:W3:Y:S01]  /*5bac0*/  LDL.LU R26, [R1+0x2c84] ;  /* 0x002c8400011a7983 */ /* 0x000ee20000300800 */
[----:B------:R-:W3:Y:S02]  /*5bad0*/  LDL.LU R27, [R1+0x2c80] ;  /* 0x002c8000011b7983 */ /* 0x000ee40000300800 */
[----:B------:R-:W4:Y:S02]  /*5bae0*/  LDL.LU R11, [R1+0x80c] ;  /* 0x00080c00010b7983 */ /* 0x000f240000300800 */
[----:B------:R-:W4:Y:S01]  /*5baf0*/  LDL.LU R16, [R1+0x7c0] ;  /* 0x0007c00001107983 */ /* 0x000f220000300800 */
[----:B------:R-:W4:Y:S01]  /*5bb00*/  LDL.LU R17, [R1+0x7c4] ;  /* 0x0007c40001117983 */ /* 0x000f220000300800 */
[----:B------:R-:W4:Y:S02]  /*5bb10*/  LDL.LU R18, [R1+0x7c8] ;  /* 0x0007c80001127983 */ /* 0x000f240000300800 */
[----:B------:R-:W4:Y:S01]  /*5bb20*/  LDL.LU R19, [R1+0x7cc] ;  /* 0x0007cc0001137983 */ /* 0x000f220000300800 */
[C---:B--2---:R-:W-:Y:S08]  /*5bb30*/  HMMA.16816.F32 R36, R40.reuse, R14, R36 ;  /* 0x0000000e2824723c */ /* 0x044ff00000001824 */
[----:B------:R-:W-:Y:S01]  /*5bb40*/  HMMA.16816.F32 R20, R40, R46, R20 ;  /* 0x0000002e2814723c */ /* 0x000fe20000001814 */
[----:B---3--:R-:W-:Y:S01]  /*5bb50*/  STL.64 [R1+0x2bd0], R26 ;  /* 0x002bd01a01007387 */ /* 0x008fe20000100a00 */
[----:B------:R0:W-:Y:S03]  /*5bb60*/  STL.64 [R1+0x2bc8], R24 ;  /* 0x002bc81801007387 */ /* 0x0001e60000100a00 */
[----:B0-----:R-:W2:Y:S01]  /*5bb70*/  LDL.LU R24, [R1+0x7e0] ;  /* 0x0007e00001187983 */ /* 0x001ea20000300800 */
[----:B------:R-:W2:Y:S02]  /*5bb80*/  LDL.LU R25, [R1+0x7e4] ;  /* 0x0007e40001197983 */ /* 0x000ea40000300800 */
[----:B------:R-:W2:Y:S02]  /*5bb90*/  LDL.LU R26, [R1+0x7e8] ;  /* 0x0007e800011a7983 */ /* 0x000ea40000300800 */
[----:B------:R-:W2:Y:S05]  /*5bba0*/  LDL.LU R27, [R1+0x7ec] ;  /* 0x0007ec00011b7983 */ /* 0x000eaa0000300800 */
[----:B------:R0:W-:Y:S01]  /*5bbb0*/  STL.64 [R1+0x850], R36 ;  /* 0x0008502401007387 */ /* 0x0001e20000100a00 */
[----:B------:R1:W-:Y:S02]  /*5bbc0*/  STL.64 [R1+0x858], R38 ;  /* 0x0008582601007387 */ /* 0x0003e40000100a00 */
[----:B0-----:R-:W-:Y:S01]  /*5bbd0*/  IMAD.MOV.U32 R37, RZ, RZ, R14 ;  /* 0x000000ffff257224 */ /* 0x001fe200078e000e */
[----:B-1----:R-:W3:Y:S01]  /*5bbe0*/  LDL.LU.64 R38, [R1+0x2c78] ;  /* 0x002c780001267983 */ /* 0x002ee20000300a00 */
[----:B------:R-:W-:-:S02]  /*5bbf0*/  IMAD.MOV.U32 R36, RZ, RZ, R15 ;  /* 0x000000ffff247224 */ /* 0x000fc400078e000f */
[----:B------:R-:W2:Y:S02]  /*5bc00*/  LDL.LU.64 R14, [R1+0x2c70] ;  /* 0x002c7000010e7983 */ /* 0x000ea40000300a00 */
[----:B------:R-:W2:Y:S01]  /*5bc10*/  LDL.LU.64 R12, [R1+0x2c68] ;  /* 0x002c6800010c7983 */ /* 0x000ea20000300a00 */
[----:B------:R-:W-:Y:S01]  /*5bc20*/  STL.64 [R1+0x840], R20 ;  /* 0x0008401401007387 */ /* 0x000fe20000100a00 */
[----:B------:R0:W-:Y:S03]  /*5bc30*/  STL.64 [R1+0x848], R22 ;  /* 0x0008481601007387 */ /* 0x0001e60000100a00 */
[----:B0-----:R-:W2:Y:S01]  /*5bc40*/  LDL.LU.64 R22, [R1+0x2c60] ;  /* 0x002c600001167983 */ /* 0x001ea20000300a00 */
[C---:B------:R-:W-:Y:S08]  /*5bc50*/  HMMA.16816.F32 R28, R40.reuse, R30, R52 ;  /* 0x0000001e281c723c */ /* 0x040ff00000001834 */
[----:B------:R-:W-:Y:S01]  /*5bc60*/  HMMA.16816.F32 R4, R40, R58, R4 ;  /* 0x0000003a2804723c */ /* 0x000fe20000001804 */
[----:B------:R-:W-:-:S02]  /*5bc70*/  IMAD.MOV.U32 R21, RZ, RZ, R46 ;  /* 0x000000ffff157224 */ /* 0x000fc400078e002e */
[----:B------:R-:W-:Y:S02]  /*5bc80*/  IMAD.MOV.U32 R20, RZ, RZ, R47 ;  /* 0x000000ffff147224 */ /* 0x000fe400078e002f */
[----:B------:R-:W3:Y:S01]  /*5bc90*/  LDL.LU.64 R46, [R1+0x2c58] ;  /* 0x002c5800012e7983 */ /* 0x000ee20000300a00 */
[----:B------:R-:W3:Y:S03]  /*5bca0*/  LDL.LU.64 R44, [R1+0x2c50] ;  /* 0x002c5000012c7983 */ /* 0x000ee60000300a00 */
[----:B--2---:R3:W-:Y:S01]  /*5bcb0*/  STL.64 [R1+0x2bc0], R22 ;  /* 0x002bc01601007387 */ /* 0x0047e20000100a00 */
[----:B------:R0:W-:Y:S02]  /*5bcc0*/  STL.64 [R1+0x2bb8], R20 ;  /* 0x002bb81401007387 */ /* 0x0001e40000100a00 */
[----:B---3--:R-:W-:Y:S01]  /*5bcd0*/  IMAD.MOV.U32 R22, RZ, RZ, R38 ;  /* 0x000000ffff167224 */ /* 0x008fe200078e0026 */
[----:B0-----:R-:W2:Y:S01]  /*5bce0*/  LDL.LU R20, [R1+0x7f0] ;  /* 0x0007f00001147983 */ /* 0x001ea20000300800 */
[----:B------:R-:W2:Y:S02]  /*5bcf0*/  LDL.LU R21, [R1+0x7f4] ;  /* 0x0007f40001157983 */ /* 0x000ea40000300800 */
[----:B------:R-:W3:Y:S02]  /*5bd00*/  LDL.LU R38, [R1+0x2c4c] ;  /* 0x002c4c0001267983 */ /* 0x000ee40000300800 */
[----:B------:R-:W-:-:S02]  /*5bd10*/  IMAD.MOV.U32 R23, RZ, RZ, R39 ;  /* 0x000000ffff177224 */ /* 0x000fc400078e0027 */
[----:B------:R-:W3:Y:S01]  /*5bd20*/  LDL.LU R39, [R1+0x2c48] ;  /* 0x002c480001277983 */ /* 0x000ee20000300800 */
[----:B------:R-:W2:Y:S02]  /*5bd30*/  LDL.LU.64 R54, [R1+0x2c40] ;  /* 0x002c400001367983 */ /* 0x000ea40000300a00 */
[----:B------:R-:W2:Y:S02]  /*5bd40*/  LDL.LU.64 R52, [R1+0x2c38] ;  /* 0x002c380001347983 */ /* 0x000ea40000300a00 */
[----:B------:R-:W-:Y:S01]  /*5bd50*/  STL.64 [R1+0x830], R28 ;  /* 0x0008301c01007387 */ /* 0x000fe20000100a00 */
[----:B------:R0:W-:Y:S04]  /*5bd60*/  STL.64 [R1+0x838], R30 ;  /* 0x0008381e01007387 */ /* 0x0001e80000100a00 */
[----:B0-----:R-:W2:Y:S01]  /*5bd70*/  LDL.LU.64 R30, [R1+0x2c30] ;  /* 0x002c3000011e7983 */ /* 0x001ea20000300a00 */
[----:B------:R-:W2:Y:S02]  /*5bd80*/  LDL.LU.64 R28, [R1+0x2c28] ;  /* 0x002c2800011c7983 */ /* 0x000ea40000300a00 */
[----:B------:R-:W-:Y:S02]  /*5bd90*/  STL.64 [R1+0x820], R4 ;  /* 0x0008200401007387 */ /* 0x000fe40000100a00 */
[----:B------:R0:W-:Y:S02]  /*5bda0*/  STL.64 [R1+0x828], R6 ;  /* 0x0008280601007387 */ /* 0x0001e40000100a00 */
[----:B0-----:R-:W2:Y:S01]  /*5bdb0*/  LDL.LU.64 R6, [R1+0x2c20] ;  /* 0x002c200001067983 */ /* 0x001ea20000300a00 */
[----:B------:R-:W-:-:S02]  /*5bdc0*/  IMAD.MOV.U32 R5, RZ, RZ, R58 ;  /* 0x000000ffff057224 */ /* 0x000fc400078e003a */
[----:B------:R-:W-:Y:S02]  /*5bdd0*/  IMAD.MOV.U32 R4, RZ, RZ, R59 ;  /* 0x000000ffff047224 */ /* 0x000fe400078e003b */
[----:B------:R-:W3:Y:S01]  /*5bde0*/  LDL.LU.64 R58, [R1+0x2c18] ;  /* 0x002c1800013a7983 */ /* 0x000ee20000300a00 */
[----:B------:R-:W3:Y:S01]  /*5bdf0*/  LDL.LU.64 R56, [R1+0x2c10] ;  /* 0x002c100001387983 */ /* 0x000ee20000300a00 */
[C---:B------:R-:W-:Y:S02]  /*5be00*/  HMMA.16816.F32 R32, R40.reuse, R50, R32 ;  /* 0x000000322820723c */ /* 0x040fe40000001820 */
[----:B--2---:R0:W-:Y:S01]  /*5be10*/  STL.64 [R1+0x2b80], R6 ;  /* 0x002b800601007387 */ /* 0x0041e20000100a00 */
[----:B------:R-:W-:Y:S03]  /*5be20*/  STL.64 [R1+0x2b78], R4 ;  /* 0x002b780401007387 */ /* 0x000fe60000100a00 */
[----:B0-----:R-:W4:Y:S11]  /*5be30*/  LDL.64 R6, [R1+0x8] ;  /* 0x0000080001067983 */ /* 0x001f360000100a00 */
[----:B------:R-:W-:Y:S06]  /*5be40*/  @!UPT UIADD3 URZ, URZ, URZ, URZ ;  /* 0x0000003f3f3ff290 */ /* 0x000fec000fffe03f */
[----:B------:R0:W-:Y:S02]  /*5be50*/  STL.64 [R1+0x810], R32 ;  /* 0x0008102001007387 */ /* 0x0001e40000100a00 */
[----:B------:R1:W-:Y:S02]  /*5be60*/  STL.64 [R1+0x818], R34 ;  /* 0x0008182201007387 */ /* 0x0003e40000100a00 */
[----:B0-----:R-:W-:Y:S01]  /*5be70*/  IMAD.MOV.U32 R33, RZ, RZ, R50 ;  /* 0x000000ffff217224 */ /* 0x001fe200078e0032 */
[----:B-1----:R-:W2:Y:S01]  /*5be80*/  LDL.LU.64 R34, [R1+0x2c08] ;  /* 0x002c080001227983 */ /* 0x002ea20000300a00 */
[----:B------:R-:W-:Y:S02]  /*5be90*/  IMAD.MOV.U32 R32, RZ, RZ, R51 ;  /* 0x000000ffff207224 */ /* 0x000fe400078e0033 */
[----:B------:R-:W2:Y:S02]  /*5bea0*/  LDL.LU.64 R50, [R1+0x2c00] ;  /* 0x002c000001327983 */ /* 0x000ea40000300a00 */
[----:B------:R-:W2:Y:S01]  /*5beb0*/  LDL.LU.64 R48, [R1+0x2bf8] ;  /* 0x002bf80001307983 */ /* 0x000ea20000300a00 */
[C---:B----4-:R-:W-:Y:S11]  /*5bec0*/  HMMA.16816.F32 R8, R40.reuse, R6, R8 ;  /* 0x000000062808723c */ /* 0x050ff60000001808 */
[----:B------:R-:W-:Y:S11]  /*5bed0*/  @!UPT UIADD3 URZ, URZ, URZ, URZ ;  /* 0x0000003f3f3ff290 */ /* 0x000ff6000fffe03f */
[----:B------:R-:W-:Y:S01]  /*5bee0*/  @!UPT UIADD3 URZ, URZ, URZ, URZ ;  /* 0x0000003f3f3ff290 */ /* 0x000fe2000fffe03f */
[----:B------:R-:W-:Y:S01]  /*5bef0*/  STL.64 [R1+0x800], R8 ;  /* 0x0008000801007387 */ /* 0x000fe20000100a00 */
[----:B------:R0:W-:Y:S03]  /*5bf00*/  STL.64 [R1+0x808], R10 ;  /* 0x0008080a01007387 */ /* 0x0001e60000100a00 */
[----:B0-----:R-:W4:Y:S01]  /*5bf10*/  LDL.LU.64 R10, [R1+0x2bf0] ;  /* 0x002bf000010a7983 */ /* 0x001f220000300a00 */
[----:B------:R-:W4:Y:S02]  /*5bf20*/  LDL.LU.64 R8, [R1+0x2be8] ;  /* 0x002be80001087983 */ /* 0x000f240000300a00 */
[----:B------:R-:W-:Y:S02]  /*5bf30*/  IMAD.MOV.U32 R2, RZ, RZ, R6 ;  /* 0x000000ffff027224 */ /* 0x000fe400078e0006 */
[----:B------:R-:W-:Y:S02]  /*5bf40*/  IMAD.MOV.U32 R0, RZ, RZ, R7 ;  /* 0x000000ffff007224 */ /* 0x000fe400078e0007 */
[C---:B---3--:R-:W-:Y:S01]  /*5bf50*/  HMMA.16816.F32 R4, R40.reuse, R58, R20 ;  /* 0x0000003a2804723c */ /* 0x048fe20000001814 */
[----:B------:R-:W-:Y:S01]  /*5bf60*/  STL.64 [R1+0x2a38], R58 ;  /* 0x002a383a01007387 */ /* 0x000fe20000100a00 */
[----:B------:R-:W-:Y:S11]  /*5bf70*/  STL.64 [R1+0x2b28], R56 ;  /* 0x002b283801007387 */ /* 0x000ff60000100a00 */
[----:B------:R-:W-:Y:S10]  /*5bf80*/  @!UPT UIADD3 URZ, URZ, URZ, URZ ;  /* 0x0000003f3f3ff290 */ /* 0x000ff4000fffe03f */
[----:B------:R-:W-:Y:S01]  /*5bf90*/  STL.64 [R1+0x7f0], R4 ;  /* 0x0007f00401007387 */ /* 0x000fe20000100a00 */
[----:B------:R0:W-:Y:S02]  /*5bfa0*/  STL.64 [R1+0x7f8], R6 ;  /* 0x0007f80601007387 */ /* 0x0001e40000100a00 */
[C---:B0-----:R-:W-:Y:S01]  /*5bfb0*/  HMMA.16816.F32 R4, R40.reuse, R54, R24 ;  /* 0x000000362804723c */ /* 0x041fe20000001818 */
[----:B------:R-:W-:Y:S07]  /*5bfc0*/  STL.64 [R1+0x2a40], R54 ;  /* 0x002a403601007387 */ /* 0x000fee0000100a00 */
[C---:B--2---:R-:W-:Y:S01]  /*5bfd0*/  HMMA.16816.F32 R12, R40.reuse, R50, R12 ;  /* 0x00000032280c723c */ /* 0x044fe2000000180c */
[----:B------:R-:W-:Y:S11]  /*5bfe0*/  STL.64 [R1+0x2b30], R52 ;  /* 0x002b303401007387 */ /* 0x000ff60000100a00 */
[----:B------:R-:W-:Y:S03]  /*5bff0*/  @!UPT UIADD3 URZ, URZ, URZ, URZ ;  /* 0x0000003f3f3ff290 */ /* 0x000fe6000fffe03f */
[----:B------:R-:W-:Y:S01]  /*5c000*/  STL.64 [R1+0x7e0], R4 ;  /* 0x0007e00401007387 */ /* 0x000fe20000100a00 */
[----:B------:R0:W-:Y:S02]  /*5c010*/  STL.64 [R1+0x7e8], R6 ;  /* 0x0007e80601007387 */ /* 0x0001e40000100a00 */
[C---:B0-----:R-:W-:Y:S01]  /*5c020*/  HMMA.16816.F32 R4, R40.reuse, R38, R16 ;  /* 0x000000262804723c */ /* 0x041fe20000001810 */
[----:B------:R-:W-:Y:S04]  /*5c030*/  STL.64 [R1+0x2b58], R50 ;  /* 0x002b583201007387 */ /* 0x000fe80000100a00 */
[----:B------:R-:W-:Y:S02]  /*5c040*/  STL.64 [R1+0x7d0], R12 ;  /* 0x0007d00c01007387 */ /* 0x000fe40000100a00 */
[----:B------:R-:W-:Y:S02]  /*5c050*/  STL.64 [R1+0x7d8], R14 ;  /* 0x0007d80e01007387 */ /* 0x000fe40000100a00 */
[----:B------:R-:W-:Y:S01]  /*5c060*/  STL.64 [R1+0x2a30], R38 ;  /* 0x002a302601007387 */ /* 0x000fe20000100a00 */
[----:B------:R-:W-:Y:S11]  /*5c070*/  STL.64 [R1+0x2b38], R36 ;  /* 0x002b382401007387 */ /* 0x000ff60000100a00 */
[----:B------:R-:W-:Y:S02]  /*5c080*/  @!UPT UIADD3 URZ, URZ, URZ, URZ ;  /* 0x0000003f3f3ff290 */ /* 0x000fe4000fffe03f */
[----:B------:R-:W-:Y:S01]  /*5c090*/  STL.64 [R1+0x7c0], R4 ;  /* 0x0007c00401007387 */ /* 0x000fe20000100a00 */
[----:B------:R0:W-:Y:S02]  /*5c0a0*/  STL.64 [R1+0x7c8], R6 ;  /* 0x0007c80601007387 */ /* 0x0001e40000100a00 */
[----:B0-----:R-:W-:Y:S11]  /*5c0b0*/  HMMA.16816.F32 R4, R40, R34, R44 ;  /* 0x000000222804723c */ /* 0x001ff6000000182c */
[----:B------:R-:W-:Y:S11]  /*5c0c0*/  @!UPT UIADD3 URZ, URZ, URZ, URZ ;  /* 0x0000003f3f3ff290 */ /* 0x000ff6000fffe03f */
[----:B------:R-:W-:Y:S01]  /*5c0d0*/  @!UPT UIADD3 URZ, URZ, URZ, URZ ;  /* 0x0000003f3f3ff290 */ /* 0x000fe2000fffe03f */
[----:B------:R0:W-:Y:S01]  /*5c0e0*/  STL.64 [R1+0x7b0], R4 ;  /* 0x0007b00401007387 */ /* 0x0001e20000100a00 */
[----:B------:R1:W-:Y:S02]  /*5c0f0*/  STL.64 [R1+0x7b8], R6 ;  /* 0x0007b80601007387 */ /* 0x0003e40000100a00 */
[----:B------:R-:W-:Y:S02]  /*5c100*/  IMAD.MOV.U32 R50, RZ, RZ, R31 ;  /* 0x000000ffff327224 */ /* 0x000fe400078e001f */
[----:B------:R-:W-:Y:S02]  /*5c110*/  IMAD.MOV.U32 R51, RZ, RZ, R30 ;  /* 0x000000ffff337224 */ /* 0x000fe400078e001e */
[----:B----4-:R-:W-:Y:S02]  /*5c120*/  IMAD.MOV.U32 R54, RZ, RZ, R11 ;  /* 0x000000ffff367224 */ /* 0x010fe400078e000b */
[----:B------:R-:W-:-:S05]  /*5c130*/  IMAD.MOV.U32 R55, RZ, RZ, R10 ;  /* 0x000000ffff377224 */ /* 0x000fca00078e000a */
[----:B------:R2:W-:Y:S01]  /*5c140*/  STL.64 [R1+0x2b40], R54 ;  /* 0x002b403601007387 */ /* 0x0005e20000100a00 */
[----:B0-----:R-:W3:Y:S02]  /*5c150*/  LDL.LU R4, [R1+0x750] ;  /* 0x0007500001047983 */ /* 0x001ee40000300800 */
[----:B------:R-:W3:Y:S02]  /*5c160*/  LDL.LU R5, [R1+0x754] ;  /* 0x0007540001057983 */ /* 0x000ee40000300800 */
[----:B-1----:R-:W3:Y:S01]  /*5c170*/  LDL.LU R6, [R1+0x758] ;  /* 0x0007580001067983 */ /* 0x002ee20000300800 */
[----:B------:R-:W3:Y:S01]  /*5c180*/  LDL.LU R7, [R1+0x75c] ;  /* 0x00075c0001077983 */ /* 0x000ee20000300800 */
[----:B--2---:R-:W-:Y:S02]  /*5c190*/  IMAD.MOV.U32 R55, RZ, RZ, R8 ;  /* 0x000000ffff377224 */ /* 0x004fe400078e0008 */
[----:B------:R-:W-:Y:S01]  /*5c1a0*/  IMAD.MOV.U32 R54, RZ, RZ, R9 ;  /* 0x000000ffff367224 */ /* 0x000fe200078e0009 */
[----:B------:R-:W2:Y:S01]  /*5c1b0*/  LDL.LU R8, [R1+0x760] ;  /* 0x0007600001087983 */ /* 0x000ea20000300800 */
[----:B------:R-:W2:Y:S02]  /*5c1c0*/  LDL.LU R9, [R1+0x764] ;  /* 0x0007640001097983 */ /* 0x000ea40000300800 */
[----:B------:R-:W2:Y:S02]  /*5c1d0*/  LDL.LU R10, [R1+0x768] ;  /* 0x00076800010a7983 */ /* 0x000ea40000300800 */
[----:B------:R-:W2:Y:S01]  /*5c1e0*/  LDL.LU R11, [R1+0x76c] ;  /* 0x00076c00010b7983 */ /* 0x000ea20000300800 */
[----:B------:R-:W4:Y:S01]  /*5c1f0*/  LDL.LU R12, [R1+0x770] ;  /* 0x00077000010c7983 */ /* 0x000f220000300800 */
[----:B------:R-:W4:Y:S02]  /*5c200*/  LDL.LU R13, [R1+0x774] ;  /* 0x00077400010d7983 */ /* 0x000f240000300800 */
[----:B------:R-:W4:Y:S02]  /*5c210*/  LDL.LU R14, [R1+0x778] ;  /* 0x00077800010e7983 */ /* 0x000f240000300800 */
        /* <DEDUP_REMOVED lines=14> */
[----:B------:R-:W2:Y:S02]  /*5c300*/  LDL.LU R36, [R1+0x3a0] ;  /* 0x0003a00001247983 */ /* 0x000ea40000300800 */
[----:B------:R-:W2:Y:S02]  /*5c310*/  LDL.LU R37, [R1+0x3a4] ;  /* 0x0003a40001257983 */ /* 0x000ea40000300800 */
[----:B------:R-:W2:Y:S01]  /*5c320*/  LDL.LU R38, [R1+0x3a8] ;  /* 0x0003a80001267983 */ /* 0x000ea20000300800 */
[----:B------:R-:W2:Y:S01]  /*5c330*/  LDL.LU R39, [R1+0x3ac] ;  /* 0x0003ac0001277983 */ /* 0x000ea20000300800 */
        /* <DEDUP_REMOVED lines=8> */
[----:B0-----:R-:W3:Y:S02]  /*5c3c0*/  LDL.LU R54, [R1+0x3c8] ;  /* 0x0003c80001367983 */ /* 0x001ee40000300800 */
[----:B------:R-:W3:Y:S01]  /*5c3d0*/  LDL.LU R55, [R1+0x3cc] ;  /* 0x0003cc0001377983 */ /* 0x000ee20000300800 */
[----:B--2---:R3:W-:Y:S01]  /*5c3e0*/  STL.64 [R1+0x2b50], R38 ;  /* 0x002b502601007387 */ /* 0x0047e20000100a00 */
[----:B------:R0:W-:Y:S02]  /*5c3f0*/  STL.64 [R1+0x2b48], R36 ;  /* 0x002b482401007387 */ /* 0x0001e40000100a00 */
[----:B---3--:R-:W-:Y:S01]  /*5c400*/  IMAD.MOV.U32 R38, RZ, RZ, R31 ;  /* 0x000000ffff267224 */ /* 0x008fe200078e001f */
[----:B0-----:R-:W2:Y:S01]  /*5c410*/  LDL.LU R36, [R1+0x3b0] ;  /* 0x0003b00001247983 */ /* 0x001ea20000300800 */
[----:B------:R-:W-:-:S02]  /*5c420*/  IMAD.MOV.U32 R37, RZ, RZ, R30 ;  /* 0x000000ffff257224 */ /* 0x000fc400078e001e */
[----:B------:R-:W3:Y:S02]  /*5c430*/  LDL.LU R30, [R1+0x2bdc] ;  /* 0x002bdc00011e7983 */ /* 0x000ee40000300800 */
[----:B------:R-:W3:Y:S01]  /*5c440*/  LDL.LU R31, [R1+0x2bd8] ;  /* 0x002bd800011f7983 */ /* 0x000ee20000300800 */
[----:B------:R-:W2:Y:S01]  /*5c450*/  LDL.LU R39, [R1+0x3bc] ;  /* 0x0003bc0001277983 */ /* 0x000ea20000300800 */
[----:B------:R-:W2:Y:S02]  /*5c460*/  LDL.LU R56, [R1+0x390] ;  /* 0x0003900001387983 */ /* 0x000ea40000300800 */
[----:B------:R-:W2:Y:S02]  /*5c470*/  LDL.LU R57, [R1+0x394] ;  /* 0x0003940001397983 */ /* 0x000ea40000300800 */
[----:B------:R-:W2:Y:S01]  /*5c480*/  LDL.LU R58, [R1+0x398] ;  /* 0x00039800013a7983 */ /* 0x000ea20000300800 */
[----:B------:R-:W2:Y:S01]  /*5c490*/  LDL.LU R59, [R1+0x39c] ;  /* 0x00039c00013b7983 */ /* 0x000ea20000300800 */
[----:B------:R-:W-:Y:S01]  /*5c4a0*/  STL.64 [R1+0x2a28], R34 ;  /* 0x002a282201007387 */ /* 0x000fe20000100a00 */
[C---:B---3--:R-:W-:Y:S11]  /*5c4b0*/  HMMA.16816.F32 R24, R40.reuse, R30, R24 ;  /* 0x0000001e2818723c */ /* 0x048ff60000001818 */
[----:B------:R-:W-:Y:S11]  /*5c4c0*/  @!UPT UIADD3 URZ, URZ, URZ, URZ ;  /* 0x0000003f3f3ff290 */ /* 0x000ff6000fffe03f */
[----:B------:R-:W-:Y:S01]  /*5c4d0*/  @!UPT UIADD3 URZ, URZ, URZ, URZ ;  /* 0x0000003f3f3ff290 */ /* 0x000fe2000fffe03f */
[----:B------:R-:W-:Y:S01]  /*5c4e0*/  STL.64 [R1+0x7a0], R24 ;  /* 0x0007a01801007387 */ /* 0x000fe20000100a00 */
[----:B------:R0:W-:Y:S03]  /*5c4f0*/  STL.64 [R1+0x7a8], R26 ;  /* 0x0007a81a01007387 */ /* 0x0001e60000100a00 */
[----:B0-----:R-:W3:Y:S01]  /*5c500*/  LDL.LU.64 R26, [R1+0x2bd0] ;  /* 0x002bd000011a7983 */ /* 0x001ee20000300a00 */
[----:B------:R-:W2:Y:S02]  /*5c510*/  LDL.LU.64 R24, [R1+0x2bc8] ;  /* 0x002bc80001187983 */ /* 0x000ea40000300a00 */
        /* <DEDUP_REMOVED lines=14> */
[----:B0-----:R-:W4:Y:S01]  /*5c600*/  LDL.LU.64 R18, [R1+0x2bb0] ;  /* 0x002bb00001127983 */ /* 0x001f220000300a00 */
[----:B------:R-:W3:Y:S02]  /*5c610*/  LDL.LU.64 R16, [R1+0x2ba8] ;  /* 0x002ba80001107983 */ /* 0x000ee40000300a00 */
[----:B------:R-:W-:Y:S01]  /*5c620*/  STL.64 [R1+0x2a50], R22 ;  /* 0x002a501601007387 */ /* 0x000fe20000100a00 */
        /* <DEDUP_REMOVED lines=20> */
[----:B------:R-:W3:Y:S02]  /*5c770*/  LDL.LU.64 R4, [R1+0x2b78] ;  /* 0x002b780001047983 */ /* 0x000ee40000300a00 */
[----:B------:R0:W-:Y:S02]  /*5c780*/  STL.64 [R1+0x29f8], R10 ;  /* 0x0029f80a01007387 */ /* 0x0001e40000100a00 */
[----:B--2---:R-:W-:Y:S01]  /*5c790*/  STL.64 [R1+0x29f0], R8 ;  /* 0x0029f00801007387 */ /* 0x004fe20000100a00 */
[----:B----4-:R-:W-:Y:S01]  /*5c7a0*/  HMMA.16816.F32 R40, R40, R6, R44 ;  /* 0x000000062828723c */ /* 0x010fe2000000182c */
[----:B------:R-:W2:Y:S01]  /*5c7b0*/  LDL.LU.64 R46, [R1+0x2b70] ;  /* 0x002b7000012e7983 */ /* 0x000ea20000300a00 */
[----:B------:R-:W2:Y:S02]  /*5c7c0*/  LDL.LU.64 R44, [R1+0x2b68] ;  /* 0x002b6800012c7983 */ /* 0x000ea40000300a00 */
[----:B0-----:R-:W-:-:S02]  /*5c7d0*/  IMAD.MOV.U32 R10, RZ, RZ, R49 ;  /* 0x000000ffff0a7224 */ /* 0x001fc400078e0031 */
[----:B------:R-:W-:Y:S11]  /*5c7e0*/  IMAD.MOV.U32 R11, RZ, RZ, R48 ;  /* 0x000000ffff0b7224 */ /* 0x000ff600078e0030 */
[----:B------:R-:W-:Y:S06]  /*5c7f0*/  @!UPT UIADD3 URZ, URZ, URZ, URZ ;  /* 0x0000003f3f3ff290 */ /* 0x000fec000fffe03f */
[----:B------:R0:W-:Y:S01]  /*5c800*/  STL.64 [R1+0x3d0], R40 ;  /* 0x0003d02801007387 */ /* 0x0001e20000100a00 */
[----:B------:R1:W-:Y:S03]  /*5c810*/  STL.64 [R1+0x3d8], R42 ;  /* 0x0003d82a01007387 */ /* 0x0003e60000100a00 */
[----:B0-----:R-:W4:Y:S01]  /*5c820*/  LDL.LU R40, [R1+0x380] ;  /* 0x0003800001287983 */ /* 0x001f220000300800 */
[----:B------:R-:W4:Y:S02]  /*5c830*/  LDL.LU R41, [R1+0x384] ;  /* 0x0003840001297983 */ /* 0x000f240000300800 */
[----:B-1----:R-:W4:Y:S02]  /*5c840*/  LDL.LU R42, [R1+0x388] ;  /* 0x00038800012a7983 */ /* 0x002f240000300800 */
[----:B------:R-:W4:Y:S01]  /*5c850*/  LDL.LU R43, [R1+0x38c] ;  /* 0x00038c00012b7983 */ /* 0x000f220000300800 */
[----:B------:R-:W-:Y:S01]  /*5c860*/  STL.64 [R1+0x29e8], R6 ;  /* 0x0029e80601007387 */ /* 0x000fe20000100a00 */
[C---:B--2---:R-:W-:Y:S03]  /*5c870*/  HMMA.16816.F32 R48, R44.reuse, R50, R52 ;  /* 0x000000322c30723c */ /* 0x044fe60000001834 */
[----:B------:R-:W2:Y:S11]  /*5c880*/  LDL.LU.64 R54, [R1+0x2b60] ;  /* 0x002b600001367983 */ /* 0x000eb60000300a00 */
[----:B------:R-:W-:Y:S09]  /*5c890*/  @!UPT UIADD3 URZ, URZ, URZ, URZ ;  /* 0x0000003f3f3ff290 */ /* 0x000ff2000fffe03f */
[----:B------:R-:W-:Y:S01]  /*5c8a0*/  STL.64 [R1+0x3c0], R48 ;  /* 0x0003c03001007387 */ /* 0x000fe20000100a00 */
[----:B------:R0:W-:Y:S03]  /*5c8b0*/  STL.64 [R1+0x3c8], R50 ;  /* 0x0003c83201007387 */ /* 0x0001e60000100a00 */
[----:B0-----:R-:W3:Y:S01]  /*5c8c0*/  LDL.LU.64 R50, [R1+0x2b58] ;  /* 0x002b580001327983 */ /* 0x001ee20000300a00 */
[----:B------:R-:W-:Y:S01]  /*5c8d0*/  STL [R1+0x2668], R48 ;  /* 0x0026683001007387 */ /* 0x000fe20000100800 */
[----:B--2---:R-:W-:Y:S02]  /*5c8e0*/  HMMA.16816.F32 R52, R44, R54, R36 ;  /* 0x000000362c34723c */ /* 0x004fe40000001824 */
[----:B------:R-:W2:Y:S01]  /*5c8f0*/  LDL.LU.64 R38, [R1+0x2b50] ;  /* 0x002b500001267983 */ /* 0x000ea20000300a00 */
[----:B------:R-:W2:Y:S11]  /*5c900*/  LDL.LU.64 R36, [R1+0x2b48] ;  /* 0x002b480001247983 */ /* 0x000eb60000300a00 */
[----:B------:R-:W-:Y:S09]  /*5c910*/  @!UPT UIADD3 URZ, URZ, URZ, URZ ;  /* 0x0000003f3f3ff290 */ /* 0x000ff2000fffe03f */
[----:B------:R-:W-:Y:S01]  /*5c920*/  STL.64 [R1+0x3b0], R52 ;  /* 0x0003b03401007387 */ /* 0x000fe20000100a00 */
[----:B------:R0:W-:Y:S03]  /*5c930*/  STL.64 [R1+0x3b8], R54 ;  /* 0x0003b83601007387 */ /* 0x0001e60000100a00 */
[----:B0-----:R-:W2:Y:S01]  /*5c940*/  LDL.LU.64 R54, [R1+0x2b40] ;  /* 0x002b400001367983 */ /* 0x001ea20000300a00 */
[----:B------:R-:W-:-:S05]  /*5c950*/  IMAD.MOV.U32 R49, RZ, RZ, R52 ;  /* 0x000000ffff317224 */ /* 0x000fca00078e0034 */
[----:B------:R-:W-:Y:S01]  /*5c960*/  STL [R1+0x2680], R49 ;  /* 0x0026803101007387 */ /* 0x000fe20000100800 */
[----:B---3--:R0:W-:Y:S01]  /*5c970*/  STL.64 [R1+0x2a58], R50 ;  /* 0x002a583201007387 */ /* 0x0081e20000100a00 */
[----:B----4-:R-:W-:Y:S01]  /*5c980*/  HMMA.16816.F32 R8, R44, R10, R40 ;  /* 0x0000000a2c08723c */ /* 0x010fe20000001828 */
[----:B0-----:R-:W-:Y:S02]  /*5c990*/  IMAD.MOV.U32 R50, RZ, RZ, R16 ;  /* 0x000000ffff327224 */ /* 0x001fe400078e0010 */
[----:B------:R-:W-:-:S07]  /*5c9a0*/  IMAD.MOV.U32 R51, RZ, RZ, R12 ;  /* 0x000000ffff337224 */ /* 0x000fce00078e000c */
[C---:B------:R-:W-:Y:S01]  /*5c9b0*/  HMMA.16816.F32 R48, R44.reuse, R50, R56 ;  /* 0x000000322c30723c */ /* 0x040fe20000001838 */
[----:B------:R-:W-:Y:S11]  /*5c9c0*/  IMAD.MOV.U32 R30, RZ, RZ, R5 ;  /* 0x000000ffff1e7224 */ /* 0x000ff600078e0005 */
[----:B------:R-:W-:Y:S02]  /*5c9d0*/  @!UPT UIADD3 URZ, URZ, URZ, URZ ;  /* 0x0000003f3f3ff290 */ /* 0x000fe4000fffe03f */
[----:B------:R-:W-:Y:S02]  /*5c9e0*/  IMAD.MOV.U32 R12, RZ, RZ, R10 ;  /* 0x000000ffff0c7224 */ /* 0x000fe400078e000a */
[----:B------:R-:W-:Y:S02]  /*5c9f0*/  IMAD.MOV.U32 R16, RZ, RZ, R8 ;  /* 0x000000ffff107224 */ /* 0x000fe400078e0008 */
[----:B------:R-:W-:Y:S01]  /*5ca00*/  IMAD.MOV.U32 R31, RZ, RZ, R4 ;  /* 0x000000ffff1f7224 */ /* 0x000fe200078e0004 */
[----:B--2---:R-:W-:Y:S01]  /*5ca10*/  HMMA.16816.F32 R52, R44, R54, R36 ;  /* 0x000000362c34723c */ /* 0x004fe20000001824 */
[----:B------:R-:W2:Y:S06]  /*5ca20*/  LDL.LU.64 R36, [R1+0x2b38] ;  /* 0x002b380001247983 */ /* 0x000eac0000300a00 */
[----:B------:R-:W-:-:S02]  /*5ca30*/  IMAD.MOV.U32 R38, RZ, RZ, R33 ;  /* 0x000000ffff267224 */ /* 0x000fc400078e0021 */
[----:B------:R-:W-:Y:S11]  /*5ca40*/  IMAD.MOV.U32 R39, RZ, RZ, R32 ;  /* 0x000000ffff277224 */ /* 0x000ff600078e0020 */
[----:B------:R-:W-:Y:S03]  /*5ca50*/  @!UPT UIADD3 URZ, URZ, URZ, URZ ;  /* 0x0000003f3f3ff290 */ /* 0x000fe6000fffe03f */
[----:B------:R0:W-:Y:S01]  /*5ca60*/  STL.64 [R1+0x3a0], R52 ;  /* 0x0003a03401007387 */ /* 0x0001e20000100a00 */
[----:B------:R-:W-:Y:S03]  /*5ca70*/  STL.64 [R1+0x3a8], R54 ;  /* 0x0003a83601007387 */ /* 0x000fe60000100a00 */
[----:B0-----:R-:W3:Y:S01]  /*5ca80*/  LDL.LU.64 R52, [R1+0x2b30] ;  /* 0x002b300001347983 */ /* 0x001ee20000300a00 */
[----:B------:R-:W4:Y:S02]  /*5ca90*/  LDL.LU.64 R56, [R1+0x2b28] ;  /* 0x002b280001387983 */ /* 0x000f240000300a00 */
[----:B------:R-:W-:Y:S02]  /*5caa0*/  STL.64 [R1+0x390], R48 ;  /* 0x0003903001007387 */ /* 0x000fe40000100a00 */
[----:B------:R2:W-:Y:S01]  /*5cab0*/  STL.64 [R1+0x398], R50 ;  /* 0x0003983201007387 */ /* 0x0005e20000100a00 */
[----:B------:R-:W-:Y:S01]  /*5cac0*/  STL.64 [R1+0x380], R8 ;  /* 0x0003800801007387 */ /* 0x000fe20000100a00 */
[----:B------:R-:W-:Y:S02]  /*5cad0*/  STL.64 [R1+0x388], R10 ;  /* 0x0003880a01007387 */ /* 0x000fe40000100a00 */
[----:B------:R-:W-:Y:S02]  /*5cae0*/  STL.64 [R1+0x2b08], R14 ;  /* 0x002b080e01007387 */ /* 0x000fe40000100a00 */
[----:B------:R-:W-:Y:S01]  /*5caf0*/  STL [R1+0x2b00], R12 ;  /* 0x002b000c01007387 */ /* 0x000fe20000100800 */
[----:B------:R-:W-:Y:S01]  /*5cb00*/  STL.64 [R1+0x2af8], R18 ;  /* 0x002af81201007387 */ /* 0x000fe20000100a00 */
[----:B------:R-:W-:Y:S02]  /*5cb10*/  STL [R1+0x2af0], R16 ;  /* 0x002af01001007387 */ /* 0x000fe40000100800 */
[----:B------:R0:W-:Y:S02]  /*5cb20*/  STL.64 [R1+0x2a60], R38 ;  /* 0x002a602601007387 */ /* 0x0001e40000100a00 */
[----:B------:R3:W-:Y:S01]  /*5cb30*/  STL.64 [R1+0x2a68], R30 ;  /* 0x002a681e01007387 */ /* 0x0007e20000100a00 */
[----:B------:R-:W2:Y:S01]  /*5cb40*/  LDL.LU R4, [R1+0x6a0] ;  /* 0x0006a00001047983 */ /* 0x000ea20000300800 */
[----:B------:R-:W2:Y:S02]  /*5cb50*/  LDL.LU R5, [R1+0x6a4] ;  /* 0x0006a40001057983 */ /* 0x000ea40000300800 */
[----:B------:R-:W2:Y:S02]  /*5cb60*/  LDL.LU R6, [R1+0x6a8] ;  /* 0x0006a80001067983 */ /* 0x000ea40000300800 */
[----:B------:R-:W2:Y:S02]  /*5cb70*/  LDL.LU R7, [R1+0x6ac] ;  /* 0x0006ac0001077983 */ /* 0x000ea40000300800 */
[----:B--2---:R-:W-:Y:S01]  /*5cb80*/  STL.64 [R1+0x2a78], R6 ;  /* 0x002a780601007387 */ /* 0x004fe20000100a00 */
[----:B------:R1:W-:Y:S02]  /*5cb90*/  STL.64 [R1+0x2a70], R4 ;  /* 0x002a700401007387 */ /* 0x0003e40000100a00 */
[----:B------:R-:W2:Y:S02]  /*5cba0*/  LDL.LU R32, [R1+0x690] ;  /* 0x0006900001207983 */ /* 0x000ea40000300800 */
[----:B------:R-:W2:Y:S01]  /*5cbb0*/  LDL.LU R33, [R1+0x694] ;  /* 0x0006940001217983 */ /* 0x000ea20000300800 */
[----:B------:R-:W2:Y:S01]  /*5cbc0*/  LDL.LU R34, [R1+0x698] ;  /* 0x0006980001227983 */ /* 0x000ea20000300800 */
[----:B------:R-:W2:Y:S02]  /*5cbd0*/  LDL.LU R35, [R1+0x69c] ;  /* 0x00069c0001237983 */ /* 0x000ea40000300800 */
[----:B------:R-:W-:-:S02]  /*5cbe0*/  IMAD.MOV.U32 R26, RZ, RZ, R21 ;  /* 0x000000ffff1a7224 */ /* 0x000fc400078e0015 */
[----:B------:R-:W-:Y:S01]  /*5cbf0*/  IMAD.MOV.U32 R27, RZ, RZ, R20 ;  /* 0x000000ffff1b7224 */ /* 0x000fe200078e0014 */
[----:B--2---:R2:W-:Y:S01]  /*5cc00*/  STL.64 [R1+0x2a88], R34 ;  /* 0x002a882201007387 */ /* 0x0045e20000100a00 */
[----:B------:R-:W-:Y:S03]  /*5cc10*/  STL.64 [R1+0x2a80], R32 ;  /* 0x002a802001007387 */ /* 0x000fe60000100a00 */
[----:B------:R-:W-:Y:S02]  /*5cc20*/  STL.64 [R1+0x2a90], R26 ;  /* 0x002a901a01007387 */ /* 0x000fe40000100a00 */
[----:B------:R-:W2:Y:S01]  /*5cc30*/  LDL.LU R20, [R1+0x6c0] ;  /* 0x0006c00001147983 */ /* 0x000ea20000300800 */
[----:B------:R-:W2:Y:S01]  /*5cc40*/  LDL.LU R21, [R1+0x6c4] ;  /* 0x0006c40001157983 */ /* 0x000ea20000300800 */
[----:B------:R-:W2:Y:S02]  /*5cc50*/  LDL.LU R22, [R1+0x6c8] ;  /* 0x0006c80001167983 */ /* 0x000ea40000300800 */
        /* <DEDUP_REMOVED lines=8> */
[----:B0-----:R-:W2:Y:S02]  /*5cce0*/  LDL.LU R38, [R1+0x6d8] ;  /* 0x0006d80001267983 */ /* 0x001ea40000300800 */
        /* <DEDUP_REMOVED lines=8> */
[----:B-1----:R-:W2:Y:S02]  /*5cd70*/  LDL.LU R4, [R1+0x6e0] ;  /* 0x0006e00001047983 */ /* 0x002ea40000300800 */
[----:B------:R-:W2:Y:S02]  /*5cd80*/  LDL.LU R5, [R1+0x6e4] ;  /* 0x0006e40001057983 */ /* 0x000ea40000300800 */
[----:B------:R-:W2:Y:S01]  /*5cd90*/  LDL.LU R6, [R1+0x6e8] ;  /* 0x0006e80001067983 */ /* 0x000ea20000300800 */
[----:B------:R-:W2:Y:S01]  /*5cda0*/  LDL.LU R7, [R1+0x6ec] ;  /* 0x0006ec0001077983 */ /* 0x000ea20000300800 */
[----:B------:R-:W-:-:S02]  /*5cdb0*/  IMAD.MOV.U32 R34, RZ, RZ, R28 ;  /* 0x000000ffff227224 */ /* 0x000fc400078e001c */
[----:B------:R-:W-:Y:S02]  /*5cdc0*/  IMAD.MOV.U32 R35, RZ, RZ, R13 ;  /* 0x000000ffff237224 */ /* 0x000fe400078e000d */
[----:B------:R-:W-:Y:S02]  /*5cdd0*/  IMAD.MOV.U32 R22, RZ, RZ, R53 ;  /* 0x000000ffff167224 */ /* 0x000fe400078e0035 */
[----:B------:R-:W-:Y:S02]  /*5cde0*/  IMAD.MOV.U32 R23, RZ, RZ, R61 ;  /* 0x000000ffff177224 */ /* 0x000fe400078e003d */
[----:B----4-:R-:W-:Y:S02]  /*5cdf0*/  IMAD.MOV.U32 R58, RZ, RZ, R57 ;  /* 0x000000ffff3a7224 */ /* 0x010fe400078e0039 */
[----:B------:R-:W-:Y:S01]  /*5ce00*/  IMAD.MOV.U32 R59, RZ, RZ, R56 ;  /* 0x000000ffff3b7224 */ /* 0x000fe200078e0038 */
[----:B--2---:R-:W-:Y:S01]  /*5ce10*/  STL.64 [R1+0x2ad0], R6 ;  /* 0x002ad00601007387 */ /* 0x004fe20000100a00 */
[----:B------:R0:W-:Y:S02]  /*5ce20*/  STL.64 [R1+0x2ac8], R4 ;  /* 0x002ac80401007387 */ /* 0x0001e40000100a00 */
[----:B------:R-:W2:Y:S02]  /*5ce30*/  LDL.LU R28, [R1+0x2b18] ;  /* 0x002b1800011c7983 */ /* 0x000ea40000300800 */
[----:B------:R-:W4:Y:S01]  /*5ce40*/  LDL.LU R13, [R1+0x2b14] ;  /* 0x002b1400010d7983 */ /* 0x000f220000300800 */
[----:B------:R-:W-:Y:S01]  /*5ce50*/  STL.64 [R1+0x2ad8], R34 ;  /* 0x002ad82201007387 */ /* 0x000fe20000100a00 */
[----:B------:R-:W2:Y:S02]  /*5ce60*/  LDL.LU R53, [R1+0x2b10] ;  /* 0x002b100001357983 */ /* 0x000ea40000300800 */
[----:B------:R1:W-:Y:S02]  /*5ce70*/  STL.64 [R1+0x2ae0], R22 ;  /* 0x002ae01601007387 */ /* 0x0003e40000100a00 */
[----:B------:R1:W-:Y:S01]  /*5ce80*/  STL.64 [R1+0x2ae8], R58 ;  /* 0x002ae83a01007387 */ /* 0x0003e20000100a00 */
[----:B------:R-:W2:Y:S01]  /*5ce90*/  LDL.LU R8, [R1+0x720] ;  /* 0x0007200001087983 */ /* 0x000ea20000300800 */
[----:B------:R-:W3:Y:S02]  /*5cea0*/  LDL.LU R9, [R1+0x724] ;  /* 0x0007240001097983 */ /* 0x000ee40000300800 */
[----:B------:R-:W3:Y:S02]  /*5ceb0*/  LDL.LU R10, [R1+0x728] ;  /* 0x00072800010a7983 */ /* 0x000ee40000300800 */
[----:B------:R-:W3:Y:S01]  /*5cec0*/  LDL.LU R11, [R1+0x72c] ;  /* 0x00072c00010b7983 */ /* 0x000ee20000300800 */
[----:B0-----:R-:W3:Y:S01]  /*5ced0*/  LDL.LU R4, [R1+0x730] ;  /* 0x0007300001047983 */ /* 0x001ee20000300800 */
[----:B------:R-:W3:Y:S02]  /*5cee0*/  LDL.LU R5, [R1+0x734] ;  /* 0x0007340001057983 */ /* 0x000ee40000300800 */
[----:B------:R-:W3:Y:S02]  /*5cef0*/  LDL.LU R6, [R1+0x738] ;  /* 0x0007380001067983 */ /* 0x000ee40000300800 */
[----:B------:R-:W3:Y:S01]  /*5cf00*/  LDL.LU R7, [R1+0x73c] ;  /* 0x00073c0001077983 */ /* 0x000ee20000300800 */
[----:B------:R-:W3:Y:S01]  /*5cf10*/  LDL.LU R12, [R1+0x370] ;  /* 0x00037000010c7983 */ /* 0x000ee20000300800 */
[----:B----4-:R-:W-:-:S03]  /*5cf20*/  IMAD.MOV.U32 R19, RZ, RZ, R13 ;  /* 0x000000ffff137224 */ /* 0x010fc600078e000d */
[----:B------:R-:W4:Y:S01]  /*5cf30*/  LDL.LU R13, [R1+0x374] ;  /* 0x00037400010d7983 */ /* 0x000f220000300800 */
[----:B------:R-:W4:Y:S02]  /*5cf40*/  LDL.LU R14, [R1+0x378] ;  /* 0x00037800010e7983 */ /* 0x000f240000300800 */
[----:B------:R-:W4:Y:S02]  /*5cf50*/  LDL.LU R15, [R1+0x37c] ;  /* 0x00037c00010f7983 */ /* 0x000f240000300800 */
[----:B--2---:R-:W-:Y:S01]  /*5cf60*/  IMAD.MOV.U32 R18, RZ, RZ, R53 ;  /* 0x000000ffff127224 */ /* 0x004fe200078e0035 */
[----:B------:R-:W2:Y:S01]  /*5cf70*/  LDL.LU R20, [R1+0x740] ;  /* 0x0007400001147983 */ /* 0x000ea20000300800 */
[----:B------:R-:W2:Y:S02]  /*5cf80*/  LDL.LU R21, [R1+0x744] ;  /* 0x0007440001157983 */ /* 0x000ea40000300800 */
[----:B-1----:R-:W2:Y:S02]  /*5cf90*/  LDL.LU R22, [R1+0x748] ;  /* 0x0007480001167983 */ /* 0x002ea40000300800 */
[----:B------:R-:W2:Y:S02]  /*5cfa0*/  LDL.LU R23, [R1+0x74c] ;  /* 0x00074c0001177983 */ /* 0x000ea40000300800 */
[----:B------:R-:W-:Y:S01]  /*5cfb0*/  IMAD.MOV.U32 R39, RZ, RZ, R17 ;  /* 0x000000ffff277224 */ /* 0x000fe200078e0011 */
[----:B------:R-:W2:Y:S01]  /*5cfc0*/  LDL.LU R56, [R1+0x360] ;  /* 0x0003600001387983 */ /* 0x000ea20000300800 */
[----:B------:R-:W2:Y:S02]  /*5cfd0*/  LDL.LU R57, [R1+0x364] ;  /* 0x0003640001397983 */ /* 0x000ea40000300800 */
[----:B------:R-:W2:Y:S02]  /*5cfe0*/  LDL.LU R58, [R1+0x368] ;  /* 0x00036800013a7983 */ /* 0x000ea40000300800 */
[----:B------:R-:W2:Y:S01]  /*5cff0*/  LDL.LU R59, [R1+0x36c] ;  /* 0x00036c00013b7983 */ /* 0x000ea20000300800 */
[----:B------:R-:W2:Y:S01]  /*5d000*/  LDL R61, [R1+0xe44] ;  /* 0x000e4400013d7983 */ /* 0x000ea20000100800 */
[----:B------:R-:W2:Y:S02]  /*5d010*/  LDL.LU R48, [R1+0x700] ;  /* 0x0007000001307983 */ /* 0x000ea40000300800 */
[----:B------:R-:W2:Y:S02]  /*5d020*/  LDL.LU R49, [R1+0x704] ;  /* 0x0007040001317983 */ /* 0x000ea40000300800 */
[----:B------:R-:W2:Y:S02]  /*5d030*/  LDL.LU R50, [R1+0x708] ;  /* 0x0007080001327983 */ /* 0x000ea40000300800 */
[----:B------:R-:W-:Y:S01]  /*5d040*/  IMAD.MOV.U32 R42, RZ, RZ, R28 ;  /* 0x000000ffff2a7224 */ /* 0x000fe200078e001c */
[----:B------:R-:W2:Y:S01]  /*5d050*/  LDL.LU R51, [R1+0x70c] ;  /* 0x00070c0001337983 */ /* 0x000ea20000300800 */
[----:B------:R-:W-:-:S02]  /*5d060*/  IMAD.MOV.U32 R35, RZ, RZ, R29 ;  /* 0x000000ffff237224 */ /* 0x000fc400078e001d */
[----:B------:R-:W2:Y:S02]  /*5d070*/  LDL.LU R28, [R1+0x710] ;  /* 0x00071000011c7983 */ /* 0x000ea40000300800 */
[----:B------:R-:W2:Y:S01]  /*5d080*/  LDL.LU R29, [R1+0x714] ;  /* 0x00071400011d7983 */ /* 0x000ea20000300800 */
[----:B------:R-:W2:Y:S01]  /*5d090*/  LDL.LU R30, [R1+0x718] ;  /* 0x00071800011e7983 */ /* 0x000ea20000300800 */
[----:B------:R-:W-:Y:S02]  /*5d0a0*/  IMAD.MOV.U32 R38, RZ, RZ, R24 ;  /* 0x000000ffff267224 */ /* 0x000fe400078e0018 */
[----:B------:R-:W2:Y:S02]  /*5d0b0*/  LDL.LU R31, [R1+0x71c] ;  /* 0x00071c00011f7983 */ /* 0x000ea40000300800 */
[----:B---3--:R-:W-:Y:S01]  /*5d0c0*/  IMAD.MOV.U32 R43, RZ, RZ, R25 ;  /* 0x000000ffff2b7224 */ /* 0x008fe200078e0019 */
[----:B------:R-:W3:Y:S01]  /*5d0d0*/  LDL.LU R24, [R1+0x6f0] ;  /* 0x0006f00001187983 */ /* 0x000ee20000300800 */
[----:B------:R-:W3:Y:S02]  /*5d0e0*/  LDL.LU R25, [R1+0x6f4] ;  /* 0x0006f40001197983 */ /* 0x000ee40000300800 */
[----:B------:R-:W3:Y:S02]  /*5d0f0*/  LDL.LU R26, [R1+0x6f8] ;  /* 0x0006f800011a7983 */ /* 0x000ee40000300800 */
[----:B------:R-:W-:Y:S01]  /*5d100*/  IMAD.MOV.U32 R34, RZ, RZ, R52 ;  /* 0x000000ffff227224 */ /* 0x000fe200078e0034 */
[----:B------:R-:W3:Y:S01]  /*5d110*/  LDL.LU R27, [R1+0x6fc] ;  /* 0x0006fc00011b7983 */ /* 0x000ee20000300800 */
[----:B------:R-:W2:Y:S02]  /*5d120*/  LDL.LU R52, [R1+0x6b0] ;  /* 0x0006b00001347983 */ /* 0x000ea40000300800 */
[----:B------:R-:W2:Y:S02]  /*5d130*/  LDL.LU R53, [R1+0x6b4] ;  /* 0x0006b40001357983 */ /* 0x000ea40000300800 */
[----:B------:R-:W2:Y:S01]  /*5d140*/  LDL.LU R54, [R1+0x6b8] ;  /* 0x0006b80001367983 */ /* 0x000ea20000300800 */
[----:B------:R-:W2:Y:S01]  /*5d150*/  LDL.LU R55, [R1+0x6bc] ;  /* 0x0006bc0001377983 */ /* 0x000ea20000300800 */
[C---:B----4-:R-:W-:Y:S03]  /*5d160*/  HMMA.16816.F32 R16, R44.reuse, R18, R12 ;  /* 0x000000122c10723c */ /* 0x050fe6000000180c */
[----:B------:R-:W4:Y:S01]  /*5d170*/  LDL.LU.64 R14, [R1+0x2b08] ;  /* 0x002b0800010e7983 */ /* 0x000f220000300a00 */
[----:B------:R-:W3:Y:S11]  /*5d180*/  LDL.LU R12, [R1+0x2b00] ;  /* 0x002b0000010c7983 */ /* 0x000ef60000300800 */
[----:B------:R-:W-:Y:S08]  /*5d190*/  @!UPT UIADD3 URZ, URZ, URZ, URZ ;  /* 0x0000003f3f3ff290 */ /* 0x000ff0000fffe03f */
[----:B------:R0:W-:Y:S01]  /*5d1a0*/  STL.64 [R1+0x370], R16 ;  /* 0x0003701001007387 */ /* 0x0001e20000100a00 */
[----:B------:R-:W-:Y:S02]  /*5d1b0*/  IMAD.MOV.U32 R13, RZ, RZ, R18 ;  /* 0x000000ffff0d7224 */ /* 0x000fe400078e0012 */
[----:B------:R1:W-:Y:S02]  /*5d1c0*/  STL.64 [R1+0x378], R18 ;  /* 0x0003781201007387 */ /* 0x0003e40000100a00 */
[----:B0-----:R-:W-:Y:S01]  /*5d1d0*/  IMAD.MOV.U32 R17, RZ, RZ, R16 ;  /* 0x000000ffff117224 */ /* 0x001fe200078e0010 */
[----:B-1----:R-:W3:Y:S01]  /*5d1e0*/  LDL.LU.64 R18, [R1+0x2af8] ;  /* 0x002af80001127983 */ /* 0x002ee20000300a00 */
[----:B------:R-:W4:Y:S01]  /*5d1f0*/  LDL.LU R16, [R1+0x2af0] ;  /* 0x002af00001107983 */ /* 0x000f220000300800 */
[C---:B--2---:R-:W-:Y:S08]  /*5d200*/  HMMA.16816.F32 R40, R44.reuse, R42, R56 ;  /* 0x0000002a2c28723c */ /* 0x044ff00000001838 */
[----:B------:R-:W-:Y:S01]  /*5d210*/  HMMA.16816.F32 R32, R44, R34, R20 ;  /* 0x000000222c20723c */ /* 0x000fe20000001814 */
[----:B---3--:R0:W-:Y:S01]  /*5d220*/  STL.64 [R1+0x2a18], R18 ;  /* 0x002a181201007387 */ /* 0x0081e20000100a00 */
[----:B----4-:R-:W-:Y:S03]  /*5d230*/  STL.64 [R1+0x2a10], R16 ;  /* 0x002a101001007387 */ /* 0x010fe60000100a00 */
[----:B0-----:R-:W3:Y:S04]  /*5d240*/  LDL R18, [R1+0x38] ;  /* 0x0000380001127983 */ /* 0x001ee80000100800 */
[----:B------:R-:W3:Y:S01]  /*5d250*/  LDL R19, [R1+0x3c] ;  /* 0x00003c0001137983 */ /* 0x000ee20000100800 */
[----:B------:R0:W-:Y:S02]  /*5d260*/  STL.64 [R1+0x2a08], R14 ;  /* 0x002a080e01007387 */ /* 0x0001e40000100a00 */
[----:B------:R1:W-:Y:S02]  /*5d270*/  STL.64 [R1+0x2a00], R12 ;  /* 0x002a000c01007387 */ /* 0x0003e40000100a00 */
[----:B------:R-:W3:Y:S01]  /*5d280*/  LDL.LU.64 R58, [R1+0x2ae8] ;  /* 0x002ae800013a7983 */ /* 0x000ee20000300a00 */
[----:B------:R-:W-:Y:S01]  /*5d290*/  STL.64 [R1+0x360], R40 ;  /* 0x0003602801007387 */ /* 0x000fe20000100a00 */
[----:B------:R-:W-:Y:S02]  /*5d2a0*/  STL.64 [R1+0x368], R42 ;  /* 0x0003682a01007387 */ /* 0x000fe40000100a00 */
[----:B------:R-:W4:Y:S02]  /*5d2b0*/  LDL.LU.64 R22, [R1+0x2ae0] ;  /* 0x002ae00001167983 */ /* 0x000f240000300a00 */
[----:B0-----:R-:W-:-:S02]  /*5d2c0*/  IMAD.MOV.U32 R14, RZ, RZ, R60 ;  /* 0x000000ffff0e7224 */ /* 0x001fc400078e003c */
[----:B------:R-:W-:Y:S01]  /*5d2d0*/  IMAD.MOV.U32 R15, RZ, RZ, R3 ;  /* 0x000000ffff0f7224 */ /* 0x000fe200078e0003 */
[C---:B------:R-:W-:Y:S08]  /*5d2e0*/  HMMA.16816.F32 R36, R44.reuse, R38, R28 ;  /* 0x000000262c24723c */ /* 0x040ff0000000181c */
[C---:B-1----:R-:W-:Y:S01]  /*5d2f0*/  HMMA.16816.F32 R12, R44.reuse, R14, R4 ;  /* 0x0000000e2c0c723c */ /* 0x042fe20000001804 */
[----:B------:R-:W-:Y:S01]  /*5d300*/  STL.64 [R1+0x740], R32 ;  /* 0x0007402001007387 */ /* 0x000fe20000100a00 */
[----:B------:R0:W-:Y:S03]  /*5d310*/  STL.64 [R1+0x748], R34 ;  /* 0x0007482201007387 */ /* 0x0001e60000100a00 */
[----:B------:R-:W1:Y:S04]  /*5d320*/  LDSM.16.MT88.4 R40, [R61+0x9800] ;  /* 0x009800003d28783b */ /* 0x000e680000004200 */
[----:B0-----:R-:W3:Y:S01]  /*5d330*/  LDL.LU.64 R34, [R1+0x2ad8] ;  /* 0x002ad80001227983 */ /* 0x001ee20000300a00 */
[----:B------:R-:W3:Y:S02]  /*5d340*/  LDL.LU.64 R6, [R1+0x2ad0] ;  /* 0x002ad00001067983 */ /* 0x000ee40000300a00 */
[----:B------:R-:W3:Y:S11]  /*5d350*/  LDL.LU.64 R4, [R1+0x2ac8] ;  /* 0x002ac80001047983 */ /* 0x000ef60000300a00 */
[----:B------:R-:W-:Y:S01]  /*5d360*/  STL.64 [R1+0x730], R12 ;  /* 0x0007300c01007387 */ /* 0x000fe20000100a00 */
[----:B------:R-:W-:Y:S01]  /*5d370*/  STL.64 [R1+0x738], R14 ;  /* 0x0007380e01007387 */ /* 0x000fe20000100a00 */
[C---:B---3--:R-:W-:Y:S11]  /*5d380*/  HMMA.16816.F32 R8, R44.reuse, R58, R8 ;  /* 0x0000003a2c08723c */ /* 0x048ff60000001808 */
[----:B------:R-:W-:Y:S11]  /*5d390*/  @!UPT UIADD3 URZ, URZ, URZ, URZ ;  /* 0x0000003f3f3ff290 */ /* 0x000ff6000fffe03f */
[----:B------:R-:W-:Y:S01]  /*5d3a0*/  @!UPT UIADD3 URZ, URZ, URZ, URZ ;  /* 0x0000003f3f3ff290 */ /* 0x000fe2000fffe03f */
[----:B------:R0:W-:Y:S01]  /*5d3b0*/  STL.64 [R1+0x720], R8 ;  /* 0x0007200801007387 */ /* 0x0001e20000100a00 */
[----:B------:R3:W-:Y:S02]  /*5d3c0*/  STL.64 [R1+0x728], R10 ;  /* 0x0007280a01007387 */ /* 0x0007e40000100a00 */
[----:B------:R-:W2:Y:S02]  /*5d3d0*/  LDL.LU R56, [R1+0x680] ;  /* 0x0006800001387983 */ /* 0x000ea40000300800 */
[----:B------:R-:W2:Y:S01]  /*5d3e0*/  LDL.LU R57, [R1+0x684] ;  /* 0x0006840001397983 */ /* 0x000ea20000300800 */
[----:B------:R-:W2:Y:S01]  /*5d3f0*/  LDL.LU R58, [R1+0x688] ;  /* 0x00068800013a7983 */ /* 0x000ea20000300800 */
[----:B------:R-:W2:Y:S03]  /*5d400*/  LDL.LU R59, [R1+0x68c] ;  /* 0x00068c00013b7983 */ /* 0x000ea60000300800 */
[----:B0-----:R-:W2:Y:S01]  /*5d410*/  LDL.LU R8, [R1+0x670] ;  /* 0x0006700001087983 */ /* 0x001ea20000300800 */
[----:B------:R-:W2:Y:S02]  /*5d420*/  LDL.LU R9, [R1+0x674] ;  /* 0x0006740001097983 */ /* 0x000ea40000300800 */
[----:B---3--:R-:W3:Y:S02]  /*5d430*/  LDL.LU R10, [R1+0x678] ;  /* 0x00067800010a7983 */ /* 0x008ee40000300800 */
[----:B------:R-:W3:Y:S01]  /*5d440*/  LDL.LU R11, [R1+0x67c] ;  /* 0x00067c00010b7983 */ /* 0x000ee20000300800 */
[----:B------:R-:W2:Y:S01]  /*5d450*/  LDL.LU.64 R30, [R1+0x2ac0] ;  /* 0x002ac000011e7983 */ /* 0x000ea20000300a00 */
[----:B------:R-:W-:Y:S02]  /*5d460*/  STL.64 [R1+0x710], R36 ;  /* 0x0007102401007387 */ /* 0x000fe40000100a00 */
[----:B------:R0:W-:Y:S01]  /*5d470*/  STL.64 [R1+0x718], R38 ;  /* 0x0007182601007387 */ /* 0x0001e20000100a00 */
[C---:B----4-:R-:W-:Y:S01]  /*5d480*/  HMMA.16816.F32 R20, R44.reuse, R22, R48 ;  /* 0x000000162c14723c */ /* 0x050fe20000001830 */
[----:B0-----:R-:W4:Y:S01]  /*5d490*/  LDL.LU.64 R38, [R1+0x2ab8] ;  /* 0x002ab80001267983 */ /* 0x001f220000300a00 */
[----:B------:R-:W4:Y:S02]  /*5d4a0*/  LDL.LU.64 R36, [R1+0x2ab0] ;  /* 0x002ab00001247983 */ /* 0x000f240000300a00 */
[----:B------:R-:W4:Y:S04]  /*5d4b0*/  LDL.LU.64 R50, [R1+0x2aa8] ;  /* 0x002aa80001327983 */ /* 0x000f280000300a00 */
[C---:B------:R-:W-:Y:S11]  /*5d4c0*/  HMMA.16816.F32 R32, R44.reuse, R34, R24 ;  /* 0x000000222c20723c */ /* 0x040ff60000001818 */
[----:B------:R-:W-:Y:S04]  /*5d4d0*/  @!UPT UIADD3 URZ, URZ, URZ, URZ ;  /* 0x0000003f3f3ff290 */ /* 0x000fe8000fffe03f */
[----:B------:R-:W-:Y:S01]  /*5d4e0*/  STL.64 [R1+0x700], R20 ;  /* 0x0007001401007387 */ /* 0x000fe20000100a00 */
[----:B------:R0:W-:Y:S03]  /*5d4f0*/  STL.64 [R1+0x708], R22 ;  /* 0x0007081601007387 */ /* 0x0001e60000100a00 */
[----:B0-----:R-:W3:Y:S01]  /*5d500*/  LDL.LU.64 R22, [R1+0x2aa0] ;  /* 0x002aa00001167983 */ /* 0x001ee20000300a00 */
[----:B------:R-:W3:Y:S02]  /*5d510*/  LDL.LU.64 R20, [R1+0x2a98] ;  /* 0x002a980001147983 */ /* 0x000ee40000300a00 */
[----:B------:R-:W3:Y:S02]  /*5d520*/  LDL.LU.64 R26, [R1+0x2a90] ;  /* 0x002a9000011a7983 */ /* 0x000ee40000300a00 */
[----:B------:R-:W-:Y:S01]  /*5d530*/  STL.64 [R1+0x6f0], R32 ;  /* 0x0006f02001007387 */ /* 0x000fe20000100a00 */
[----:B------:R0:W-:Y:S04]  /*5d540*/  STL.64 [R1+0x6f8], R34 ;  /* 0x0006f82201007387 */ /* 0x0001e80000100a00 */
[----:B0-----:R-:W3:Y:S01]  /*5d550*/  LDL.LU.64 R34, [R1+0x2a88] ;  /* 0x002a880001227983 */ /* 0x001ee20000300a00 */
[----:B------:R-:W3:Y:S01]  /*5d560*/  LDL.LU.64 R32, [R1+0x2a80] ;  /* 0x002a800001207983 */ /* 0x000ee20000300a00 */
[C---:B--2---:R-:W-:Y:S02]  /*5d570*/  HMMA.16816.F32 R28, R44.reuse, R30, R4 ;  /* 0x0000001e2c1c723c */ /* 0x044fe40000001804 */
[----:B------:R-:W2:Y:S01]  /*5d580*/  LDL.LU.64 R6, [R1+0x2a78] ;  /* 0x002a780001067983 */ /* 0x000ea20000300a00 */
[----:B------:R-:W2:Y:S05]  /*5d590*/  LDL.LU.64 R4, [R1+0x2a70] ;  /* 0x002a700001047983 */ /* 0x000eaa0000300a00 */
[C---:B----4-:R-:W-:Y:S11]  /*5d5a0*/  HMMA.16816.F32 R48, R44.reuse, R50, R36 ;  /* 0x000000322c30723c */ /* 0x050ff60000001824 */
[----:B------:R-:W-:Y:S04]  /*5d5b0*/  @!UPT UIADD3 URZ, URZ, URZ, URZ ;  /* 0x0000003f3f3ff290 */ /* 0x000fe8000fffe03f */
[----:B------:R-:W-:Y:S01]  /*5d5c0*/  STL.64 [R1+0x6e0], R28 ;  /* 0x0006e01c01007387 */ /* 0x000fe20000100a00 */
[----:B------:R0:W-:Y:S03]  /*5d5d0*/  STL.64 [R1+0x6e8], R30 ;  /* 0x0006e81e01007387 */ /* 0x0001e60000100a00 */
[----:B0-----:R-:W2:Y:S01]  /*5d5e0*/  LDL.LU.64 R30, [R1+0x2a68] ;  /* 0x002a6800011e7983 */ /* 0x001ea20000300a00 */
[----:B------:R-:W4:Y:S01]  /*5d5f0*/  LDL.LU.64 R38, [R1+0x2a60] ;  /* 0x002a600001267983 */ /* 0x000f220000300a00 */
[C---:B---3--:R-:W-:Y:S08]  /*5d600*/  HMMA.16816.F32 R24, R44.reuse, R26, R20 ;  /* 0x0000001a2c18723c */ /* 0x048ff00000001814 */
[----:B------:R-:W-:Y:S01]  /*5d610*/  HMMA.16816.F32 R16, R44, R18, R52 ;  /* 0x000000122c10723c */ /* 0x000fe20000001834 */
[----:B------:R-:W-:Y:S01]  /*5d620*/  STL.64 [R1+0x6d0], R48 ;  /* 0x0006d03001007387 */ /* 0x000fe20000100a00 */
[----:B------:R0:W-:Y:S03]  /*5d630*/  STL.64 [R1+0x6d8], R50 ;  /* 0x0006d83201007387 */ /* 0x0001e60000100a00 */
[----:B0-----:R-:W3:Y:S01]  /*5d640*/  LDL.LU.64 R50, [R1+0x2a58] ;  /* 0x002a580001327983 */ /* 0x001ee20000300a00 */
[----:B------:R-:W3:Y:S09]  /*5d650*/  LDL.LU.64 R22, [R1+0x2a50] ;  /* 0x002a500001167983 */ /* 0x000ef20000300a00 */
[----:B------:R-:W-:Y:S01]  /*5d660*/  STL.64 [R1+0x6c0], R24 ;  /* 0x0006c01801007387 */ /* 0x000fe20000100a00 */
[----:B------:R0:W-:Y:S03]  /*5d670*/  STL.64 [R1+0x6c8], R26 ;  /* 0x0006c81a01007387 */ /* 0x0001e60000100a00 */
[----:B0-----:R-:W3:Y:S01]  /*5d680*/  LDL.LU.64 R26, [R1+0x2a48] ;  /* 0x002a4800011a7983 */ /* 0x001ee20000300a00 */
[----:B------:R-:W3:Y:S03]  /*5d690*/  LDL.LU.64 R54, [R1+0x2a40] ;  /* 0x002a400001367983 */ /* 0x000ee60000300a00 */
[----:B------:R-:W-:Y:S02]  /*5d6a0*/  STL.64 [R1+0x6b0], R16 ;  /* 0x0006b01001007387 */ /* 0x000fe40000100a00 */
[----:B------:R4:W-:Y:S02]  /*5d6b0*/  STL.64 [R1+0x6b8], R18 ;  /* 0x0006b81201007387 */ /* 0x0009e40000100a00 */
[----:B------:R-:W-:-:S02]  /*5d6c0*/  IMAD.MOV.U32 R14, RZ, RZ, R2 ;  /* 0x000000ffff0e7224 */ /* 0x000fc400078e0002 */
[----:B------:R-:W-:-:S07]  /*5d6d0*/  IMAD.MOV.U32 R15, RZ, RZ, R0 ;  /* 0x000000ffff0f7224 */ /* 0x000fce00078e0000 */
[C---:B------:R-:W-:Y:S08]  /*5d6e0*/  HMMA.16816.F32 R12, R44.reuse, R14, R56 ;  /* 0x0000000e2c0c723c */ /* 0x040ff00000001838 */
[C---:B--2---:R-:W-:Y:S08]  /*5d6f0*/  HMMA.16816.F32 R28, R44.reuse, R30, R4 ;  /* 0x0000001e2c1c723c */ /* 0x044ff00000001804 */
[C---:B----4-:R-:W-:Y:S01]  /*5d700*/  HMMA.16816.F32 R16, R44.reuse, R38, R32 ;  /* 0x000000262c10723c */ /* 0x050fe20000001820 */
[----:B------:R-:W3:Y:S11]  /*5d710*/  LDL.LU R4, [R1+0x660] ;  /* 0x0006600001047983 */ /* 0x000ef60000300800 */
[----:B------:R-:W-:Y:S03]  /*5d720*/  @!UPT UIADD3 URZ, URZ, URZ, URZ ;  /* 0x0000003f3f3ff290 */ /* 0x000fe6000fffe03f */
[----:B------:R0:W-:Y:S01]  /*5d730*/  STL.64 [R1+0x6a0], R28 ;  /* 0x0006a01c01007387 */ /* 0x0001e20000100a00 */
[----:B------:R2:W-:Y:S07]  /*5d740*/  STL.64 [R1+0x6a8], R30 ;  /* 0x0006a81e01007387 */ /* 0x0005ee0000100a00 */
[----:B------:R4:W-:Y:S02]  /*5d750*/  STL.64 [R1+0x690], R16 ;  /* 0x0006901001007387 */ /* 0x0009e40000100a00 */
[----:B------:R1:W-:Y:S01]  /*5d760*/  STL.64 [R1+0x698], R18 ;  /* 0x0006981201007387 */ /* 0x0003e20000100a00 */
[----:B------:R-:W3:Y:S01]  /*5d770*/  LDL.LU R5, [R1+0x664] ;  /* 0x0006640001057983 */ /* 0x000ee20000300800 */
[----:B------:R-:W3:Y:S02]  /*5d780*/  LDL.LU R6, [R1+0x668] ;  /* 0x0006680001067983 */ /* 0x000ee40000300800 */
[----:B------:R-:W3:Y:S01]  /*5d790*/  LDL.LU R7, [R1+0x66c] ;  /* 0x00066c0001077983 */ /* 0x000ee20000300800 */
[----:B0-----:R-:W3:Y:S01]  /*5d7a0*/  LDL.LU R28, [R1+0x630] ;  /* 0x00063000011c7983 */ /* 0x001ee20000300800 */
[----:B------:R-:W3:Y:S02]  /*5d7b0*/  LDL.LU R29, [R1+0x634] ;  /* 0x00063400011d7983 */ /* 0x000ee40000300800 */
        /* <DEDUP_REMOVED lines=10> */
[----:B----4-:R-:W4:Y:S01]  /*5d860*/  LDL.LU R16, [R1+0x600] ;  /* 0x0006000001107983 */ /* 0x010f220000300800 */
[----:B------:R-:W4:Y:S02]  /*5d870*/  LDL.LU R17, [R1+0x604] ;  /* 0x0006040001117983 */ /* 0x000f240000300800 */
[----:B-1----:R-:W4:Y:S02]  /*5d880*/  LDL.LU R18, [R1+0x608] ;  /* 0x0006080001127983 */ /* 0x002f240000300800 */
[----:B------:R-:W4:Y:S01]  /*5d890*/  LDL.LU R19, [R1+0x60c] ;  /* 0x00060c0001137983 */ /* 0x000f220000300800 */
[----:B------:R-:W2:Y:S01]  /*5d8a0*/  LDL.LU.64 R58, [R1+0x2a38] ;  /* 0x002a3800013a7983 */ /* 0x000ea20000300a00 */
[----:B------:R0:W-:Y:S02]  /*5d8b0*/  STL.64 [R1+0x680], R12 ;  /* 0x0006800c01007387 */ /* 0x0001e40000100a00 */
[----:B------:R1:W-:Y:S01]  /*5d8c0*/  STL.64 [R1+0x688], R14 ;  /* 0x0006880e01007387 */ /* 0x0003e20000100a00 */
[----:B0-----:R-:W4:Y:S01]  /*5d8d0*/  LDL.LU R12, [R1+0x5f0] ;  /* 0x0005f000010c7983 */ /* 0x001f220000300800 */
[C---:B---3--:R-:W-:Y:S08]  /*5d8e0*/  HMMA.16816.F32 R4, R44.reuse, R54, R4 ;  /* 0x000000362c04723c */ /* 0x048ff00000001804 */
[C---:B--2---:R-:W-:Y:S08]  /*5d8f0*/  HMMA.16816.F32 R8, R44.reuse, R58, R8 ;  /* 0x0000003a2c08723c */ /* 0x044ff00000001808 */
[C---:B------:R-:W-:Y:S11]  /*5d900*/  HMMA.16816.F32 R36, R44.reuse, R50, R36 ;  /* 0x000000322c24723c */ /* 0x040ff60000001824 */
[----:B------:R-:W-:Y:S04]  /*5d910*/  @!UPT UIADD3 URZ, URZ, URZ, URZ ;  /* 0x0000003f3f3ff290 */ /* 0x000fe8000fffe03f */
[----:B------:R0:W-:Y:S01]  /*5d920*/  STL.64 [R1+0x670], R8 ;  /* 0x0006700801007387 */ /* 0x0001e20000100a00 */
[----:B------:R2:W-:Y:S02]  /*5d930*/  STL.64 [R1+0x678], R10 ;  /* 0x0006780a01007387 */ /* 0x0005e40000100a00 */
[----:B------:R-:W3:Y:S02]  /*5d940*/  LDL.LU R13, [R1+0x5f4] ;  /* 0x0005f400010d7983 */ /* 0x000ee40000300800 */
[----:B-1----:R-:W3:Y:S01]  /*5d950*/  LDL.LU R14, [R1+0x5f8] ;  /* 0x0005f800010e7983 */ /* 0x002ee20000300800 */
[----:B------:R-:W3:Y:S04]  /*5d960*/  LDL.LU R15, [R1+0x5fc] ;  /* 0x0005fc00010f7983 */ /* 0x000ee80000300800 */
[----:B0-----:R-:W3:Y:S01]  /*5d970*/  LDL.LU R8, [R1+0x5e0] ;  /* 0x0005e00001087983 */ /* 0x001ee20000300800 */
[----:B------:R-:W3:Y:S02]  /*5d980*/  LDL.LU R9, [R1+0x5e4] ;  /* 0x0005e40001097983 */ /* 0x000ee40000300800 */
[----:B--2---:R-:W2:Y:S02]  /*5d990*/  LDL.LU R10, [R1+0x5e8] ;  /* 0x0005e800010a7983 */ /* 0x004ea40000300800 */
[----:B------:R-:W2:Y:S01]  /*5d9a0*/  LDL.LU R11, [R1+0x5ec] ;  /* 0x0005ec00010b7983 */ /* 0x000ea20000300800 */
[----:B------:R0:W-:Y:S01]  /*5d9b0*/  STL.64 [R1+0x29e0], R58 ;  /* 0x0029e03a01007387 */ /* 0x0001e20000100a00 */
[----:B------:R-:W2:Y:S02]  /*5d9c0*/  LDL.LU R56, [R1+0x610] ;  /* 0x0006100001387983 */ /* 0x000ea40000300800 */
[----:B------:R-:W2:Y:S01]  /*5d9d0*/  LDL.LU R57, [R1+0x614] ;  /* 0x0006140001397983 */ /* 0x000ea20000300800 */
[----:B0-----:R-:W2:Y:S01]  /*5d9e0*/  LDL.LU R58, [R1+0x618] ;  /* 0x00061800013a7983 */ /* 0x001ea20000300800 */
[----:B------:R-:W2:Y:S02]  /*5d9f0*/  LDL.LU R59, [R1+0x61c] ;  /* 0x00061c00013b7983 */ /* 0x000ea40000300800 */
[----:B------:R0:W-:Y:S02]  /*5da00*/  STL.64 [R1+0x660], R4 ;  /* 0x0006600401007387 */ /* 0x0001e40000100a00 */
[----:B------:R1:W-:Y:S01]  /*5da10*/  STL.64 [R1+0x668], R6 ;  /* 0x0006680601007387 */ /* 0x0003e20000100a00 */
[----:B0-----:R-:W2:Y:S01]  /*5da20*/  LDL.LU R4, [R1+0x5d0] ;  /* 0x0005d00001047983 */ /* 0x001ea20000300800 */
[----:B------:R-:W2:Y:S02]  /*5da30*/  LDL.LU R5, [R1+0x5d4] ;  /* 0x0005d40001057983 */ /* 0x000ea40000300800 */
[----:B-1----:R-:W2:Y:S02]  /*5da40*/  LDL.LU R6, [R1+0x5d8] ;  /* 0x0005d80001067983 */ /* 0x002ea40000300800 */
[----:B------:R-:W2:Y:S01]  /*5da50*/  LDL.LU R7, [R1+0x5dc] ;  /* 0x0005dc0001077983 */ /* 0x000ea20000300800 */
[----:B------:R0:W-:Y:S01]  /*5da60*/  STL.64 [R1+0x2950], R54 ;  /* 0x0029503601007387 */ /* 0x0001e20000100a00 */
[----:B------:R-:W2:Y:S02]  /*5da70*/  LDL.LU R52, [R1+0x620] ;  /* 0x0006200001347983 */ /* 0x000ea40000300800 */
[----:B------:R-:W2:Y:S01]  /*5da80*/  LDL.LU R53, [R1+0x624] ;  /* 0x0006240001357983 */ /* 0x000ea20000300800 */
[----:B0-----:R-:W2:Y:S01]  /*5da90*/  LDL.LU R54, [R1+0x628] ;  /* 0x0006280001367983 */ /* 0x001ea20000300800 */
[----:B------:R-:W2:Y:S02]  /*5daa0*/  LDL.LU R55, [R1+0x62c] ;  /* 0x00062c0001377983 */ /* 0x000ea40000300800 */
[----:B------:R-:W-:Y:S02]  /*5dab0*/  STL.64 [R1+0x650], R36 ;  /* 0x0006502401007387 */ /* 0x000fe40000100a00 */
[----:B------:R0:W-:Y:S02]  /*5dac0*/  STL.64 [R1+0x658], R38 ;  /* 0x0006582601007387 */ /* 0x0001e40000100a00 */
[----:B0-----:R-:W2:Y:S02]  /*5dad0*/  LDL.LU.64 R38, [R1+0x2a30] ;  /* 0x002a300001267983 */ /* 0x001ea40000300a00 */
[C---:B--2---:R-:W-:Y:S11]  /*5dae0*/  HMMA.16816.F32 R32, R44.reuse, R38, R32 ;  /* 0x000000262c20723c */ /* 0x044ff60000001820 */
[----:B------:R-:W-:Y:S11]  /*5daf0*/  @!UPT UIADD3 URZ, URZ, URZ, URZ ;  /* 0x0000003f3f3ff290 */ /* 0x000ff6000fffe03f */
[----:B------:R-:W-:Y:S01]  /*5db00*/  @!UPT UIADD3 URZ, URZ, URZ, URZ ;  /* 0x0000003f3f3ff290 */ /* 0x000fe2000fffe03f */
        /* <DEDUP_REMOVED lines=9> */
[C---:B------:R-:W-:Y:S08]  /*5dba0*/  HMMA.16816.F32 R56, R44.reuse, R26, R56 ;  /* 0x0000001a2c38723c */ /* 0x040ff00000001838 */
[C---:B----4-:R-:W-:Y:S01]  /*5dbb0*/  HMMA.16816.F32 R16, R44.reuse, R22, R16 ;  /* 0x000000162c10723c */ /* 0x050fe20000001810 */
[----:B------:R-:W4:Y:S07]  /*5dbc0*/  LDL R37, [R1+0xe40] ;  /* 0x000e400001257983 */ /* 0x000f2e0000100800 */
[C---:B--2---:R-:W-:Y:S11]  /*5dbd0*/  HMMA.16816.F32 R52, R44.reuse, R30, R52 ;  /* 0x0000001e2c34723c */ /* 0x044ff60000001834 */
[----:B------:R-:W-:Y:S11]  /*5dbe0*/  @!UPT UIADD3 URZ, URZ, URZ, URZ ;  /* 0x0000003f3f3ff290 */ /* 0x000ff6000fffe03f */
[----:B------:R-:W-:Y:S01]  /*5dbf0*/  @!UPT UIADD3 URZ, URZ, URZ, URZ ;  /* 0x0000003f3f3ff290 */ /* 0x000fe2000fffe03f */
[----:B------:R0:W-:Y:S01]  /*5dc00*/  STL.64 [R1+0x620], R52 ;  /* 0x0006203401007387 */ /* 0x0001e20000100a00 */
[----:B------:R1:W-:Y:S03]  /*5dc10*/  STL.64 [R1+0x628], R54 ;  /* 0x0006283601007387 */ /* 0x0003e60000100a00 */
[----:B0-----:R-:W2:Y:S01]  /*5dc20*/  LDL.LU R52, [R1+0x5a0] ;  /* 0x0005a00001347983 */ /* 0x001ea20000300800 */
[----:B------:R-:W-:Y:S02]  /*5dc30*/  STL.64 [R1+0x610], R56 ;  /* 0x0006103801007387 */ /* 0x000fe40000100a00 */
[----:B------:R0:W-:Y:S02]  /*5dc40*/  STL.64 [R1+0x618], R58 ;  /* 0x0006183a01007387 */ /* 0x0001e40000100a00 */
[----:B------:R-:W2:Y:S01]  /*5dc50*/  LDL.LU R53, [R1+0x5a4] ;  /* 0x0005a40001357983 */ /* 0x000ea20000300800 */
[----:B-1----:R-:W2:Y:S01]  /*5dc60*/  LDL.LU R54, [R1+0x5a8] ;  /* 0x0005a80001367983 */ /* 0x002ea20000300800 */
[----:B------:R-:W2:Y:S03]  /*5dc70*/  LDL.LU R55, [R1+0x5ac] ;  /* 0x0005ac0001377983 */ /* 0x000ea60000300800 */
[----:B0-----:R-:W2:Y:S01]  /*5dc80*/  LDL.LU.64 R58, [R1+0x118] ;  /* 0x00011800013a7983 */ /* 0x001ea20000300a00 */
[----:B------:R0:W-:Y:S03]  /*5dc90*/  STL.64 [R1+0x2948], R26 ;  /* 0x0029481a01007387 */ /* 0x0001e60000100a00 */
[----:B0-----:R-:W2:Y:S01]  /*5dca0*/  LDL.LU.64 R26, [R1+0x128] ;  /* 0x00012800011a7983 */ /* 0x001ea20000300a00 */
[----:B------:R-:W-:Y:S02]  /*5dcb0*/  STL.64 [R1+0x600], R16 ;  /* 0x0006001001007387 */ /* 0x000fe40000100a00 */
[----:B------:R0:W-:Y:S02]  /*5dcc0*/  STL.64 [R1+0x608], R18 ;  /* 0x0006081201007387 */ /* 0x0001e40000100a00 */
[----:B0-----:R-:W3:Y:S01]  /*5dcd0*/  LDL.LU.64 R18, [R1+0x2a18] ;  /* 0x002a180001127983 */ /* 0x001ee20000300a00 */
[----:B------:R-:W2:Y:S02]  /*5dce0*/  LDL.LU.64 R16, [R1+0x2a10] ;  /* 0x002a100001107983 */ /* 0x000ea40000300a00 */
[----:B------:R0:W-:Y:S02]  /*5dcf0*/  STL.64 [R1+0x29c0], R22 ;  /* 0x0029c01601007387 */ /* 0x0001e40000100a00 */
[----:B------:R-:W2:Y:S01]  /*5dd00*/  LDL.LU R20, [R1+0x5b0] ;  /* 0x0005b00001147983 */ /* 0x000ea20000300800 */
[----:B------:R-:W2:Y:S04]  /*5dd10*/  LDL.LU R21, [R1+0x5b4] ;  /* 0x0005b40001157983 */ /* 0x000ea80000300800 */
[----:B0-----:R-:W2:Y:S01]  /*5dd20*/  LDL.LU R22, [R1+0x5b8] ;  /* 0x0005b80001167983 */ /* 0x001ea20000300800 */
[----:B------:R-:W2:Y:S01]  /*5dd30*/  LDL.LU R23, [R1+0x5bc] ;  /* 0x0005bc0001177983 */ /* 0x000ea20000300800 */
[C---:B---3--:R-:W-:Y:S11]  /*5dd40*/  HMMA.16816.F32 R12, R44.reuse, R18, R12 ;  /* 0x000000122c0c723c */ /* 0x048ff6000000180c */
[----:B------:R-:W-:Y:S11]  /*5dd50*/  @!UPT UIADD3 URZ, URZ, URZ, URZ ;  /* 0x0000003f3f3ff290 */ /* 0x000ff6000fffe03f */
[----:B------:R-:W-:Y:S01]  /*5dd60*/  @!UPT UIADD3 URZ, URZ, URZ, URZ ;  /* 0x0000003f3f3ff290 */ /* 0x000fe2000fffe03f */
[----:B------:R-:W-:Y:S01]  /*5dd70*/  STL.64 [R1+0x5f0], R12 ;  /* 0x0005f00c01007387 */ /* 0x000fe20000100a00 */
[----:B------:R0:W-:Y:S03]  /*5dd80*/  STL.64 [R1+0x5f8], R14 ;  /* 0x0005f80e01007387 */ /* 0x0001e60000100a00 */
[----:B0-----:R-:W3:Y:S01]  /*5dd90*/  LDL.LU.64 R14, [R1+0x2a08] ;  /* 0x002a0800010e7983 */ /* 0x001ee20000300a00 */
[----:B------:R-:W4:Y:S02]  /*5dda0*/  LDL.LU.64 R12, [R1+0x2a00] ;  /* 0x002a0000010c7983 */ /* 0x000f240000300a00 */
[----:B------:R0:W-:Y:S02]  /*5ddb0*/  STL.64 [R1+0x28f0], R18 ;  /* 0x0028f01201007387 */ /* 0x0001e40000100a00 */
[----:B--2---:R-:W-:Y:S01]  /*5ddc0*/  STL.64 [R1+0x28e8], R16 ;  /* 0x0028e81001007387 */ /* 0x004fe20000100a00 */
[----:B0-----:R-:W2:Y:S01]  /*5ddd0*/  LDL.LU.64 R18, [R1+0x138] ;  /* 0x0001380001127983 */ /* 0x001ea20000300a00 */
[C---:B---3--:R-:W-:Y:S11]  /*5dde0*/  HMMA.16816.F32 R8, R44.reuse, R14, R8 ;  /* 0x0000000e2c08723c */ /* 0x048ff60000001808 */
[----:B------:R-:W-:Y:S11]  /*5ddf0*/  @!UPT UIADD3 URZ, URZ, URZ, URZ ;  /* 0x0000003f3f3ff290 */ /* 0x000ff6000fffe03f */
[----:B------:R-:W-:Y:S01]  /*5de00*/  @!UPT UIADD3 URZ, URZ, URZ, URZ ;  /* 0x0000003f3f3ff290 */ /* 0x000fe2000fffe03f */
[----:B------:R-:W-:Y:S01]  /*5de10*/  STL.64 [R1+0x5e0], R8 ;  /* 0x0005e00801007387 */ /* 0x000fe20000100a00 */
[----:B------:R0:W-:Y:S03]  /*5de20*/  STL.64 [R1+0x5e8], R10 ;  /* 0x0005e80a01007387 */ /* 0x0001e60000100a00 */
[----:B0-----:R-:W3:Y:S01]  /*5de30*/  LDL.LU.64 R10, [R1+0x29f8] ;  /* 0x0029f800010a7983 */ /* 0x001ee20000300a00 */
[----:B------:R-:W2:Y:S02]  /*5de40*/  LDL.LU.64 R8, [R1+0x29f0] ;  /* 0x0029f00001087983 */ /* 0x000ea40000300a00 */
[----:B------:R-:W-:Y:S02]  /*5de50*/  STL.64 [R1+0x28e0], R14 ;  /* 0x0028e00e01007387 */ /* 0x000fe40000100a00 */
[----:B----4-:R0:W-:Y:S02]  /*5de60*/  STL.64 [R1+0x28d8], R12 ;  /* 0x0028d80c01007387 */ /* 0x0101e40000100a00 */
[----:B0-----:R-:W4:Y:S01]  /*5de70*/  LDL.LU R12, [R1+0x5c0] ;  /* 0x0005c000010c7983 */ /* 0x001f220000300800 */
[----:B------:R-:W4:Y:S02]  /*5de80*/  LDL.LU R13, [R1+0x5c4] ;  /* 0x0005c400010d7983 */ /* 0x000f240000300800 */
[----:B------:R-:W4:Y:S02]  /*5de90*/  LDL.LU R14, [R1+0x5c8] ;  /* 0x0005c800010e7983 */ /* 0x000f240000300800 */
[----:B------:R-:W4:Y:S01]  /*5dea0*/  LDL.LU R15, [R1+0x5cc] ;  /* 0x0005cc00010f7983 */ /* 0x000f220000300800 */
[----:B---3--:R-:W-:Y:S11]  /*5deb0*/  HMMA.16816.F32 R4, R44, R10, R4 ;  /* 0x0000000a2c04723c */ /* 0x008ff60000001804 */
[----:B------:R-:W-:Y:S11]  /*5dec0*/  @!UPT UIADD3 URZ, URZ, URZ, URZ ;  /* 0x0000003f3f3ff290 */ /* 0x000ff6000fffe03f */
[----:B------:R-:W-:Y:S01]  /*5ded0*/  @!UPT UIADD3 URZ, URZ, URZ, URZ ;  /* 0x0000003f3f3ff290 */ /* 0x000fe2000fffe03f */
[----:B------:R-:W-:Y:S01]  /*5dee0*/  STL.64 [R1+0x5d0], R4 ;  /* 0x0005d00401007387 */ /* 0x000fe20000100a00 */
[----:B------:R0:W-:Y:S03]  /*5def0*/  STL.64 [R1+0x5d8], R6 ;  /* 0x0005d80601007387 */ /* 0x0001e60000100a00 */
[----:B0-----:R-:W3:Y:S01]  /*5df00*/  LDL.LU.64 R6, [R1+0x29e8] ;  /* 0x0029e80001067983 */ /* 0x001ee20000300a00 */
[----:B------:R-:W-:Y:S02]  /*5df10*/  STL.64 [R1+0x28d0], R10 ;  /* 0x0028d00a01007387 */ /* 0x000fe40000100a00 */
[----:B--2---:R0:W-:Y:S02]  /*5df20*/  STL.64 [R1+0x28c8], R8 ;  /* 0x0028c80801007387 */ /* 0x0041e40000100a00 */
[----:B0-----:R-:W3:Y:S01]  /*5df30*/  LDL.LU R8, [R1+0x350] ;  /* 0x0003500001087983 */ /* 0x001ee20000300800 */
[----:B------:R-:W3:Y:S02]  /*5df40*/  LDL.LU R9, [R1+0x354] ;  /* 0x0003540001097983 */ /* 0x000ee40000300800 */
[----:B------:R-:W3:Y:S02]  /*5df50*/  LDL.LU R10, [R1+0x358] ;  /* 0x00035800010a7983 */ /* 0x000ee40000300800 */
[----:B------:R-:W3:Y:S02]  /*5df60*/  LDL.LU R11, [R1+0x35c] ;  /* 0x00035c00010b7983 */ /* 0x000ee40000300800 */
[----:B------:R-:W-:-:S02]  /*5df70*/  IMAD.MOV.U32 R29, RZ, RZ, R18 ;  /* 0x000000ffff1d7224 */ /* 0x000fc400078e0012 */
[----:B------:R-:W-:Y:S02]  /*5df80*/  IMAD.MOV.U32 R28, RZ, RZ, R19 ;  /* 0x000000ffff1c7224 */ /* 0x000fe400078e0013 */
[----:B------:R-:W-:Y:S02]  /*5df90*/  IMAD.MOV.U32 R33, RZ, RZ, R26 ;  /* 0x000000ffff217224 */ /* 0x000fe400078e001a */
[----:B------:R-:W-:Y:S02]  /*5dfa0*/  IMAD.MOV.U32 R32, RZ, RZ, R27 ;  /* 0x000000ffff207224 */ /* 0x000fe400078e001b */
[----:B------:R-:W-:Y:S02]  /*5dfb0*/  IMAD.MOV.U32 R49, RZ, RZ, R58 ;  /* 0x000000ffff317224 */ /* 0x000fe400078e003a */
[----:B------:R-:W-:Y:S01]  /*5dfc0*/  IMAD.MOV.U32 R48, RZ, RZ, R59 ;  /* 0x000000ffff307224 */ /* 0x000fe200078e003b */
[----:B---3--:R-:W-:Y:S01]  /*5dfd0*/  HMMA.16816.F32 R8, R44, R6, R8 ;  /* 0x000000062c08723c */ /* 0x008fe20000001808 */
[----:B------:R-:W0:Y:S04]  /*5dfe0*/  LDSM.16.MT88.4 R44, [R37+0x9800] ;  /* 0x00980000252c783b */ /* 0x000e280000004200 */
[----:B------:R4:W-:Y:S03]  /*5dff0*/  STL.64 [R1+0x2958], R6 ;  /* 0x0029580601007387 */ /* 0x0009e60000100a00 */
[C---:B----4-:R-:W-:Y:S11]  /*5e000*/  HMMA.16816.F32 R4, R40.reuse, R18, R12 ;  /* 0x000000122804723c */ /* 0x050ff6000000180c */
[----:B------:R-:W-:Y:S04]  /*5e010*/  @!UPT UIADD3 URZ, URZ, URZ, URZ ;  /* 0x0000003f3f3ff290 */ /* 0x000fe8000fffe03f */
[----:B------:R-:W-:Y:S01]  /*5e020*/  STL.64 [R1+0x350], R8 ;  /* 0x0003500801007387 */ /* 0x000fe20000100a00 */
[----:B------:R-:W-:Y:S08]  /*5e030*/  STL.64 [R1+0x358], R10 ;  /* 0x0003580a01007387 */ /* 0x000ff00000100a00 */
[----:B------:R-:W-:Y:S01]  /*5e040*/  IMAD.MOV.U32 R36, RZ, RZ, R6 ;  /* 0x000000ffff247224 */ /* 0x000fe200078e0006 */
[----:B0-----:R-:W-:Y:S01]  /*5e050*/  STL.64 [R1+0x28b0], R46 ;  /* 0x0028b02e01007387 */ /* 0x001fe20000100a00 */
[----:B------:R-:W-:Y:S02]  /*5e060*/  STL.64 [R1+0x28a8], R44 ;  /* 0x0028a82c01007387 */ /* 0x000fe40000100a00 */
[----:B------:R-:W-:Y:S02]  /*5e070*/  STL.64 [R1+0x5c0], R4 ;  /* 0x0005c00401007387 */ /* 0x000fe40000100a00 */
[----:B------:R0:W-:Y:S02]  /*5e080*/  STL.64 [R1+0x5c8], R6 ;  /* 0x0005c80601007387 */ /* 0x0001e40000100a00 */
[C---:B0-----:R-:W-:Y:S01]  /*5e090*/  HMMA.16816.F32 R4, R40.reuse, R26, R20 ;  /* 0x0000001a2804723c */ /* 0x041fe20000001814 */
[----:B------:R-:W-:Y:S01]  /*5e0a0*/  STL.64 [R1+0x2920], R30 ;  /* 0x0029201e01007387 */ /* 0x000fe20000100a00 */
[----:B------:R-:W-:Y:S11]  /*5e0b0*/  STL.64 [R1+0x2918], R28 ;  /* 0x0029181c01007387 */ /* 0x000ff60000100a00 */
[----:B------:R-:W-:Y:S10]  /*5e0c0*/  @!UPT UIADD3 URZ, URZ, URZ, URZ ;  /* 0x0000003f3f3ff290 */ /* 0x000ff4000fffe03f */
[----:B------:R-:W-:Y:S01]  /*5e0d0*/  STL.64 [R1+0x5b0], R4 ;  /* 0x0005b00401007387 */ /* 0x000fe20000100a00 */
[----:B------:R0:W-:Y:S02]  /*5e0e0*/  STL.64 [R1+0x5b8], R6 ;  /* 0x0005b80601007387 */ /* 0x0001e40000100a00 */
[----:B------:R-:W-:Y:S02]  /*5e0f0*/  IMAD.MOV.U32 R37, RZ, RZ, R6 ;  /* 0x000000ffff257224 */ /* 0x000fe400078e0006 */
[C---:B0-----:R-:W-:Y:S01]  /*5e100*/  HMMA.16816.F32 R4, R40.reuse, R58, R52 ;  /* 0x0000003a2804723c */ /* 0x041fe20000001834 */
[----:B------:R-:W-:Y:S02]  /*5e110*/  STL.64 [R1+0x2940], R38 ;  /* 0x0029402601007387 */ /* 0x000fe40000100a00 */
[----:B------:R-:W-:Y:S02]  /*5e120*/  STL.64 [R1+0x2938], R36 ;  /* 0x0029382401007387 */ /* 0x000fe40000100a00 */
[----:B------:R-:W-:Y:S02]  /*5e130*/  STL.64 [R1+0x2930], R34 ;  /* 0x0029302201007387 */ /* 0x000fe40000100a00 */
[----:B------:R-:W-:Y:S11]  /*5e140*/  STL.64 [R1+0x2928], R32 ;  /* 0x0029282001007387 */ /* 0x000ff60000100a00 */
[----:B------:R-:W-:Y:S05]  /*5e150*/  @!UPT UIADD3 URZ, URZ, URZ, URZ ;  /* 0x0000003f3f3ff290 */ /* 0x000fea000fffe03f */
[----:B------:R-:W-:Y:S01]  /*5e160*/  STL.64 [R1+0x5a0], R4 ;  /* 0x0005a00401007387 */ /* 0x000fe20000100a00 */
[----:B------:R-:W-:Y:S02]  /*5e170*/  STL.64 [R1+0x5a8], R6 ;  /* 0x0005a80601007387 */ /* 0x000fe40000100a00 */
[----:B------:R-:W2:Y:S02]  /*5e180*/  LDL.LU R56, [R1+0x590] ;  /* 0x0005900001387983 */ /* 0x000ea40000300800 */
[----:B------:R-:W2:Y:S01]  /*5e190*/  LDL.LU R57, [R1+0x594] ;  /* 0x0005940001397983 */ /* 0x000ea20000300800 */
[----:B------:R-:W2:Y:S01]  /*5e1a0*/  LDL.LU R58, [R1+0x598] ;  /* 0x00059800013a7983 */ /* 0x000ea20000300800 */
[----:B------:R-:W2:Y:S02]  /*5e1b0*/  LDL.LU R59, [R1+0x59c] ;  /* 0x00059c00013b7983 */ /* 0x000ea40000300800 */
[----:B------:R-:W3:Y:S02]  /*5e1c0*/  LDL.LU.64 R22, [R1+0xf8] ;  /* 0x0000f80001167983 */ /* 0x000ee40000300a00 */
[----:B---3--:R0:W-:Y:S04]  /*5e1d0*/  STL.64 [R1+0x29d8], R22 ;  /* 0x0029d81601007387 */ /* 0x0081e80000100a00 */
[----:B0-----:R-:W2:Y:S01]  /*5e1e0*/  LDL.LU.64 R22, [R1+0x108] ;  /* 0x0001080001167983 */ /* 0x001ea20000300a00 */
[----:B------:R-:W3:Y:S02]  /*5e1f0*/  LDL.LU R32, [R1+0x570] ;  /* 0x0005700001207983 */ /* 0x000ee40000300800 */
[----:B------:R-:W3:Y:S02]  /*5e200*/  LDL.LU R33, [R1+0x574] ;  /* 0x0005740001217983 */ /* 0x000ee40000300800 */
[----:B------:R-:W4:Y:S01]  /*5e210*/  LDL.LU R34, [R1+0x578] ;  /* 0x0005780001227983 */ /* 0x000f220000300800 */
[----:B------:R-:W4:Y:S04]  /*5e220*/  LDL.LU R35, [R1+0x57c] ;  /* 0x00057c0001237983 */ /* 0x000f280000300800 */
[----:B----4-:R-:W-:Y:S01]  /*5e230*/  STL.64 [R1+0x29d0], R34 ;  /* 0x0029d02201007387 */ /* 0x010fe20000100a00 */
[----:B---3--:R0:W-:Y:S01]  /*5e240*/  STL.64 [R1+0x29c8], R32 ;  /* 0x0029c82001007387 */ /* 0x0081e20000100a00 */
[----:B--2---:R-:W-:Y:S02]  /*5e250*/  HMMA.16816.F32 R56, R40, R22, R56 ;  /* 0x000000162838723c */ /* 0x004fe40000001838 */
[----:B0-----:R-:W2:Y:S01]  /*5e260*/  LDL.LU R32, [R1+0x580] ;  /* 0x0005800001207983 */ /* 0x001ea20000300800 */
[----:B------:R-:W2:Y:S02]  /*5e270*/  LDL.LU R33, [R1+0x584] ;  /* 0x0005840001217983 */ /* 0x000ea40000300800 */
[----:B------:R-:W2:Y:S02]  /*5e280*/  LDL.LU R34, [R1+0x588] ;  /* 0x0005880001227983 */ /* 0x000ea40000300800 */
[----:B------:R-:W2:Y:S01]  /*5e290*/  LDL.LU R35, [R1+0x58c] ;  /* 0x00058c0001237983 */ /* 0x000ea20000300800 */
[----:B------:R-:W3:Y:S01]  /*5e2a0*/  LDL.LU.64 R38, [R1+0xe8] ;  /* 0x0000e80001267983 */ /* 0x000ee20000300a00 */
[----:B------:R-:W4:Y:S02]  /*5e2b0*/  LDL.LU R28, [R1+0x560] ;  /* 0x00056000011c7983 */ /* 0x000f240000300800 */
[----:B------:R-:W4:Y:S02]  /*5e2c0*/  LDL.LU R29, [R1+0x564] ;  /* 0x00056400011d7983 */ /* 0x000f240000300800 */
[----:B------:R-:W4:Y:S01]  /*5e2d0*/  LDL.LU R30, [R1+0x568] ;  /* 0x00056800011e7983 */ /* 0x000f220000300800 */
[----:B------:R-:W4:Y:S01]  /*5e2e0*/  LDL.LU R31, [R1+0x56c] ;  /* 0x00056c00011f7983 */ /* 0x000f220000300800 */
[----:B------:R-:W4:Y:S02]  /*5e2f0*/  LDL.LU.64 R46, [R1+0xd8] ;  /* 0x0000d800012e7983 */ /* 0x000f240000300a00 */
        /* <DEDUP_REMOVED lines=15> */
[----:B------:R-:W-:Y:S02]  /*5e3f0*/  STL [R1+0x2860], R48 ;  /* 0x0028603001007387 */ /* 0x000fe40000100800 */
[----:B------:R-:W-:Y:S02]  /*5e400*/  STL [R1+0x285c], R49 ;  /* 0x00285c3101007387 */ /* 0x000fe40000100800 */
[----:B------:R0:W-:Y:S01]  /*5e410*/  STL.64 [R1+0x590], R56 ;  /* 0x0005903801007387 */ /* 0x0001e20000100a00 */
[----:B------:R1:W-:Y:S01]  /*5e420*/  STL.64 [R1+0x598], R58 ;  /* 0x0005983a01007387 */ /* 0x0003e20000100a00 */
[----:B0-----:R-:W-:-:S03]  /*5e430*/  IMAD.MOV.U32 R57, RZ, RZ, R22 ;  /* 0x000000ffff397224 */ /* 0x001fc600078e0016 */
[----:B-1----:R-:W2:Y:S01]  /*5e440*/  LDL.LU.64 R58, [R1+0x29e0] ;  /* 0x0029e000013a7983 */ /* 0x002ea20000300a00 */
[----:B------:R-:W-:Y:S02]  /*5e450*/  IMAD.MOV.U32 R56, RZ, RZ, R23 ;  /* 0x000000ffff387224 */ /* 0x000fe400078e0017 */
[----:B------:R-:W2:Y:S03]  /*5e460*/  LDL.LU.64 R22, [R1+0x29d8] ;  /* 0x0029d80001167983 */ /* 0x000ea60000300a00 */
[----:B------:R-:W-:Y:S01]  /*5e470*/  STL [R1+0x2868], R56 ;  /* 0x0028683801007387 */ /* 0x000fe20000100800 */
        /* <DEDUP_REMOVED lines=8> */
[----:B------:R-:W-:Y:S02]  /*5e500*/  IMAD.MOV.U32 R2, RZ, RZ, R22 ;  /* 0x000000ffff027224 */ /* 0x000fe400078e0016 */
[----:B------:R-:W-:Y:S02]  /*5e510*/  IMAD.MOV.U32 R0, RZ, RZ, R23 ;  /* 0x000000ffff007224 */ /* 0x000fe400078e0017 */
[----:B------:R-:W2:Y:S01]  /*5e520*/  LDL.LU.64 R22, [R1+0x29c0] ;  /* 0x0029c00001167983 */ /* 0x000ea20000300a00 */
[C---:B----4-:R-:W-:Y:S08]  /*5e530*/  HMMA.16816.F32 R28, R40.reuse, R46, R28 ;  /* 0x0000002e281c723c */ /* 0x050ff0000000181c */
[----:B------:R-:W-:Y:S01]  /*5e540*/  HMMA.16816.F32 R4, R40, R10, R4 ;  /* 0x0000000a2804723c */ /* 0x000fe20000001804 */
[----:B---3--:R-:W-:Y:S01]  /*5e550*/  IMAD.MOV.U32 R3, RZ, RZ, R39 ;  /* 0x000000ffff037224 */ /* 0x008fe200078e0027 */
[----:B------:R-:W-:Y:S01]  /*5e560*/  STL [R1+0x2870], R0 ;  /* 0x0028700001007387 */ /* 0x000fe20000100800 */
[----:B------:R-:W-:-:S02]  /*5e570*/  IMAD.MOV.U32 R49, RZ, RZ, R38 ;  /* 0x000000ffff317224 */ /* 0x000fc400078e0026 */
[----:B------:R0:W-:Y:S02]  /*5e580*/  STL [R1+0x286c], R2 ;  /* 0x00286c0201007387 */ /* 0x0001e40000100800 */
[----:B------:R-:W-:Y:S02]  /*5e590*/  IMAD.MOV.U32 R20, RZ, RZ, R47 ;  /* 0x000000ffff147224 */ /* 0x000fe400078e002f */
[----:B------:R-:W-:Y:S02]  /*5e5a0*/  IMAD.MOV.U32 R21, RZ, RZ, R46 ;  /* 0x000000ffff157224 */ /* 0x000fe400078e002e */
[----:B------:R-:W-:Y:S02]  /*5e5b0*/  IMAD.MOV.U32 R48, RZ, RZ, R11 ;  /* 0x000000ffff307224 */ /* 0x000fe400078e000b */
[----:B------:R-:W-:Y:S02]  /*5e5c0*/  IMAD.MOV.U32 R57, RZ, RZ, R10 ;  /* 0x000000ffff397224 */ /* 0x000fe400078e000a */
[----:B------:R-:W-:-:S02]  /*5e5d0*/  IMAD.MOV.U32 R56, RZ, RZ, R19 ;  /* 0x000000ffff387224 */ /* 0x000fc400078e0013 */
[----:B0-----:R-:W-:Y:S01]  /*5e5e0*/  IMAD.MOV.U32 R2, RZ, RZ, R18 ;  /* 0x000000ffff027224 */ /* 0x001fe200078e0012 */
[C---:B--2---:R-:W-:Y:S11]  /*5e5f0*/  HMMA.16816.F32 R32, R40.reuse, R38, R32 ;  /* 0x000000262820723c */ /* 0x044ff60000001820 */
[----:B------:R-:W-:Y:S11]  /*5e600*/  @!UPT UIADD3 URZ, URZ, URZ, URZ ;  /* 0x0000003f3f3ff290 */ /* 0x000ff6000fffe03f */
[----:B------:R-:W-:Y:S01]  /*5e610*/  @!UPT UIADD3 URZ, URZ, URZ, URZ ;  /* 0x0000003f3f3ff290 */ /* 0x000fe2000fffe03f */
[----:B------:R-:W-:Y:S01]  /*5e620*/  STL.64 [R1+0x570], R32 ;  /* 0x0005702001007387 */ /* 0x000fe20000100a00 */
[----:B------:R-:W-:Y:S02]  /*5e630*/  STL.64 [R1+0x578], R34 ;  /* 0x0005782201007387 */ /* 0x000fe40000100a00 */
[----:B------:R-:W-:Y:S02]  /*5e640*/  STL [R1+0x2878], R3 ;  /* 0x0028780301007387 */ /* 0x000fe40000100800 */
[----:B------:R-:W-:Y:S01]  /*5e650*/  STL [R1+0x2874], R49 ;  /* 0x0028743101007387 */ /* 0x000fe20000100800 */
[----:B------:R-:W-:Y:S01]  /*5e660*/  STL.64 [R1+0x560], R28 ;  /* 0x0005601c01007387 */ /* 0x000fe20000100a00 */
[----:B------:R-:W-:Y:S02]  /*5e670*/  STL.64 [R1+0x568], R30 ;  /* 0x0005681e01007387 */ /* 0x000fe40000100a00 */
[----:B------:R-:W-:Y:S02]  /*5e680*/  STL [R1+0x2880], R20 ;  /* 0x0028801401007387 */ /* 0x000fe40000100800 */
[----:B------:R-:W-:Y:S01]  /*5e690*/  STL [R1+0x287c], R21 ;  /* 0x00287c1501007387 */ /* 0x000fe20000100800 */
[----:B------:R-:W-:Y:S01]  /*5e6a0*/  STL.64 [R1+0x29b8], R22 ;  /* 0x0029b81601007387 */ /* 0x000fe20000100a00 */
        /* <DEDUP_REMOVED lines=10> */
[----:B------:R-:W-:Y:S02]  /*5e750*/  STL.64 [R1+0x29a0], R58 ;  /* 0x0029a03a01007387 */ /* 0x000fe40000100a00 */
[----:B------:R-:W-:Y:S11]  /*5e760*/  STL [R1+0x288c], R2 ;  /* 0x00288c0201007387 */ /* 0x000ff60000100800 */
[----:B------:R-:W-:Y:S08]  /*5e770*/  @!UPT UIADD3 URZ, URZ, URZ, URZ ;  /* 0x0000003f3f3ff290 */ /* 0x000ff0000fffe03f */
[----:B------:R0:W-:Y:S01]  /*5e780*/  STL.64 [R1+0x530], R4 ;  /* 0x0005300401007387 */ /* 0x0001e20000100a00 */
[----:B------:R1:W-:Y:S02]  /*5e790*/  STL.64 [R1+0x538], R6 ;  /* 0x0005380601007387 */ /* 0x0003e40000100a00 */
[----:B------:R-:W2:Y:S02]  /*5e7a0*/  LDL.LU R8, [R1+0x4b0] ;  /* 0x0004b00001087983 */ /* 0x000ea40000300800 */
[----:B------:R-:W2:Y:S01]  /*5e7b0*/  LDL.LU R9, [R1+0x4b4] ;  /* 0x0004b40001097983 */ /* 0x000ea20000300800 */
[----:B------:R-:W3:Y:S01]  /*5e7c0*/  LDL.LU R10, [R1+0x4b8] ;  /* 0x0004b800010a7983 */ /* 0x000ee20000300800 */
[----:B------:R-:W3:Y:S03]  /*5e7d0*/  LDL.LU R11, [R1+0x4bc] ;  /* 0x0004bc00010b7983 */ /* 0x000ee60000300800 */
[----:B---3--:R-:W-:Y:S01]  /*5e7e0*/  STL.64 [R1+0x2968], R10 ;  /* 0x0029680a01007387 */ /* 0x008fe20000100a00 */
[----:B--2---:R-:W-:Y:S02]  /*5e7f0*/  STL.64 [R1+0x2960], R8 ;  /* 0x0029600801007387 */ /* 0x004fe40000100a00 */
[----:B0-----:R-:W2:Y:S02]  /*5e800*/  LDL.LU R4, [R1+0x4e0] ;  /* 0x0004e00001047983 */ /* 0x001ea40000300800 */
[----:B------:R-:W2:Y:S01]  /*5e810*/  LDL.LU R5, [R1+0x4e4] ;  /* 0x0004e40001057983 */ /* 0x000ea20000300800 */
[----:B-1----:R-:W3:Y:S01]  /*5e820*/  LDL.LU R6, [R1+0x4e8] ;  /* 0x0004e80001067983 */ /* 0x002ee20000300800 */
[----:B------:R-:W3:Y:S03]  /*5e830*/  LDL.LU R7, [R1+0x4ec] ;  /* 0x0004ec0001077983 */ /* 0x000ee60000300800 */
[----:B---3--:R-:W-:Y:S01]  /*5e840*/  STL.64 [R1+0x2978], R6 ;  /* 0x0029780601007387 */ /* 0x008fe20000100a00 */
[----:B--2---:R0:W-:Y:S03]  /*5e850*/  STL.64 [R1+0x2970], R4 ;  /* 0x0029700401007387 */ /* 0x0041e60000100a00 */
[----:B0-----:R-:W2:Y:S01]  /*5e860*/  LDL.LU R4, [R1+0x4f0] ;  /* 0x0004f00001047983 */ /* 0x001ea20000300800 */
[----:B------:R-:W2:Y:S02]  /*5e870*/  LDL.LU R5, [R1+0x4f4] ;  /* 0x0004f40001057983 */ /* 0x000ea40000300800 */
[----:B------:R-:W3:Y:S02]  /*5e880*/  LDL.LU R6, [R1+0x4f8] ;  /* 0x0004f80001067983 */ /* 0x000ee40000300800 */
[----:B------:R-:W3:Y:S01]  /*5e890*/  LDL.LU R7, [R1+0x4fc] ;  /* 0x0004fc0001077983 */ /* 0x000ee20000300800 */
[----:B------:R-:W4:Y:S01]  /*5e8a0*/  LDL.LU R56, [R1+0x510] ;  /* 0x0005100001387983 */ /* 0x000f220000300800 */
[----:B------:R-:W4:Y:S02]  /*5e8b0*/  LDL.LU R57, [R1+0x514] ;  /* 0x0005140001397983 */ /* 0x000f240000300800 */
[----:B------:R-:W2:Y:S02]  /*5e8c0*/  LDL.LU R58, [R1+0x518] ;  /* 0x00051800013a7983 */ /* 0x000ea40000300800 */
[----:B------:R-:W2:Y:S01]  /*5e8d0*/  LDL.LU R59, [R1+0x51c] ;  /* 0x00051c00013b7983 */ /* 0x000ea20000300800 */
[----:B------:R-:W3:Y:S01]  /*5e8e0*/  LDL.LU R20, [R1+0x520] ;  /* 0x0005200001147983 */ /* 0x000ee20000300800 */
[----:B------:R-:W3:Y:S02]  /*5e8f0*/  LDL.LU R21, [R1+0x524] ;  /* 0x0005240001157983 */ /* 0x000ee40000300800 */
[----:B------:R-:W3:Y:S02]  /*5e900*/  LDL.LU R22, [R1+0x528] ;  /* 0x0005280001167983 */ /* 0x000ee40000300800 */
[----:B------:R-:W3:Y:S01]  /*5e910*/  LDL.LU R23, [R1+0x52c] ;  /* 0x00052c0001177983 */ /* 0x000ee20000300800 */
[----:B--2---:R0:W-:Y:S01]  /*5e920*/  STL.64 [R1+0x29b0], R58 ;  /* 0x0029b03a01007387 */ /* 0x0041e20000100a00 */
[----:B----4-:R-:W-:Y:S03]  /*5e930*/  STL.64 [R1+0x29a8], R56 ;  /* 0x0029a83801007387 */ /* 0x010fe60000100a00 */
[----:B0-----:R-:W2:Y:S01]  /*5e940*/  LDL.LU.64 R58, [R1+0x98] ;  /* 0x00009800013a7983 */ /* 0x001ea20000300a00 */
[----:B---3--:R0:W-:Y:S02]  /*5e950*/  STL.64 [R1+0x2988], R6 ;  /* 0x0029880601007387 */ /* 0x0081e40000100a00 */
[----:B------:R-:W-:Y:S01]  /*5e960*/  STL.64 [R1+0x2980], R4 ;  /* 0x0029800401007387 */ /* 0x000fe20000100a00 */
[----:B0-----:R-:W3:Y:S04]  /*5e970*/  LDL.LU.64 R6, [R1+0x78] ;  /* 0x0000780001067983 */ /* 0x001ee80000300a00 */
[----:B---3--:R0:W-:Y:S04]  /*5e980*/  STL.64 [R1+0x2998], R6 ;  /* 0x0029980601007387 */ /* 0x0081e80000100a00 */
[----:B0-----:R-:W3:Y:S01]  /*5e990*/  LDL.LU.64 R6, [R1+0x88] ;  /* 0x0000880001067983 */ /* 0x001ee20000300a00 */
[----:B------:R-:W4:Y:S01]  /*5e9a0*/  LDL.LU.64 R10, [R1+0x68] ;  /* 0x00006800010a7983 */ /* 0x000f220000300a00 */
[----:B--2---:R-:W-:Y:S01]  /*5e9b0*/  HMMA.16816.F32 R20, R40, R58, R20 ;  /* 0x0000003a2814723c */ /* 0x004fe20000001814 */
[----:B------:R-:W-:-:S02]  /*5e9c0*/  IMAD.MOV.U32 R49, RZ, RZ, R54 ;  /* 0x000000ffff317224 */ /* 0x000fc400078e0036 */
[----:B------:R-:W-:Y:S02]  /*5e9d0*/  IMAD.MOV.U32 R0, RZ, RZ, R55 ;  /* 0x000000ffff007224 */ /* 0x000fe400078e0037 */
[----:B------:R-:W-:Y:S01]  /*5e9e0*/  IMAD.MOV.U32 R3, RZ, RZ, R59 ;  /* 0x000000ffff037224 */ /* 0x000fe200078e003b */
[----:B----4-:R0:W-:Y:S01]  /*5e9f0*/  STL.64 [R1+0x2990], R10 ;  /* 0x0029900a01007387 */ /* 0x0101e20000100a00 */
[----:B------:R-:W2:Y:S02]  /*5ea00*/  LDL.LU R8, [R1+0x500] ;  /* 0x0005000001087983 */ /* 0x000ea40000300800 */
[----:B------:R-:W2:Y:S01]  /*5ea10*/  LDL.LU R9, [R1+0x504] ;  /* 0x0005040001097983 */ /* 0x000ea20000300800 */
[----:B0-----:R-:W2:Y:S01]  /*5ea20*/  LDL.LU R10, [R1+0x508] ;  /* 0x00050800010a7983 */ /* 0x001ea20000300800 */
[----:B------:R-:W2:Y:S02]  /*5ea30*/  LDL.LU R11, [R1+0x50c] ;  /* 0x00050c00010b7983 */ /* 0x000ea40000300800 */
[----:B------:R-:W4:Y:S02]  /*5ea40*/  LDL.LU.64 R54, [R1+0x58] ;  /* 0x0000580001367983 */ /* 0x000f240000300a00 */
        /* <DEDUP_REMOVED lines=10> */
[----:B------:R-:W2:Y:S02]  /*5eaf0*/  LDL.LU.64 R14, [R1+0x28] ;  /* 0x00002800010e7983 */ /* 0x000ea40000300a00 */
[----:B------:R-:W2:Y:S02]  /*5eb00*/  LDL.LU R16, [R1+0x4a0] ;  /* 0x0004a00001107983 */ /* 0x000ea40000300800 */
[----:B------:R-:W2:Y:S01]  /*5eb10*/  LDL.LU R17, [R1+0x4a4] ;  /* 0x0004a40001117983 */ /* 0x000ea20000300800 */
[----:B------:R-:W2:Y:S01]  /*5eb20*/  LDL.LU R18, [R1+0x4a8] ;  /* 0x0004a80001127983 */ /* 0x000ea20000300800 */
[----:B------:R-:W2:Y:S02]  /*5eb30*/  LDL.LU R19, [R1+0x4ac] ;  /* 0x0004ac0001137983 */ /* 0x000ea40000300800 */
[----:B------:R-:W2:Y:S02]  /*5eb40*/  LDL.LU.64 R26, [R1+0x18] ;  /* 0x00001800011a7983 */ /* 0x000ea40000300a00 */
[----:B------:R-:W-:Y:S01]  /*5eb50*/  STL [R1+0x2898], R0 ;  /* 0x0028980001007387 */ /* 0x000fe20000100800 */
[----:B------:R-:W-:Y:S01]  /*5eb60*/  STL [R1+0x2894], R49 ;  /* 0x0028943101007387 */ /* 0x000fe20000100800 */
[----:B------:R0:W-:Y:S02]  /*5eb70*/  STL.64 [R1+0x520], R20 ;  /* 0x0005201401007387 */ /* 0x0001e40000100a00 */
[----:B------:R1:W-:Y:S02]  /*5eb80*/  STL.64 [R1+0x528], R22 ;  /* 0x0005281601007387 */ /* 0x0003e40000100a00 */
[----:B0-----:R-:W-:Y:S01]  /*5eb90*/  IMAD.MOV.U32 R21, RZ, RZ, R58 ;  /* 0x000000ffff157224 */ /* 0x001fe200078e003a */
[----:B-1----:R-:W2:Y:S01]  /*5eba0*/  LDL.LU.64 R22, [R1+0x29b8] ;  /* 0x0029b80001167983 */ /* 0x002ea20000300a00 */
[----:B------:R-:W2:Y:S02]  /*5ebb0*/  LDL.LU.64 R58, [R1+0x29b0] ;  /* 0x0029b000013a7983 */ /* 0x000ea40000300a00 */
[----:B------:R-:W2:Y:S02]  /*5ebc0*/  LDL.LU.64 R56, [R1+0x29a8] ;  /* 0x0029a80001387983 */ /* 0x000ea40000300a00 */
[----:B------:R-:W-:Y:S01]  /*5ebd0*/  STL [R1+0x28a0], R3 ;  /* 0x0028a00301007387 */ /* 0x000fe20000100800 */
[----:B------:R-:W-:Y:S01]  /*5ebe0*/  STL [R1+0x289c], R21 ;  /* 0x00289c1501007387 */ /* 0x000fe20000100800 */
[----:B---3--:R-:W-:Y:S01]  /*5ebf0*/  IMAD.MOV.U32 R20, RZ, RZ, R7 ;  /* 0x000000ffff147224 */ /* 0x008fe200078e0007 */
[C---:B--2---:R-:W-:Y:S11]  /*5ec00*/  HMMA.16816.F32 R56, R40.reuse, R6, R56 ;  /* 0x000000062838723c */ /* 0x044ff60000001838 */
[----:B------:R-:W-:Y:S11]  /*5ec10*/  @!UPT UIADD3 URZ, URZ, URZ, URZ ;  /* 0x0000003f3f3ff290 */ /* 0x000ff6000fffe03f */
[----:B------:R-:W-:Y:S01]  /*5ec20*/  @!UPT UIADD3 URZ, URZ, URZ, URZ ;  /* 0x0000003f3f3ff290 */ /* 0x000fe2000fffe03f */
[----:B------:R0:W-:Y:S01]  /*5ec30*/  STL.64 [R1+0x510], R56 ;  /* 0x0005103801007387 */ /* 0x0001e20000100a00 */
[----:B------:R1:W-:Y:S02]  /*5ec40*/  STL.64 [R1+0x518], R58 ;  /* 0x0005183a01007387 */ /* 0x0003e40000100a00 */
[----:B0-----:R-:W-:Y:S01]  /*5ec50*/  IMAD.MOV.U32 R57, RZ, RZ, R6 ;  /* 0x000000ffff397224 */ /* 0x001fe200078e0006 */
[----:B-1----:R-:W2:Y:S01]  /*5ec60*/  LDL.LU.64 R58, [R1+0x29a0] ;  /* 0x0029a000013a7983 */ /* 0x002ea20000300a00 */
[----:B------:R-:W3:Y:S03]  /*5ec70*/  LDL.LU.64 R6, [R1+0x2998] ;  /* 0x0029980001067983 */ /* 0x000ee60000300a00 */
[----:B------:R-:W-:Y:S01]  /*5ec80*/  STL [R1+0x28a4], R57 ;  /* 0x0028a43901007387 */ /* 0x000fe20000100800 */
[----:B---3--:R-:W-:Y:S01]  /*5ec90*/  HMMA.16816.F32 R8, R40, R6, R8 ;  /* 0x000000062808723c */ /* 0x008fe20000001808 */
[----:B------:R-:W-:-:S02]  /*5eca0*/  IMAD.MOV.U32 R2, RZ, RZ, R6 ;  /* 0x000000ffff027224 */ /* 0x000fc400078e0006 */
[----:B------:R-:W-:Y:S11]  /*5ecb0*/  IMAD.MOV.U32 R48, RZ, RZ, R7 ;  /* 0x000000ffff307224 */ /* 0x000ff600078e0007 */
[----:B------:R-:W-:Y:S09]  /*5ecc0*/  @!UPT UIADD3 URZ, URZ, URZ, URZ ;  /* 0x0000003f3f3ff290 */ /* 0x000ff2000fffe03f */
[----:B------:R-:W-:Y:S01]  /*5ecd0*/  STL.64 [R1+0x500], R8 ;  /* 0x0005000801007387 */ /* 0x000fe20000100a00 */
[----:B------:R0:W-:Y:S03]  /*5ece0*/  STL.64 [R1+0x508], R10 ;  /* 0x0005080a01007387 */ /* 0x0001e60000100a00 */
[----:B0-----:R-:W3:Y:S01]  /*5ecf0*/  LDL.LU.64 R10, [R1+0x2990] ;  /* 0x00299000010a7983 */ /* 0x001ee20000300a00 */
[----:B------:R-:W3:Y:S02]  /*5ed00*/  LDL.LU.64 R6, [R1+0x2988] ;  /* 0x0029880001067983 */ /* 0x000ee40000300a00 */
[----:B------:R-:W3:Y:S02]  /*5ed10*/  LDL.LU.64 R4, [R1+0x2980] ;  /* 0x0029800001047983 */ /* 0x000ee40000300a00 */
[----:B---3--:R-:W-:Y:S11]  /*5ed20*/  HMMA.16816.F32 R4, R40, R10, R4 ;  /* 0x0000000a2804723c */ /* 0x008ff60000001804 */
[----:B------:R-:W-:Y:S11]  /*5ed30*/  @!UPT UIADD3 URZ, URZ, URZ, URZ ;  /* 0x0000003f3f3ff290 */ /* 0x000ff6000fffe03f */
[----:B------:R-:W-:Y:S01]  /*5ed40*/  @!UPT UIADD3 URZ, URZ, URZ, URZ ;  /* 0x0000003f3f3ff290 */ /* 0x000fe2000fffe03f */
[----:B------:R-:W-:Y:S01]  /*5ed50*/  STL.64 [R1+0x4f0], R4 ;  /* 0x0004f00401007387 */ /* 0x000fe20000100a00 */
[----:B------:R0:W-:Y:S03]  /*5ed60*/  STL.64 [R1+0x4f8], R6 ;  /* 0x0004f80601007387 */ /* 0x0001e60000100a00 */
[----:B0-----:R-:W3:Y:S01]  /*5ed70*/  LDL.LU.64 R6, [R1+0x2978] ;  /* 0x0029780001067983 */ /* 0x001ee20000300a00 */
[----:B------:R-:W3:Y:S02]  /*5ed80*/  LDL.LU.64 R4, [R1+0x2970] ;  /* 0x0029700001047983 */ /* 0x000ee40000300a00 */
[----:B------:R-:W-:Y:S02]  /*5ed90*/  IMAD.MOV.U32 R49, RZ, RZ, R10 ;  /* 0x000000ffff317224 */ /* 0x000fe400078e000a */
[----:B------:R-:W-:Y:S02]  /*5eda0*/  IMAD.MOV.U32 R56, RZ, RZ, R11 ;  /* 0x000000ffff387224 */ /* 0x000fe400078e000b */
[----:B------:R-:W2:Y:S01]  /*5edb0*/  LDL.LU.64 R10, [R1+0x2968] ;  /* 0x00296800010a7983 */ /* 0x000ea20000300a00 */
[----:B------:R-:W2:Y:S02]  /*5edc0*/  LDL.LU.64 R8, [R1+0x2960] ;  /* 0x0029600001087983 */ /* 0x000ea40000300a00 */
[----:B----4-:R-:W-:-:S02]  /*5edd0*/  IMAD.MOV.U32 R21, RZ, RZ, R54 ;  /* 0x000000ffff157224 */ /* 0x010fc400078e0036 */
[----:B------:R-:W-:Y:S02]  /*5ede0*/  IMAD.MOV.U32 R0, RZ, RZ, R55 ;  /* 0x000000ffff007224 */ /* 0x000fe400078e0037 */
[----:B------:R-:W-:Y:S02]  /*5edf0*/  IMAD.MOV.U32 R60, RZ, RZ, R14 ;  /* 0x000000ffff3c7224 */ /* 0x000fe400078e000e */
[----:B------:R-:W-:Y:S02]  /*5ee00*/  IMAD.MOV.U32 R61, RZ, RZ, R15 ;  /* 0x000000ffff3d7224 */ /* 0x000fe400078e000f */
[----:B------:R-:W-:Y:S02]  /*5ee10*/  IMAD.MOV.U32 R57, RZ, RZ, R38 ;  /* 0x000000ffff397224 */ /* 0x000fe400078e0026 */
[----:B------:R-:W-:Y:S01]  /*5ee20*/  IMAD.MOV.U32 R3, RZ, RZ, R39 ;  /* 0x000000ffff037224 */ /* 0x000fe200078e0027 */
[C---:B---3--:R-:W-:Y:S11]  /*5ee30*/  HMMA.16816.F32 R4, R40.reuse, R54, R4 ;  /* 0x000000362804723c */ /* 0x048ff60000001804 */
[----:B------:R-:W-:Y:S11]  /*5ee40*/  @!UPT UIADD3 URZ, URZ, URZ, URZ ;  /* 0x0000003f3f3ff290 */ /* 0x000ff6000fffe03f */
[----:B------:R-:W-:Y:S01]  /*5ee50*/  @!UPT UIADD3 URZ, URZ, URZ, URZ ;  /* 0x0000003f3f3ff290 */ /* 0x000fe2000fffe03f */
[----:B------:R-:W-:Y:S01]  /*5ee60*/  STL.64 [R1+0x4e0], R4 ;  /* 0x0004e00401007387 */ /* 0x000fe20000100a00 */
[----:B------:R0:W-:Y:S03]  /*5ee70*/  STL.64 [R1+0x4e8], R6 ;  /* 0x0004e80601007387 */ /* 0x0001e60000100a00 */
[----:B0-----:R-:W3:Y:S01]  /*5ee80*/  LDL.LU.64 R6, [R1+0x2958] ;  /* 0x0029580001067983 */ /* 0x001ee20000300a00 */
[----:B------:R-:W4:Y:S02]  /*5ee90*/  LDL.LU.64 R54, [R1+0x2950] ;  /* 0x0029500001367983 */ /* 0x000f240000300a00 */
[----:B------:R-:W-:Y:S02]  /*5eea0*/  STL.64 [R1+0x2900], R22 ;  /* 0x0029001601007387 */ /* 0x000fe40000100a00 */
[----:B------:R0:W-:Y:S02]  /*5eeb0*/  STL.64 [R1+0x28f8], R20 ;  /* 0x0028f81401007387 */ /* 0x0001e40000100a00 */
[C---:B0-----:R-:W-:Y:S08]  /*5eec0*/  HMMA.16816.F32 R20, R40.reuse, R38, R32 ;  /* 0x000000262814723c */ /* 0x041ff00000001820 */
[C---:B--2---:R-:W-:Y:S11]  /*5eed0*/  HMMA.16816.F32 R8, R40.reuse, R14, R8 ;  /* 0x0000000e2808723c */ /* 0x044ff60000001808 */
[----:B------:R-:W-:Y:S04]  /*5eee0*/  @!UPT UIADD3 URZ, URZ, URZ, URZ ;  /* 0x0000003f3f3ff290 */ /* 0x000fe8000fffe03f */
[----:B------:R-:W-:Y:S01]  /*5eef0*/  STL.64 [R1+0x4d0], R20 ;  /* 0x0004d01401007387 */ /* 0x000fe20000100a00 */
[----:B------:R0:W-:Y:S02]  /*5ef00*/  STL.64 [R1+0x4d8], R22 ;  /* 0x0004d81601007387 */ /* 0x0001e40000100a00 */
[C---:B0-----:R-:W-:Y:S11]  /*5ef10*/  HMMA.16816.F32 R20, R40.reuse, R46, R28 ;  /* 0x0000002e2814723c */ /* 0x041ff6000000181c */
[----:B------:R-:W-:Y:S11]  /*5ef20*/  @!UPT UIADD3 URZ, URZ, URZ, URZ ;  /* 0x0000003f3f3ff290 */ /* 0x000ff6000fffe03f */
[----:B------:R-:W-:Y:S01]  /*5ef30*/  @!UPT UIADD3 URZ, URZ, URZ, URZ ;  /* 0x0000003f3f3ff290 */ /* 0x000fe2000fffe03f */
[----:B------:R-:W-:Y:S01]  /*5ef40*/  STL.64 [R1+0x4c0], R20 ;  /* 0x0004c01401007387 */ /* 0x000fe20000100a00 */
[----:B------:R-:W-:Y:S02]  /*5ef50*/  STL.64 [R1+0x4c8], R22 ;  /* 0x0004c81601007387 */ /* 0x000fe40000100a00 */
[----:B------:R-:W-:Y:S02]  /*5ef60*/  STL.64 [R1+0x4b0], R8 ;  /* 0x0004b00801007387 */ /* 0x000fe40000100a00 */
[----:B------:R0:W-:Y:S02]  /*5ef70*/  STL.64 [R1+0x4b8], R10 ;  /* 0x0004b80a01007387 */ /* 0x0001e40000100a00 */
[----:B0-----:R-:W-:Y:S01]  /*5ef80*/  HMMA.16816.F32 R8, R40, R26, R16 ;  /* 0x0000001a2808723c */ /* 0x001fe20000001810 */
[----:B------:R-:W-:Y:S11]  /*5ef90*/  IMAD.MOV.U32 R5, RZ, RZ, R26 ;  /* 0x000000ffff057224 */ /* 0x000ff600078e001a */
[----:B------:R-:W-:Y:S11]  /*5efa0*/  @!UPT UIADD3 URZ, URZ, URZ, URZ ;  /* 0x0000003f3f3ff290 */ /* 0x000ff6000fffe03f */
[----:B------:R0:W-:Y:S01]  /*5efb0*/  STL.64 [R1+0x4a0], R8 ;  /* 0x0004a00801007387 */ /* 0x0001e20000100a00 */
[----:B------:R1:W-:Y:S02]  /*5efc0*/  STL.64 [R1+0x4a8], R10 ;  /* 0x0004a80a01007387 */ /* 0x0003e40000100a00 */
[----:B------:R-:W2:Y:S02]  /*5efd0*/  LDL.LU R12, [R1+0x400] ;  /* 0x00040000010c7983 */ /* 0x000ea40000300800 */
[----:B------:R-:W2:Y:S01]  /*5efe0*/  LDL.LU R13, [R1+0x404] ;  /* 0x00040400010d7983 */ /* 0x000ea20000300800 */
[----:B------:R-:W2:Y:S01]  /*5eff0*/  LDL.LU R14, [R1+0x408] ;  /* 0x00040800010e7983 */ /* 0x000ea20000300800 */
[----:B------:R-:W2:Y:S02]  /*5f000*/  LDL.LU R15, [R1+0x40c] ;  /* 0x00040c00010f7983 */ /* 0x000ea40000300800 */
[----:B------:R-:W-:Y:S01]  /*5f010*/  IMAD.MOV.U32 R4, RZ, RZ, R27 ;  /* 0x000000ffff047224 */ /* 0x000fe200078e001b */
[----:B0-----:R-:W3:Y:S01]  /*5f020*/  LDL.LU R8, [R1+0x480] ;  /* 0x0004800001087983 */ /* 0x001ee20000300800 */
[----:B------:R-:W3:Y:S02]  /*5f030*/  LDL.LU R9, [R1+0x484] ;  /* 0x0004840001097983 */ /* 0x000ee40000300800 */
[----:B-1----:R-:W3:Y:S02]  /*5f040*/  LDL.LU R10, [R1+0x488] ;  /* 0x00048800010a7983 */ /* 0x002ee40000300800 */
[----:B------:R-:W3:Y:S01]  /*5f050*/  LDL.LU R11, [R1+0x48c] ;  /* 0x00048c00010b7983 */ /* 0x000ee20000300800 */
[----:B------:R-:W3:Y:S01]  /*5f060*/  LDL.LU R24, [R1+0x490] ;  /* 0x0004900001187983 */ /* 0x000ee20000300800 */
[----:B------:R-:W3:Y:S02]  /*5f070*/  LDL.LU R25, [R1+0x494] ;  /* 0x0004940001197983 */ /* 0x000ee40000300800 */
[----:B------:R-:W3:Y:S02]  /*5f080*/  LDL.LU R26, [R1+0x498] ;  /* 0x00049800011a7983 */ /* 0x000ee40000300800 */
[----:B------:R-:W3:Y:S01]  /*5f090*/  LDL.LU R27, [R1+0x49c] ;  /* 0x00049c00011b7983 */ /* 0x000ee20000300800 */
[----:B------:R-:W3:Y:S01]  /*5f0a0*/  LDL.LU.64 R38, [R1+0x8] ;  /* 0x0000080001267983 */ /* 0x000ee20000300a00 */
[----:B------:R-:W-:-:S02]  /*5f0b0*/  IMAD.MOV.U32 R53, RZ, RZ, R46 ;  /* 0x000000ffff357224 */ /* 0x000fc400078e002e */
[----:B------:R-:W-:Y:S01]  /*5f0c0*/  IMAD.MOV.U32 R52, RZ, RZ, R47 ;  /* 0x000000ffff347224 */ /* 0x000fe200078e002f */
        /* <DEDUP_REMOVED lines=9> */
[----:B------:R-:W2:Y:S03]  /*5f160*/  LDL.LU R47, [R1+0x46c] ;  /* 0x00046c00012f7983 */ /* 0x000ea60000300800 */
[----:B0-----:R-:W4:Y:S01]  /*5f170*/  LDL.LU R12, [R1+0x430] ;  /* 0x00043000010c7983 */ /* 0x001f220000300800 */
        /* <DEDUP_REMOVED lines=8> */
[----:B------:R-:W4:Y:S01]  /*5f200*/  LDL.LU R29, [R1+0x444] ;  /* 0x00044400011d7983 */ /* 0x000f220000300800 */
[----:B---3--:R-:W-:Y:S01]  /*5f210*/  HMMA.16816.F32 R24, R40, R38, R24 ;  /* 0x000000262818723c */ /* 0x008fe20000001818 */
[----:B------:R-:W3:Y:S01]  /*5f220*/  LDL.LU R30, [R1+0x448] ;  /* 0x00044800011e7983 */ /* 0x000ee20000300800 */
[----:B------:R-:W3:Y:S01]  /*5f230*/  LDL.LU R31, [R1+0x44c] ;  /* 0x00044c00011f7983 */ /* 0x000ee20000300800 */
[----:B------:R-:W3:Y:S02]  /*5f240*/  LDL.LU R20, [R1+0x420] ;  /* 0x0004200001147983 */ /* 0x000ee40000300800 */
[----:B------:R-:W3:Y:S02]  /*5f250*/  LDL.LU R21, [R1+0x424] ;  /* 0x0004240001157983 */ /* 0x000ee40000300800 */
[----:B------:R-:W3:Y:S01]  /*5f260*/  LDL.LU R22, [R1+0x428] ;  /* 0x0004280001167983 */ /* 0x000ee20000300800 */
[----:B------:R-:W3:Y:S01]  /*5f270*/  LDL.LU R23, [R1+0x42c] ;  /* 0x00042c0001177983 */ /* 0x000ee20000300800 */
[----:B------:R-:W-:Y:S02]  /*5f280*/  STL.64 [R1+0x28c0], R6 ;  /* 0x0028c00601007387 */ /* 0x000fe40000100a00 */
[----:B------:R0:W-:Y:S02]  /*5f290*/  STL.64 [R1+0x28b8], R4 ;  /* 0x0028b80401007387 */ /* 0x0001e40000100a00 */
[----:B0-----:R-:W4:Y:S01]  /*5f2a0*/  LDL.LU R4, [R1+0x470] ;  /* 0x0004700001047983 */ /* 0x001f220000300800 */
[----:B------:R-:W4:Y:S02]  /*5f2b0*/  LDL.LU R5, [R1+0x474] ;  /* 0x0004740001057983 */ /* 0x000f240000300800 */
[----:B------:R-:W4:Y:S02]  /*5f2c0*/  LDL.LU R6, [R1+0x478] ;  /* 0x0004780001067983 */ /* 0x000f240000300800 */
[----:B------:R-:W4:Y:S05]  /*5f2d0*/  LDL.LU R7, [R1+0x47c] ;  /* 0x00047c0001077983 */ /* 0x000f2a0000300800 */
[----:B------:R0:W-:Y:S01]  /*5f2e0*/  STL.64 [R1+0x490], R24 ;  /* 0x0004901801007387 */ /* 0x0001e20000100a00 */
[----:B------:R1:W-:Y:S02]  /*5f2f0*/  STL.64 [R1+0x498], R26 ;  /* 0x0004981a01007387 */ /* 0x0003e40000100a00 */
[----:B0-----:R-:W-:Y:S01]  /*5f300*/  IMAD.MOV.U32 R25, RZ, RZ, R38 ;  /* 0x000000ffff197224 */ /* 0x001fe200078e0026 */
[----:B-1----:R-:W3:Y:S01]  /*5f310*/  LDL.LU.64 R26, [R1+0x2948] ;  /* 0x00294800011a7983 */ /* 0x002ee20000300a00 */
[----:B------:R-:W-:-:S02]  /*5f320*/  IMAD.MOV.U32 R24, RZ, RZ, R39 ;  /* 0x000000ffff187224 */ /* 0x000fc400078e0027 */
[----:B------:R-:W3:Y:S01]  /*5f330*/  LDL.LU.64 R38, [R1+0x2940] ;  /* 0x0029400001267983 */ /* 0x000ee20000300a00 */
[C---:B------:R-:W-:Y:S01]  /*5f340*/  HMMA.16816.F32 R8, R40.reuse, R58, R8 ;  /* 0x0000003a2808723c */ /* 0x040fe20000001808 */
[----:B------:R-:W3:Y:S11]  /*5f350*/  LDL.LU.64 R36, [R1+0x2938] ;  /* 0x0029380001247983 */ /* 0x000ef60000300a00 */
[----:B------:R-:W-:Y:S11]  /*5f360*/  @!UPT UIADD3 URZ, URZ, URZ, URZ ;  /* 0x0000003f3f3ff290 */ /* 0x000ff6000fffe03f */
[----:B------:R0:W-:Y:S01]  /*5f370*/  STL.64 [R1+0x480], R8 ;  /* 0x0004800801007387 */ /* 0x0001e20000100a00 */
[----:B------:R1:W-:Y:S03]  /*5f380*/  STL.64 [R1+0x488], R10 ;  /* 0x0004880a01007387 */ /* 0x0003e60000100a00 */
[----:B0-----:R-:W3:Y:S01]  /*5f390*/  LDL.LU R8, [R1+0x3f0] ;  /* 0x0003f00001087983 */ /* 0x001ee20000300800 */
[----:B------:R-:W3:Y:S02]  /*5f3a0*/  LDL.LU R9, [R1+0x3f4] ;  /* 0x0003f40001097983 */ /* 0x000ee40000300800 */
[----:B-1----:R-:W3:Y:S02]  /*5f3b0*/  LDL.LU R10, [R1+0x3f8] ;  /* 0x0003f800010a7983 */ /* 0x002ee40000300800 */
[----:B------:R-:W3:Y:S01]  /*5f3c0*/  LDL.LU R11, [R1+0x3fc] ;  /* 0x0003fc00010b7983 */ /* 0x000ee20000300800 */
[----:B------:R-:W-:Y:S01]  /*5f3d0*/  STL.64 [R1+0x2700], R58 ;  /* 0x0027003a01007387 */ /* 0x000fe20000100a00 */
[C---:B--2---:R-:W-:Y:S08]  /*5f3e0*/  HMMA.16816.F32 R44, R40.reuse, R50, R44 ;  /* 0x00000032282c723c */ /* 0x044ff0000000182c */
[C---:B----4-:R-:W-:Y:S08]  /*5f3f0*/  HMMA.16816.F32 R4, R40.reuse, R54, R4 ;  /* 0x000000362804723c */ /* 0x050ff00000001804 */
[C---:B---3--:R-:W-:Y:S11]  /*5f400*/  HMMA.16816.F32 R32, R40.reuse, R38, R32 ;  /* 0x000000262820723c */ /* 0x048ff60000001820 */
[----:B------:R-:W-:Y:S04]  /*5f410*/  @!UPT UIADD3 URZ, URZ, URZ, URZ ;  /* 0x0000003f3f3ff290 */ /* 0x000fe8000fffe03f */
[----:B------:R0:W-:Y:S01]  /*5f420*/  STL.64 [R1+0x470], R4 ;  /* 0x0004700401007387 */ /* 0x0001e20000100a00 */
[----:B------:R1:W-:Y:S03]  /*5f430*/  STL.64 [R1+0x478], R6 ;  /* 0x0004780601007387 */ /* 0x0003e60000100a00 */
[----:B0-----:R-:W2:Y:S01]  /*5f440*/  LDL.LU R4, [R1+0x3e0] ;  /* 0x0003e00001047983 */ /* 0x001ea20000300800 */
[----:B------:R-:W2:Y:S02]  /*5f450*/  LDL.LU R5, [R1+0x3e4] ;  /* 0x0003e40001057983 */ /* 0x000ea40000300800 */
[----:B-1----:R-:W2:Y:S02]  /*5f460*/  LDL.LU R6, [R1+0x3e8] ;  /* 0x0003e80001067983 */ /* 0x002ea40000300800 */
[----:B------:R-:W2:Y:S01]  /*5f470*/  LDL.LU R7, [R1+0x3ec] ;  /* 0x0003ec0001077983 */ /* 0x000ea20000300800 */
[----:B------:R-:W-:Y:S01]  /*5f480*/  STL.64 [R1+0x2708], R54 ;  /* 0x0027083601007387 */ /* 0x000fe20000100a00 */
[----:B------:R0:W-:Y:S02]  /*5f490*/  STL.64 [R1+0x460], R44 ;  /* 0x0004602c01007387 */ /* 0x0001e40000100a00 */
[----:B------:R1:W-:Y:S01]  /*5f4a0*/  STL.64 [R1+0x468], R46 ;  /* 0x0004682e01007387 */ /* 0x0003e20000100a00 */
[----:B0-----:R-:W3:Y:S01]  /*5f4b0*/  LDL.LU R44, [R1+0x340] ;  /* 0x00034000012c7983 */ /* 0x001ee20000300800 */
[----:B------:R-:W3:Y:S02]  /*5f4c0*/  LDL.LU R45, [R1+0x344] ;  /* 0x00034400012d7983 */ /* 0x000ee40000300800 */
[----:B-1----:R-:W3:Y:S02]  /*5f4d0*/  LDL.LU R46, [R1+0x348] ;  /* 0x00034800012e7983 */ /* 0x002ee40000300800 */
[----:B------:R-:W3:Y:S01]  /*5f4e0*/  LDL.LU R47, [R1+0x34c] ;  /* 0x00034c00012f7983 */ /* 0x000ee20000300800 */
[----:B------:R-:W-:Y:S01]  /*5f4f0*/  STL.64 [R1+0x2710], R50 ;  /* 0x0027103201007387 */ /* 0x000fe20000100a00 */
[----:B------:R-:W-:Y:S02]  /*5f500*/  STL.64 [R1+0x450], R32 ;  /* 0x0004502001007387 */ /* 0x000fe40000100a00 */
[----:B------:R0:W-:Y:S02]  /*5f510*/  STL.64 [R1+0x458], R34 ;  /* 0x0004582201007387 */ /* 0x0001e40000100a00 */
[----:B0-----:R-:W4:Y:S01]  /*5f520*/  LDL.LU.64 R34, [R1+0x2930] ;  /* 0x0029300001227983 */ /* 0x001f220000300a00 */
[----:B------:R-:W2:Y:S02]  /*5f530*/  LDL.LU.64 R32, [R1+0x2928] ;  /* 0x0029280001207983 */ /* 0x000ea40000300a00 */
[----:B------:R-:W-:Y:S02]  /*5f540*/  STL.64 [R1+0x26f8], R38 ;  /* 0x0026f82601007387 */ /* 0x000fe40000100a00 */
[----:B------:R-:W-:Y:S01]  /*5f550*/  STL.64 [R1+0x26f0], R36 ;  /* 0x0026f02401007387 */ /* 0x000fe20000100a00 */
[C---:B----4-:R-:W-:Y:S11]  /*5f560*/  HMMA.16816.F32 R28, R40.reuse, R34, R28 ;  /* 0x00000022281c723c */ /* 0x050ff6000000181c */
[----:B------:R-:W-:Y:S11]  /*5f570*/  @!UPT UIADD3 URZ, URZ, URZ, URZ ;  /* 0x0000003f3f3ff290 */ /* 0x000ff6000fffe03f */
[----:B------:R-:W-:Y:S01]  /*5f580*/  @!UPT UIADD3 URZ, URZ, URZ, URZ ;  /* 0x0000003f3f3ff290 */ /* 0x000fe2000fffe03f */
[----:B------:R-:W-:Y:S01]  /*5f590*/  STL.64 [R1+0x440], R28 ;  /* 0x0004401c01007387 */ /* 0x000fe20000100a00 */
[----:B------:R0:W-:Y:S03]  /*5f5a0*/  STL.64 [R1+0x448], R30 ;  /* 0x0004481e01007387 */ /* 0x0001e60000100a00 */
[----:B0-----:R-:W4:Y:S01]  /*5f5b0*/  LDL.LU.64 R30, [R1+0x2920] ;  /* 0x00292000011e7983 */ /* 0x001f220000300a00 */
[C---:B------:R-:W-:Y:S01]  /*5f5c0*/  HMMA.16816.F32 R20, R40.reuse, R26, R20 ;  /* 0x0000001a2814723c */ /* 0x040fe20000001814 */
[----:B------:R-:W2:Y:S07]  /*5f5d0*/  LDL.LU.64 R28, [R1+0x2918] ;  /* 0x00291800011c7983 */ /* 0x000eae0000300a00 */
[C---:B----4-:R-:W-:Y:S11]  /*5f5e0*/  HMMA.16816.F32 R12, R40.reuse, R30, R12 ;  /* 0x0000001e280c723c */ /* 0x050ff6000000180c */
[----:B------:R-:W-:Y:S11]  /*5f5f0*/  @!UPT UIADD3 URZ, URZ, URZ, URZ ;  /* 0x0000003f3f3ff290 */ /* 0x000ff6000fffe03f */
[----:B------:R-:W-:Y:S01]  /*5f600*/  @!UPT UIADD3 URZ, URZ, URZ, URZ ;  /* 0x0000003f3f3ff290 */ /* 0x000fe2000fffe03f */
[----:B------:R-:W-:Y:S01]  /*5f610*/  STL.64 [R1+0x430], R12 ;  /* 0x0004300c01007387 */ /* 0x000fe20000100a00 */
[----:B------:R0:W-:Y:S03]  /*5f620*/  STL.64 [R1+0x438], R14 ;  /* 0x0004380e01007387 */ /* 0x0001e60000100a00 */
[----:B0-----:R-:W4:Y:S01]  /*5f630*/  LDL.LU.64 R14, [R1+0x2910] ;  /* 0x00291000010e7983 */ /* 0x001f220000300a00 */
[----:B------:R-:W4:Y:S02]  /*5f640*/  LDL.LU.64 R12, [R1+0x2908] ;  /* 0x00290800010c7983 */ /* 0x000f240000300a00 */
[----:B------:R-:W-:Y:S02]  /*5f650*/  STL.64 [R1+0x420], R20 ;  /* 0x0004201401007387 */ /* 0x000fe40000100a00 */
[----:B------:R0:W-:Y:S02]  /*5f660*/  STL.64 [R1+0x428], R22 ;  /* 0x0004281601007387 */ /* 0x0001e40000100a00 */
[----:B0-----:R-:W2:Y:S01]  /*5f670*/  LDL.LU.64 R22, [R1+0x2900] ;  /* 0x0029000001167983 */ /* 0x001ea20000300a00 */
[----:B------:R-:W3:Y:S02]  /*5f680*/  LDL.LU.64 R20, [R1+0x28f8] ;  /* 0x0028f80001147983 */ /* 0x000ee40000300a00 */
[----:B------:R-:W-:Y:S01]  /*5f690*/  STL.64 [R1+0x26d0], R26 ;  /* 0x0026d01a01007387 */ /* 0x000fe20000100a00 */
[C---:B--2---:R-:W-:Y:S11]  /*5f6a0*/  HMMA.16816.F32 R16, R40.reuse, R22, R16 ;  /* 0x000000162810723c */ /* 0x044ff60000001810 */
[----:B------:R-:W-:Y:S11]  /*5f6b0*/  @!UPT UIADD3 URZ, URZ, URZ, URZ ;  /* 0x0000003f3f3ff290 */ /* 0x000ff6000fffe03f */
[----:B------:R-:W-:Y:S01]  /*5f6c0*/  @!UPT UIADD3 URZ, URZ, URZ, URZ ;  /* 0x0000003f3f3ff290 */ /* 0x000fe2000fffe03f */
[----:B------:R-:W-:Y:S01]  /*5f6d0*/  STL.64 [R1+0x410], R16 ;  /* 0x0004101001007387 */ /* 0x000fe20000100a00 */
[----:B------:R0:W-:Y:S03]  /*5f6e0*/  STL.64 [R1+0x418], R18 ;  /* 0x0004181201007387 */ /* 0x0001e60000100a00 */
[----:B0-----:R-:W4:Y:S01]  /*5f6f0*/  LDL.LU.64 R18, [R1+0x28f0] ;  /* 0x0028f00001127983 */ /* 0x001f220000300a00 */
[----:B------:R-:W2:Y:S02]  /*5f700*/  LDL.LU.64 R16, [R1+0x28e8] ;  /* 0x0028e80001107983 */ /* 0x000ea40000300a00 */
        /* <DEDUP_REMOVED lines=20> */
[----:B------:R-:W2:Y:S02]  /*5f850*/  LDL.LU.64 R8, [R1+0x28c8] ;  /* 0x0028c80001087983 */ /* 0x000ea40000300a00 */
[----:B------:R-:W-:Y:S02]  /*5f860*/  STL.64 [R1+0x26b0], R14 ;  /* 0x0026b00e01007387 */ /* 0x000fe40000100a00 */
[----:B---3--:R-:W-:Y:S01]  /*5f870*/  STL.64 [R1+0x26a8], R12 ;  /* 0x0026a80c01007387 */ /* 0x008fe20000100a00 */
[C---:B----4-:R-:W-:Y:S11]  /*5f880*/  HMMA.16816.F32 R4, R40.reuse, R10, R4 ;  /* 0x0000000a2804723c */ /* 0x050ff60000001804 */
[----:B------:R-:W-:Y:S11]  /*5f890*/  @!UPT UIADD3 URZ, URZ, URZ, URZ ;  /* 0x0000003f3f3ff290 */ /* 0x000ff6000fffe03f */
[----:B------:R-:W-:Y:S01]  /*5f8a0*/  @!UPT UIADD3 URZ, URZ, URZ, URZ ;  /* 0x0000003f3f3ff290 */ /* 0x000fe2000fffe03f */
[----:B------:R-:W-:Y:S01]  /*5f8b0*/  STL.64 [R1+0x3e0], R4 ;  /* 0x0003e00401007387 */ /* 0x000fe20000100a00 */
[----:B------:R0:W-:Y:S03]  /*5f8c0*/  STL.64 [R1+0x3e8], R6 ;  /* 0x0003e80601007387 */ /* 0x0001e60000100a00 */
[----:B0-----:R-:W3:Y:S01]  /*5f8d0*/  LDL.LU.64 R6, [R1+0x28c0] ;  /* 0x0028c00001067983 */ /* 0x001ee20000300a00 */
[----:B------:R-:W4:Y:S02]  /*5f8e0*/  LDL.LU.64 R4, [R1+0x28b8] ;  /* 0x0028b80001047983 */ /* 0x000f240000300a00 */
[----:B------:R-:W-:Y:S02]  /*5f8f0*/  STL.64 [R1+0x2720], R10 ;  /* 0x0027200a01007387 */ /* 0x000fe40000100a00 */
[----:B--2---:R0:W-:Y:S02]  /*5f900*/  STL.64 [R1+0x2718], R8 ;  /* 0x0027180801007387 */ /* 0x0041e40000100a00 */
[----:B0-----:R-:W2:Y:S01]  /*5f910*/  LDL.LU R8, [R1+0x330] ;  /* 0x0003300001087983 */ /* 0x001ea20000300800 */
[----:B------:R-:W2:Y:S02]  /*5f920*/  LDL.LU R9, [R1+0x334] ;  /* 0x0003340001097983 */ /* 0x000ea40000300800 */
[----:B------:R-:W2:Y:S02]  /*5f930*/  LDL.LU R10, [R1+0x338] ;  /* 0x00033800010a7983 */ /* 0x000ea40000300800 */
[----:B------:R-:W2:Y:S01]  /*5f940*/  LDL.LU R11, [R1+0x33c] ;  /* 0x00033c00010b7983 */ /* 0x000ea20000300800 */
[----:B---3--:R-:W-:Y:S01]  /*5f950*/  HMMA.16816.F32 R40, R40, R6, R44 ;  /* 0x000000062828723c */ /* 0x008fe2000000182c */
[----:B------:R-:W2:Y:S01]  /*5f960*/  LDL.LU.64 R46, [R1+0x28b0] ;  /* 0x0028b000012e7983 */ /* 0x000ea20000300a00 */
[----:B------:R-:W2:Y:S02]  /*5f970*/  LDL.LU.64 R44, [R1+0x28a8] ;  /* 0x0028a800012c7983 */ /* 0x000ea40000300a00 */
[----:B------:R-:W-:-:S02]  /*5f980*/  IMAD.MOV.U32 R14, RZ, RZ, R29 ;  /* 0x000000ffff0e7224 */ /* 0x000fc400078e001d */
[----:B------:R-:W-:Y:S02]  /*5f990*/  IMAD.MOV.U32 R15, RZ, RZ, R28 ;  /* 0x000000ffff0f7224 */ /* 0x000fe400078e001c */
[----:B------:R-:W-:Y:S02]  /*5f9a0*/  IMAD.MOV.U32 R38, RZ, RZ, R33 ;  /* 0x000000ffff267224 */ /* 0x000fe400078e0021 */
[----:B------:R-:W-:Y:S01]  /*5f9b0*/  IMAD.MOV.U32 R39, RZ, RZ, R32 ;  /* 0x000000ffff277224 */ /* 0x000fe200078e0020 */
[----:B------:R-:W-:Y:S11]  /*5f9c0*/  STL.64 [R1+0x2698], R6 ;  /* 0x0026980601007387 */ /* 0x000ff60000100a00 */
[----:B------:R-:W-:Y:S01]  /*5f9d0*/  @!UPT UIADD3 URZ, URZ, URZ, URZ ;  /* 0x0000003f3f3ff290 */ /* 0x000fe2000fffe03f */
[----:B------:R-:W-:Y:S01]  /*5f9e0*/  STL.64 [R1+0x340], R40 ;  /* 0x0003402801007387 */ /* 0x000fe20000100a00 */
[----:B------:R-:W-:Y:S02]  /*5f9f0*/  STL.64 [R1+0x348], R42 ;  /* 0x0003482a01007387 */ /* 0x000fe40000100a00 */
[----:B------:R-:W-:Y:S02]  /*5fa00*/  IMAD.MOV.U32 R22, RZ, RZ, R25 ;  /* 0x000000ffff167224 */ /* 0x000fe400078e0019 */
[----:B------:R-:W-:Y:S01]  /*5fa10*/  IMAD.MOV.U32 R23, RZ, RZ, R24 ;  /* 0x000000ffff177224 */ /* 0x000fe200078e0018 */
[C---:B--2---:R-:W-:Y:S11]  /*5fa20*/  HMMA.16816.F32 R8, R44.reuse, R14, R8 ;  /* 0x0000000e2c08723c */ /* 0x044ff60000001808 */
[----:B------:R-:W-:Y:S11]  /*5fa30*/  @!UPT UIADD3 URZ, URZ, URZ, URZ ;  /* 0x0000003f3f3ff290 */ /* 0x000ff6000fffe03f */
[----:B------:R-:W-:Y:S01]  /*5fa40*/  @!UPT UIADD3 URZ, URZ, URZ, URZ ;  /* 0x0000003f3f3ff290 */ /* 0x000fe2000fffe03f */
[----:B------:R-:W-:Y:S01]  /*5fa50*/  STL.64 [R1+0x330], R8 ;  /* 0x0003300801007387 */ /* 0x000fe20000100a00 */
[----:B------:R-:W-:Y:S02]  /*5fa60*/  IMAD.MOV.U32 R28, RZ, RZ, R10 ;  /* 0x000000ffff1c7224 */ /* 0x000fe400078e000a */
[----:B------:R0:W-:Y:S02]  /*5fa70*/  STL.64 [R1+0x338], R10 ;  /* 0x0003380a01007387 */ /* 0x0001e40000100a00 */
[----:B------:R-:W-:Y:S02]  /*5fa80*/  IMAD.MOV.U32 R32, RZ, RZ, R8 ;  /* 0x000000ffff207224 */ /* 0x000fe400078e0008 */
[----:B0-----:R-:W-:Y:S11]  /*5fa90*/  HMMA.16816.F32 R8, R44, R38, R16 ;  /* 0x000000262c08723c */ /* 0x001ff60000001810 */
[----:B------:R-:W-:Y:S11]  /*5faa0*/  @!UPT UIADD3 URZ, URZ, URZ, URZ ;  /* 0x0000003f3f3ff290 */ /* 0x000ff6000fffe03f */
[----:B------:R-:W-:Y:S02]  /*5fab0*/  @!UPT UIADD3 URZ, URZ, URZ, URZ ;  /* 0x0000003f3f3ff290 */ /* 0x000fe4000fffe03f */
[----:B------:R-:W-:Y:S01]  /*5fac0*/  IMAD.MOV.U32 R33, RZ, RZ, R8 ;  /* 0x000000ffff217224 */ /* 0x000fe200078e0008 */
[----:B------:R0:W-:Y:S01]  /*5fad0*/  STL.64 [R1+0x320], R8 ;  /* 0x0003200801007387 */ /* 0x0001e20000100a00 */
[----:B------:R1:W-:Y:S02]  /*5fae0*/  STL.64 [R1+0x328], R10 ;  /* 0x0003280a01007387 */ /* 0x0003e40000100a00 */
[----:B------:R2:W-:Y:S01]  /*5faf0*/  STL.64 [R1+0x2730], R34 ;  /* 0x0027302201007387 */ /* 0x0005e20000100a00 */
[----:B------:R-:W-:Y:S01]  /*5fb00*/  STL.64 [R1+0x2728], R32 ;  /* 0x0027282001007387 */ /* 0x000fe20000100a00 */
[----:B------:R-:W-:Y:S02]  /*5fb10*/  STL.64 [R1+0x2738], R22 ;  /* 0x0027381601007387 */ /* 0x000fe40000100a00 */
[----:B------:R-:W3:Y:S02]  /*5fb20*/  LDL.LU R16, [R1+0x200] ;  /* 0x0002000001107983 */ /* 0x000ee40000300800 */
[----:B------:R-:W3:Y:S01]  /*5fb30*/  LDL.LU R17, [R1+0x204] ;  /* 0x0002040001117983 */ /* 0x000ee20000300800 */
[----:B------:R-:W2:Y:S01]  /*5fb40*/  LDL.LU R18, [R1+0x208] ;  /* 0x0002080001127983 */ /* 0x000ea20000300800 */
[----:B------:R-:W2:Y:S02]  /*5fb50*/  LDL.LU R19, [R1+0x20c] ;  /* 0x00020c0001137983 */ /* 0x000ea40000300800 */
[----:B----4-:R-:W-:-:S02]  /*5fb60*/  IMAD.MOV.U32 R14, RZ, RZ, R5 ;  /* 0x000000ffff0e7224 */ /* 0x010fc400078e0005 */
[----:B------:R-:W-:Y:S01]  /*5fb70*/  IMAD.MOV.U32 R15, RZ, RZ, R4 ;  /* 0x000000ffff0f7224 */ /* 0x000fe200078e0004 */
[----:B--2---:R2:W-:Y:S01]  /*5fb80*/  STL.64 [R1+0x2748], R18 ;  /* 0x0027481201007387 */ /* 0x0045e20000100a00 */
[----:B---3--:R-:W-:Y:S03]  /*5fb90*/  STL.64 [R1+0x2740], R16 ;  /* 0x0027401001007387 */ /* 0x008fe60000100a00 */
[----:B------:R3:W-:Y:S02]  /*5fba0*/  STL.64 [R1+0x2750], R14 ;  /* 0x0027500e01007387 */ /* 0x0007e40000100a00 */
[----:B------:R-:W4:Y:S01]  /*5fbb0*/  LDL.LU R4, [R1+0x210] ;  /* 0x0002100001047983 */ /* 0x000f220000300800 */
[----:B------:R-:W4:Y:S01]  /*5fbc0*/  LDL.LU R5, [R1+0x214] ;  /* 0x0002140001057983 */ /* 0x000f220000300800 */
[----:B------:R-:W2:Y:S02]  /*5fbd0*/  LDL.LU R6, [R1+0x218] ;  /* 0x0002180001067983 */ /* 0x000ea40000300800 */
[----:B------:R-:W2:Y:S02]  /*5fbe0*/  LDL.LU R7, [R1+0x21c] ;  /* 0x00021c0001077983 */ /* 0x000ea40000300800 */
[----:B--2---:R2:W-:Y:S01]  /*5fbf0*/  STL.64 [R1+0x2760], R6 ;  /* 0x0027600601007387 */ /* 0x0045e20000100a00 */
[----:B----4-:R-:W-:Y:S02]  /*5fc00*/  STL.64 [R1+0x2758], R4 ;  /* 0x0027580401007387 */ /* 0x010fe40000100a00 */
[----:B------:R-:W4:Y:S02]  /*5fc10*/  LDL.LU R24, [R1+0x1f0] ;  /* 0x0001f00001187983 */ /* 0x000f240000300800 */
[----:B------:R-:W4:Y:S01]  /*5fc20*/  LDL.LU R25, [R1+0x1f4] ;  /* 0x0001f40001197983 */ /* 0x000f220000300800 */
[----:B------:R-:W2:Y:S01]  /*5fc30*/  LDL.LU R26, [R1+0x1f8] ;  /* 0x0001f800011a7983 */ /* 0x000ea20000300800 */
[----:B------:R-:W2:Y:S02]  /*5fc40*/  LDL.LU R27, [R1+0x1fc] ;  /* 0x0001fc00011b7983 */ /* 0x000ea40000300800 */
[----:B------:R-:W-:-:S02]  /*5fc50*/  IMAD.MOV.U32 R58, RZ, RZ, R53 ;  /* 0x000000ffff3a7224 */ /* 0x000fc400078e0035 */
[----:B------:R-:W-:Y:S01]  /*5fc60*/  IMAD.MOV.U32 R59, RZ, RZ, R52 ;  /* 0x000000ffff3b7224 */ /* 0x000fe200078e0034 */
[----:B--2---:R-:W-:Y:S01]  /*5fc70*/  STL.64 [R1+0x2770], R26 ;  /* 0x0027701a01007387 */ /* 0x004fe20000100a00 */
[----:B----4-:R2:W-:Y:S03]  /*5fc80*/  STL.64 [R1+0x2768], R24 ;  /* 0x0027681801007387 */ /* 0x0105e60000100a00 */
[----:B------:R4:W-:Y:S02]  /*5fc90*/  STL.64 [R1+0x2778], R58 ;  /* 0x0027783a01007387 */ /* 0x0009e40000100a00 */
[----:B------:R-:W2:Y:S01]  /*5fca0*/  LDL.LU R52, [R1+0x230] ;  /* 0x0002300001347983 */ /* 0x000ea20000300800 */
[----:B------:R-:W2:Y:S01]  /*5fcb0*/  LDL.LU R53, [R1+0x234] ;  /* 0x0002340001357983 */ /* 0x000ea20000300800 */
[----:B------:R-:W2:Y:S02]  /*5fcc0*/  LDL.LU R54, [R1+0x238] ;  /* 0x0002380001367983 */ /* 0x000ea40000300800 */
[----:B------:R-:W2:Y:S02]  /*5fcd0*/  LDL.LU R55, [R1+0x23c] ;  /* 0x00023c0001377983 */ /* 0x000ea40000300800 */
[----:B------:R-:W-:-:S02]  /*5fce0*/  IMAD.MOV.U32 R50, RZ, RZ, R57 ;  /* 0x000000ffff327224 */ /* 0x000fc400078e0039 */
[----:B------:R-:W-:Y:S02]  /*5fcf0*/  IMAD.MOV.U32 R51, RZ, RZ, R3 ;  /* 0x000000ffff337224 */ /* 0x000fe400078e0003 */
[----:B------:R-:W-:Y:S01]  /*5fd00*/  IMAD.MOV.U32 R29, RZ, RZ, R10 ;  /* 0x000000ffff1d7224 */ /* 0x000fe200078e000a */
[----:B--2---:R-:W-:Y:S01]  /*5fd10*/  STL.64 [R1+0x2788], R54 ;  /* 0x0027883601007387 */ /* 0x004fe20000100a00 */
[----:B------:R2:W-:Y:S02]  /*5fd20*/  STL.64 [R1+0x2780], R52 ;  /* 0x0027803401007387 */ /* 0x0005e40000100a00 */
        /* <DEDUP_REMOVED lines=11> */
[----:B--2---:R-:W-:Y:S01]  /*5fde0*/  STL.64 [R1+0x27a0], R10 ;  /* 0x0027a00a01007387 */ /* 0x004fe20000100a00 */
[----:B------:R-:W-:Y:S02]  /*5fdf0*/  STL.64 [R1+0x2798], R8 ;  /* 0x0027980801007387 */ /* 0x000fe40000100a00 */
[----:B------:R-:W2:Y:S02]  /*5fe00*/  LDL.LU R21, [R1+0x289c] ;  /* 0x00289c0001157983 */ /* 0x000ea40000300800 */
[----:B------:R-:W2:Y:S01]  /*5fe10*/  LDL.LU R0, [R1+0x2898] ;  /* 0x0028980001007983 */ /* 0x000ea20000300800 */
[----:B------:R0:W-:Y:S01]  /*5fe20*/  STL.64 [R1+0x27a8], R34 ;  /* 0x0027a82201007387 */ /* 0x0001e20000100a00 */
[----:B------:R-:W0:Y:S02]  /*5fe30*/  LDL.LU R49, [R1+0x2894] ;  /* 0x0028940001317983 */ /* 0x000e240000300800 */
[----:B------:R-:W2:Y:S02]  /*5fe40*/  LDL.LU R56, [R1+0x2890] ;  /* 0x0028900001387983 */ /* 0x000ea40000300800 */
[----:B------:R1:W-:Y:S01]  /*5fe50*/  STL.64 [R1+0x27b0], R18 ;  /* 0x0027b01201007387 */ /* 0x0003e20000100a00 */
[----:B------:R-:W2:Y:S01]  /*5fe60*/  LDL.LU R12, [R1+0x260] ;  /* 0x00026000010c7983 */ /* 0x000ea20000300800 */
[----:B------:R-:W2:Y:S02]  /*5fe70*/  LDL.LU R13, [R1+0x264] ;  /* 0x00026400010d7983 */ /* 0x000ea40000300800 */
[----:B---3--:R-:W3:Y:S02]  /*5fe80*/  LDL.LU R14, [R1+0x268] ;  /* 0x00026800010e7983 */ /* 0x008ee40000300800 */
[----:B------:R-:W3:Y:S02]  /*5fe90*/  LDL.LU R15, [R1+0x26c] ;  /* 0x00026c00010f7983 */ /* 0x000ee40000300800 */
[----:B------:R-:W-:-:S02]  /*5fea0*/  IMAD.MOV.U32 R6, RZ, RZ, R2 ;  /* 0x000000ffff067224 */ /* 0x000fc400078e0002 */
[----:B------:R-:W-:Y:S01]  /*5feb0*/  IMAD.MOV.U32 R7, RZ, RZ, R48 ;  /* 0x000000ffff077224 */ /* 0x000fe200078e0030 */
[----:B---3--:R3:W-:Y:S01]  /*5fec0*/  STL.64 [R1+0x27c0], R14 ;  /* 0x0027c00e01007387 */ /* 0x0087e20000100a00 */
[----:B--2---:R-:W-:Y:S02]  /*5fed0*/  STL.64 [R1+0x27b8], R12 ;  /* 0x0027b80c01007387 */ /* 0x004fe40000100a00 */
[----:B------:R-:W3:Y:S02]  /*5fee0*/  LDL.LU R2, [R1+0x288c] ;  /* 0x00288c0001027983 */ /* 0x000ee40000300800 */
        /* <DEDUP_REMOVED lines=8> */
[----:B--2---:R2:W-:Y:S01]  /*5ff70*/  STL.64 [R1+0x27d8], R26 ;  /* 0x0027d81a01007387 */ /* 0x0045e20000100a00 */
[----:B------:R-:W-:Y:S02]  /*5ff80*/  STL.64 [R1+0x27d0], R24 ;  /* 0x0027d01801007387 */ /* 0x000fe40000100a00 */
[----:B------:R-:W2:Y:S02]  /*5ff90*/  LDL.LU R57, [R1+0x2884] ;  /* 0x0028840001397983 */ /* 0x000ea40000300800 */
[----:B------:R-:W4:Y:S01]  /*5ffa0*/  LDL.LU R20, [R1+0x2880] ;  /* 0x0028800001147983 */ /* 0x000f220000300800 */
[----:B------:R-:W-:Y:S01]  /*5ffb0*/  STL.64 [R1+0x27e0], R58 ;  /* 0x0027e03a01007387 */ /* 0x000fe20000100a00 */
        /* <DEDUP_REMOVED lines=18> */
[----:B-1----:R-:W2:Y:S02]  /*600e0*/  LDL.LU R18, [R1+0x2a8] ;  /* 0x0002a80001127983 */ /* 0x002ea40000300800 */
[----:B------:R-:W2:Y:S02]  /*600f0*/  LDL.LU R19, [R1+0x2ac] ;  /* 0x0002ac0001137983 */ /* 0x000ea40000300800 */
[----:B---3--:R-:W-:-:S02]  /*60100*/  IMAD.MOV.U32 R14, RZ, RZ, R2 ;  /* 0x000000ffff0e7224 */ /* 0x008fc400078e0002 */
[----:B------:R-:W-:Y:S01]  /*60110*/  IMAD.MOV.U32 R15, RZ, RZ, R56 ;  /* 0x000000ffff0f7224 */ /* 0x000fe200078e0038 */
[----:B--2---:R-:W-:Y:S01]  /*60120*/  STL.64 [R1+0x2810], R18 ;  /* 0x0028101201007387 */ /* 0x004fe20000100a00 */
[----:B------:R-:W-:Y:S02]  /*60130*/  STL.64 [R1+0x2808], R16 ;  /* 0x0028081001007387 */ /* 0x000fe40000100a00 */
[----:B------:R-:W2:Y:S02]  /*60140*/  LDL.LU R2, [R1+0x286c] ;  /* 0x00286c0001027983 */ /* 0x000ea40000300800 */
[----:B------:R-:W3:Y:S01]  /*60150*/  LDL.LU R56, [R1+0x2868] ;  /* 0x0028680001387983 */ /* 0x000ee20000300800 */
[----:B------:R0:W-:Y:S01]  /*60160*/  STL.64 [R1+0x2818], R14 ;  /* 0x0028180e01007387 */ /* 0x0001e20000100a00 */
[----:B------:R-:W3:Y:S02]  /*60170*/  LDL.LU R4, [R1+0x2b0] ;  /* 0x0002b00001047983 */ /* 0x000ee40000300800 */
[----:B------:R-:W3:Y:S02]  /*60180*/  LDL.LU R5, [R1+0x2b4] ;  /* 0x0002b40001057983 */ /* 0x000ee40000300800 */
[----:B------:R-:W3:Y:S01]  /*60190*/  LDL.LU R6, [R1+0x2b8] ;  /* 0x0002b80001067983 */ /* 0x000ee20000300800 */
[----:B------:R-:W3:Y:S01]  /*601a0*/  LDL.LU R7, [R1+0x2bc] ;  /* 0x0002bc0001077983 */ /* 0x000ee20000300800 */
[----:B------:R-:W-:-:S02]  /*601b0*/  IMAD.MOV.U32 R26, RZ, RZ, R57 ;  /* 0x000000ffff1a7224 */ /* 0x000fc400078e0039 */
[----:B------:R-:W-:Y:S02]  /*601c0*/  IMAD.MOV.U32 R27, RZ, RZ, R48 ;  /* 0x000000ffff1b7224 */ /* 0x000fe400078e0030 */
[----:B------:R-:W-:Y:S02]  /*601d0*/  IMAD.MOV.U32 R34, RZ, RZ, R49 ;  /* 0x000000ffff227224 */ /* 0x000fe400078e0031 */
[----:B------:R-:W-:Y:S02]  /*601e0*/  IMAD.MOV.U32 R35, RZ, RZ, R3 ;  /* 0x000000ffff237224 */ /* 0x000fe400078e0003 */
[----:B------:R-:W-:Y:S02]  /*601f0*/  IMAD.MOV.U32 R43, RZ, RZ, R0 ;  /* 0x000000ffff2b7224 */ /* 0x000fe400078e0000 */
[----:B--2---:R-:W-:Y:S01]  /*60200*/  IMAD.MOV.U32 R42, RZ, RZ, R2 ;  /* 0x000000ffff2a7224 */ /* 0x004fe200078e0002 */
[----:B---3--:R-:W-:Y:S01]  /*60210*/  STL.64 [R1+0x2828], R6 ;  /* 0x0028280601007387 */ /* 0x008fe20000100a00 */
[----:B------:R-:W-:Y:S02]  /*60220*/  STL.64 [R1+0x2820], R4 ;  /* 0x0028200401007387 */ /* 0x000fe40000100a00 */
[----:B------:R-:W2:Y:S02]  /*60230*/  LDL.LU R57, [R1+0x2864] ;  /* 0x0028640001397983 */ /* 0x000ea40000300800 */
[----:B------:R-:W3:Y:S01]  /*60240*/  LDL.LU R48, [R1+0x2860] ;  /* 0x0028600001307983 */ /* 0x000ee20000300800 */
[----:B------:R1:W-:Y:S01]  /*60250*/  STL.64 [R1+0x2830], R26 ;  /* 0x0028301a01007387 */ /* 0x0003e20000100a00 */
[----:B------:R-:W2:Y:S02]  /*60260*/  LDL.LU R49, [R1+0x285c] ;  /* 0x00285c0001317983 */ /* 0x000ea40000300800 */
[----:B------:R-:W2:Y:S02]  /*60270*/  LDL.LU R3, [R1+0x2858] ;  /* 0x0028580001037983 */ /* 0x000ea40000300800 */
[----:B------:R-:W-:Y:S01]  /*60280*/  STL.64 [R1+0x2838], R34 ;  /* 0x0028382201007387 */ /* 0x000fe20000100a00 */
[----:B------:R-:W2:Y:S01]  /*60290*/  LDL.LU R2, [R1+0x2854] ;  /* 0x0028540001027983 */ /* 0x000ea20000300800 */
[----:B------:R-:W2:Y:S02]  /*602a0*/  LDL.LU R0, [R1+0x2850] ;  /* 0x0028500001007983 */ /* 0x000ea40000300800 */
[----:B------:R4:W-:Y:S02]  /*602b0*/  STL.64 [R1+0x2840], R42 ;  /* 0x0028402a01007387 */ /* 0x0009e40000100a00 */
[----:B------:R-:W2:Y:S01]  /*602c0*/  LDL.LU R12, [R1+0x2f0] ;  /* 0x0002f000010c7983 */ /* 0x000ea20000300800 */
[----:B------:R-:W2:Y:S01]  /*602d0*/  LDL.LU R13, [R1+0x2f4] ;  /* 0x0002f400010d7983 */ /* 0x000ea20000300800 */
[----:B0-----:R-:W2:Y:S02]  /*602e0*/  LDL.LU R14, [R1+0x2f8] ;  /* 0x0002f800010e7983 */ /* 0x001ea40000300800 */
[----:B------:R-:W2:Y:S02]  /*602f0*/  LDL.LU R15, [R1+0x2fc] ;  /* 0x0002fc00010f7983 */ /* 0x000ea40000300800 */
[----:B------:R-:W2:Y:S01]  /*60300*/  LDL.LU R24, [R1+0x300] ;  /* 0x0003000001187983 */ /* 0x000ea20000300800 */
[----:B------:R-:W2:Y:S01]  /*60310*/  LDL.LU R25, [R1+0x304] ;  /* 0x0003040001197983 */ /* 0x000ea20000300800 */
[----:B-1----:R-:W2:Y:S02]  /*60320*/  LDL.LU R26, [R1+0x308] ;  /* 0x00030800011a7983 */ /* 0x002ea40000300800 */
[----:B------:R-:W2:Y:S02]  /*60330*/  LDL.LU R27, [R1+0x30c] ;  /* 0x00030c00011b7983 */ /* 0x000ea40000300800 */
[----:B------:R-:W2:Y:S01]  /*60340*/  LDL.LU R40, [R1+0x310] ;  /* 0x0003100001287983 */ /* 0x000ea20000300800 */
[----:B------:R-:W2:Y:S01]  /*60350*/  LDL.LU R41, [R1+0x314] ;  /* 0x0003140001297983 */ /* 0x000ea20000300800 */
[----:B----4-:R-:W4:Y:S02]  /*60360*/  LDL.LU R42, [R1+0x318] ;  /* 0x00031800012a7983 */ /* 0x010f240000300800 */
[----:B------:R-:W4:Y:S02]  /*60370*/  LDL.LU R43, [R1+0x31c] ;  /* 0x00031c00012b7983 */ /* 0x000f240000300800 */
[----:B------:R-:W4:Y:S01]  /*60380*/  LDL.LU R16, [R1+0x2e0] ;  /* 0x0002e00001107983 */ /* 0x000f220000300800 */
[----:B------:R-:W4:Y:S01]  /*60390*/  LDL.LU R17, [R1+0x2e4] ;  /* 0x0002e40001117983 */ /* 0x000f220000300800 */
[----:B------:R-:W4:Y:S02]  /*603a0*/  LDL.LU R18, [R1+0x2e8] ;  /* 0x0002e80001127983 */ /* 0x000f240000300800 */
[----:B------:R-:W-:-:S02]  /*603b0*/  IMAD.MOV.U32 R7, RZ, RZ, R56 ;  /* 0x000000ffff077224 */ /* 0x000fc400078e0038 */
[----:B------:R-:W4:Y:S01]  /*603c0*/  LDL.LU R19, [R1+0x2ec] ;  /* 0x0002ec0001137983 */ /* 0x000f220000300800 */
[----:B------:R-:W4:Y:S01]  /*603d0*/  LDL.LU R56, [R1+0x2c0] ;  /* 0x0002c00001387983 */ /* 0x000f220000300800 */
[----:B------:R-:W-:Y:S02]  /*603e0*/  IMAD.MOV.U32 R55, RZ, RZ, R20 ;  /* 0x000000ffff377224 */ /* 0x000fe400078e0014 */
[----:B------:R-:W-:Y:S02]  /*603f0*/  IMAD.MOV.U32 R54, RZ, RZ, R21 ;  /* 0x000000ffff367224 */ /* 0x000fe400078e0015 */
[----:B---3--:R-:W-:Y:S02]  /*60400*/  IMAD.MOV.U32 R35, RZ, RZ, R48 ;  /* 0x000000ffff237224 */ /* 0x008fe400078e0030 */
[----:B--2---:R-:W-:Y:S02]  /*60410*/  IMAD.MOV.U32 R34, RZ, RZ, R49 ;  /* 0x000000ffff227224 */ /* 0x004fe400078e0031 */
[----:B------:R-:W-:-:S02]  /*60420*/  IMAD.MOV.U32 R6, RZ, RZ, R57 ;  /* 0x000000ffff067224 */ /* 0x000fc400078e0039 */
[----:B------:R-:W2:Y:S01]  /*60430*/  LDL.LU R57, [R1+0x2c4] ;  /* 0x0002c40001397983 */ /* 0x000ea20000300800 */
[----:B------:R-:W2:Y:S02]  /*60440*/  LDL.LU R58, [R1+0x2c8] ;  /* 0x0002c800013a7983 */ /* 0x000ea40000300800 */
[----:B------:R-:W2:Y:S02]  /*60450*/  LDL.LU R59, [R1+0x2cc] ;  /* 0x0002cc00013b7983 */ /* 0x000ea40000300800 */
[----:B------:R-:W3:Y:S01]  /*60460*/  LDL.LU R48, [R1+0x2d0] ;  /* 0x0002d00001307983 */ /* 0x000ee20000300800 */
[----:B------:R-:W3:Y:S01]  /*60470*/  LDL.LU R49, [R1+0x2d4] ;  /* 0x0002d40001317983 */ /* 0x000ee20000300800 */
[----:B------:R-:W3:Y:S02]  /*60480*/  LDL.LU R50, [R1+0x2d8] ;  /* 0x0002d80001327983 */ /* 0x000ee40000300800 */
[----:B------:R-:W3:Y:S02]  /*60490*/  LDL.LU R51, [R1+0x2dc] ;  /* 0x0002dc0001337983 */ /* 0x000ee40000300800 */
[----:B------:R-:W2:Y:S01]  /*604a0*/  LDL.LU R8, [R1+0x290] ;  /* 0x0002900001087983 */ /* 0x000ea20000300800 */
[----:B------:R-:W2:Y:S01]  /*604b0*/  LDL.LU R9, [R1+0x294] ;  /* 0x0002940001097983 */ /* 0x000ea20000300800 */
[----:B------:R-:W2:Y:S02]  /*604c0*/  LDL.LU R10, [R1+0x298] ;  /* 0x00029800010a7983 */ /* 0x000ea40000300800 */
[----:B------:R-:W2:Y:S02]  /*604d0*/  LDL.LU R11, [R1+0x29c] ;  /* 0x00029c00010b7983 */ /* 0x000ea40000300800 */
[----:B------:R-:W2:Y:S01]  /*604e0*/  LDL.LU R20, [R1+0x250] ;  /* 0x0002500001147983 */ /* 0x000ea20000300800 */
[----:B------:R-:W2:Y:S01]  /*604f0*/  LDL.LU R21, [R1+0x254] ;  /* 0x0002540001157983 */ /* 0x000ea20000300800 */
[----:B------:R-:W2:Y:S01]  /*60500*/  LDL.LU R22, [R1+0x258] ;  /* 0x0002580001167983 */ /* 0x000ea20000300800 */
[----:B----4-:R-:W-:Y:S01]  /*60510*/  HMMA.16816.F32 R32, R44, R34, R40 ;  /* 0x000000222c20723c */ /* 0x010fe20000001828 */
[----:B------:R-:W4:Y:S01]  /*60520*/  LDL.LU R23, [R1+0x25c] ;  /* 0x00025c0001177983 */ /* 0x000f220000300800 */
[----:B------:R-:W2:Y:S01]  /*60530*/  LDL.LU R36, [R1+0x1e0] ;  /* 0x0001e00001247983 */ /* 0x000ea20000300800 */
[----:B------:R-:W2:Y:S02]  /*60540*/  LDL.LU R37, [R1+0x1e4] ;  /* 0x0001e40001257983 */ /* 0x000ea40000300800 */
[----:B------:R-:W2:Y:S02]  /*60550*/  LDL.LU R38, [R1+0x1e8] ;  /* 0x0001e80001267983 */ /* 0x000ea40000300800 */
[----:B------:R-:W2:Y:S01]  /*60560*/  LDL.LU R39, [R1+0x1ec] ;  /* 0x0001ec0001277983 */ /* 0x000ea20000300800 */
[----:B------:R0:W-:Y:S01]  /*60570*/  STL.64 [R1+0x26e0], R30 ;  /* 0x0026e01e01007387 */ /* 0x0001e20000100a00 */
[----:B------:R-:W-:Y:S02]  /*60580*/  STL.64 [R1+0x26d8], R28 ;  /* 0x0026d81c01007387 */ /* 0x000fe40000100a00 */
[----:B0-----:R-:W-:-:S02]  /*60590*/  IMAD.MOV.U32 R30, RZ, RZ, R60 ;  /* 0x000000ffff1e7224 */ /* 0x001fc400078e003c */
[----:B------:R-:W-:Y:S01]  /*605a0*/  IMAD.MOV.U32 R31, RZ, RZ, R61 ;  /* 0x000000ffff1f7224 */ /* 0x000fe200078e003d */
[----:B------:R-:W2:Y:S01]  /*605b0*/  LDL.LU R60, [R1+0x284c] ;  /* 0x00284c00013c7983 */ /* 0x000ea20000300800 */
[----:B------:R-:W2:Y:S02]  /*605c0*/  LDL.LU R61, [R1+0x2848] ;  /* 0x00284800013d7983 */ /* 0x000ea40000300800 */
[----:B------:R-:W2:Y:S06]  /*605d0*/  LDL.LU.64 R42, [R1+0x2840] ;  /* 0x00284000012a7983 */ /* 0x000eac0000300a00 */
[----:B------:R-:W-:Y:S01]  /*605e0*/  STL.64 [R1+0x310], R32 ;  /* 0x0003102001007387 */ /* 0x000fe20000100a00 */
[----:B------:R0:W-:Y:S04]  /*605f0*/  STL.64 [R1+0x318], R34 ;  /* 0x0003182201007387 */ /* 0x0001e80000100a00 */
[----:B0-----:R-:W4:Y:S01]  /*60600*/  LDL.LU.64 R34, [R1+0x2838] ;  /* 0x0028380001227983 */ /* 0x001f220000300a00 */
[C---:B------:R-:W-:Y:S01]  /*60610*/  HMMA.16816.F32 R4, R44.reuse, R6, R24 ;  /* 0x000000062c04723c */ /* 0x040fe20000001818 */
[----:B------:R-:W4:Y:S11]  /*60620*/  LDL.LU.64 R26, [R1+0x2830] ;  /* 0x00283000011a7983 */ /* 0x000f360000300a00 */
[----:B------:R-:W-:Y:S11]  /*60630*/  @!UPT UIADD3 URZ, URZ, URZ, URZ ;  /* 0x0000003f3f3ff290 */ /* 0x000ff6000fffe03f */
[----:B------:R-:W-:Y:S01]  /*60640*/  STL.64 [R1+0x300], R4 ;  /* 0x0003000401007387 */ /* 0x000fe20000100a00 */
[----:B------:R0:W-:Y:S03]  /*60650*/  STL.64 [R1+0x308], R6 ;  /* 0x0003080601007387 */ /* 0x0001e60000100a00 */
[----:B0-----:R-:W4:Y:S01]  /*60660*/  LDL.LU.64 R6, [R1+0x2828] ;  /* 0x0028280001067983 */ /* 0x001f220000300a00 */
[----:B------:R-:W4:Y:S01]  /*60670*/  LDL.LU.64 R4, [R1+0x2820] ;  /* 0x0028200001047983 */ /* 0x000f220000300a00 */
[C---:B---3--:R-:W-:Y:S08]  /*60680*/  HMMA.16816.F32 R52, R44.reuse, R54, R48 ;  /* 0x000000362c34723c */ /* 0x048ff00000001830 */
[C---:B--2---:R-:W-:Y:S08]  /*60690*/  HMMA.16816.F32 R12, R44.reuse, R42, R12 ;  /* 0x0000002a2c0c723c */ /* 0x044ff0000000180c */
[C---:B----4-:R-:W-:Y:S11]  /*606a0*/  HMMA.16816.F32 R32, R44.reuse, R34, R16 ;  /* 0x000000222c20723c */ /* 0x050ff60000001810 */
[----:B------:R-:W-:Y:S04]  /*606b0*/  @!UPT UIADD3 URZ, URZ, URZ, URZ ;  /* 0x0000003f3f3ff290 */ /* 0x000fe8000fffe03f */
[----:B------:R-:W-:Y:S01]  /*606c0*/  STL.64 [R1+0x2f0], R12 ;  /* 0x0002f00c01007387 */ /* 0x000fe20000100a00 */
[----:B------:R0:W-:Y:S02]  /*606d0*/  STL.64 [R1+0x2f8], R14 ;  /* 0x0002f80e01007387 */ /* 0x0001e40000100a00 */
[----:B------:R-:W-:Y:S02]  /*606e0*/  IMAD.MOV.U32 R41, RZ, RZ, R13 ;  /* 0x000000ffff297224 */ /* 0x000fe400078e000d */
[----:B------:R-:W-:Y:S01]  /*606f0*/  IMAD.MOV.U32 R40, RZ, RZ, R12 ;  /* 0x000000ffff287224 */ /* 0x000fe200078e000c */
[----:B0-----:R-:W2:Y:S01]  /*60700*/  LDL.LU.64 R14, [R1+0x2818] ;  /* 0x00281800010e7983 */ /* 0x001ea20000300a00 */
[----:B------:R-:W3:Y:S02]  /*60710*/  LDL.LU.64 R18, [R1+0x2810] ;  /* 0x0028100001127983 */ /* 0x000ee40000300a00 */
[----:B------:R-:W-:Y:S02]  /*60720*/  IMAD.MOV.U32 R43, RZ, RZ, R33 ;  /* 0x000000ffff2b7224 */ /* 0x000fe400078e0021 */
[----:B------:R-:W-:Y:S01]  /*60730*/  IMAD.MOV.U32 R42, RZ, RZ, R32 ;  /* 0x000000ffff2a7224 */ /* 0x000fe200078e0020 */
[----:B------:R-:W3:Y:S01]  /*60740*/  LDL.LU.64 R16, [R1+0x2808] ;  /* 0x0028080001107983 */ /* 0x000ee20000300a00 */
[----:B------:R-:W-:Y:S02]  /*60750*/  STL.64 [R1+0x2e0], R32 ;  /* 0x0002e02001007387 */ /* 0x000fe40000100a00 */
[----:B------:R0:W-:Y:S01]  /*60760*/  STL.64 [R1+0x2e8], R34 ;  /* 0x0002e82201007387 */ /* 0x0001e20000100a00 */
[C---:B------:R-:W-:Y:S01]  /*60770*/  HMMA.16816.F32 R24, R44.reuse, R26, R56 ;  /* 0x0000001a2c18723c */ /* 0x040fe20000001838 */
[----:B0-----:R-:W3:Y:S01]  /*60780*/  LDL.LU.64 R34, [R1+0x2800] ;  /* 0x0028000001227983 */ /* 0x001ee20000300a00 */
[----:B------:R-:W-:Y:S02]  /*60790*/  STL.64 [R1+0x2690], R42 ;  /* 0x0026902a01007387 */ /* 0x000fe40000100a00 */
[----:B------:R0:W-:Y:S02]  /*607a0*/  STL.64 [R1+0x2688], R40 ;  /* 0x0026882801007387 */ /* 0x0001e40000100a00 */
[----:B0-----:R-:W4:Y:S01]  /*607b0*/  LDL.LU R40, [R1+0x220] ;  /* 0x0002200001287983 */ /* 0x001f220000300800 */
[----:B------:R-:W4:Y:S02]  /*607c0*/  LDL.LU R41, [R1+0x224] ;  /* 0x0002240001297983 */ /* 0x000f240000300800 */
[----:B------:R-:W4:Y:S02]  /*607d0*/  LDL.LU R42, [R1+0x228] ;  /* 0x00022800012a7983 */ /* 0x000f240000300800 */
[----:B------:R-:W4:Y:S01]  /*607e0*/  LDL.LU R43, [R1+0x22c] ;  /* 0x00022c00012b7983 */ /* 0x000f220000300800 */
[----:B------:R-:W4:Y:S01]  /*607f0*/  LDL.LU.64 R50, [R1+0x27f8] ;  /* 0x0027f80001327983 */ /* 0x000f220000300a00 */
[----:B------:R-:W-:Y:S02]  /*60800*/  STL.64 [R1+0x2d0], R52 ;  /* 0x0002d03401007387 */ /* 0x000fe40000100a00 */
[----:B------:R0:W-:Y:S02]  /*60810*/  STL.64 [R1+0x2d8], R54 ;  /* 0x0002d83601007387 */ /* 0x0001e40000100a00 */
[----:B0-----:R-:W4:Y:S01]  /*60820*/  LDL.LU.64 R54, [R1+0x27f0] ;  /* 0x0027f00001367983 */ /* 0x001f220000300a00 */
[----:B------:R-:W4:Y:S02]  /*60830*/  LDL.LU.64 R52, [R1+0x27e8] ;  /* 0x0027e80001347983 */ /* 0x000f240000300a00 */
[----:B------:R-:W4:Y:S03]  /*60840*/  LDL.LU.64 R58, [R1+0x27e0] ;  /* 0x0027e000013a7983 */ /* 0x000f260000300a00 */
[----:B------:R-:W-:Y:S01]  /*60850*/  STL.64 [R1+0x2c0], R24 ;  /* 0x0002c01801007387 */ /* 0x000fe20000100a00 */
[----:B------:R0:W-:Y:S04]  /*60860*/  STL.64 [R1+0x2c8], R26 ;  /* 0x0002c81a01007387 */ /* 0x0001e80000100a00 */
[----:B0-----:R-:W4:Y:S01]  /*60870*/  LDL.LU.64 R26, [R1+0x27d8] ;  /* 0x0027d800011a7983 */ /* 0x001f220000300a00 */
[----:B------:R-:W4:Y:S01]  /*60880*/  LDL.LU.64 R24, [R1+0x27d0] ;  /* 0x0027d00001187983 */ /* 0x000f220000300a00 */
[C---:B--2---:R-:W-:Y:S02]  /*60890*/  HMMA.16816.F32 R12, R44.reuse, R14, R4 ;  /* 0x0000000e2c0c723c */ /* 0x044fe40000001804 */
[----:B------:R-:W2:Y:S06]  /*608a0*/  LDL.LU.64 R6, [R1+0x27c8] ;  /* 0x0027c80001067983 */ /* 0x000eac0000300a00 */
[C---:B---3--:R-:W-:Y:S11]  /*608b0*/  HMMA.16816.F32 R32, R44.reuse, R34, R16 ;  /* 0x000000222c20723c */ /* 0x048ff60000001810 */
[----:B------:R-:W-:Y:S04]  /*608c0*/  @!UPT UIADD3 URZ, URZ, URZ, URZ ;  /* 0x0000003f3f3ff290 */ /* 0x000fe8000fffe03f */
[----:B------:R-:W-:Y:S01]  /*608d0*/  STL.64 [R1+0x2b0], R12 ;  /* 0x0002b00c01007387 */ /* 0x000fe20000100a00 */
[----:B------:R0:W-:Y:S01]  /*608e0*/  STL.64 [R1+0x2b8], R14 ;  /* 0x0002b80e01007387 */ /* 0x0001e20000100a00 */
[C---:B----4-:R-:W-:Y:S02]  /*608f0*/  HMMA.16816.F32 R48, R44.reuse, R50, R8 ;  /* 0x000000322c30723c */ /* 0x050fe40000001808 */
[----:B0-----:R-:W3:Y:S01]  /*60900*/  LDL.LU.64 R14, [R1+0x27c0] ;  /* 0x0027c000010e7983 */ /* 0x001ee20000300a00 */
[----:B------:R-:W3:Y:S02]  /*60910*/  LDL.LU.64 R12, [R1+0x27b8] ;  /* 0x0027b800010c7983 */ /* 0x000ee40000300a00 */
[----:B------:R-:W3:Y:S03]  /*60920*/  LDL.LU.64 R18, [R1+0x27b0] ;  /* 0x0027b00001127983 */ /* 0x000ee60000300a00 */
[C---:B------:R-:W-:Y:S01]  /*60930*/  HMMA.16816.F32 R56, R44.reuse, R58, R52 ;  /* 0x0000003a2c38723c */ /* 0x040fe20000001834 */
[----:B------:R-:W-:Y:S01]  /*60940*/  STL.64 [R1+0x2a0], R32 ;  /* 0x0002a02001007387 */ /* 0x000fe20000100a00 */
[----:B------:R0:W-:Y:S03]  /*60950*/  STL.64 [R1+0x2a8], R34 ;  /* 0x0002a82201007387 */ /* 0x0001e60000100a00 */
[----:B0-----:R-:W4:Y:S01]  /*60960*/  LDL.LU.64 R34, [R1+0x27a8] ;  /* 0x0027a80001227983 */ /* 0x001f220000300a00 */
[----:B------:R-:W4:Y:S02]  /*60970*/  LDL.LU.64 R10, [R1+0x27a0] ;  /* 0x0027a000010a7983 */ /* 0x000f240000300a00 */
[----:B------:R-:W4:Y:S07]  /*60980*/  LDL.LU.64 R8, [R1+0x2798] ;  /* 0x0027980001087983 */ /* 0x000f2e0000300a00 */
[----:B------:R-:W-:Y:S04]  /*60990*/  STL.64 [R1+0x290], R48 ;  /* 0x0002903001007387 */ /* 0x000fe80000100a00 */
[----:B------:R0:W-:Y:S04]  /*609a0*/  STL.64 [R1+0x298], R50 ;  /* 0x0002983201007387 */ /* 0x0001e80000100a00 */
[----:B0-----:R-:W4:Y:S01]  /*609b0*/  LDL.LU.64 R50, [R1+0x2790] ;  /* 0x0027900001327983 */ /* 0x001f220000300a00 */
[----:B------:R-:W4:Y:S02]  /*609c0*/  LDL.LU.64 R54, [R1+0x2788] ;  /* 0x0027880001367983 */ /* 0x000f240000300a00 */
[----:B------:R-:W4:Y:S02]  /*609d0*/  LDL.LU.64 R52, [R1+0x2780] ;  /* 0x0027800001347983 */ /* 0x000f240000300a00 */
        /* <DEDUP_REMOVED lines=11> */
[----:B------:R-:W3:Y:S02]  /*60a90*/  LDL.LU.64 R4, [R1+0x2758] ;  /* 0x0027580001047983 */ /* 0x000ee40000300a00 */
[----:B------:R-:W3:Y:S01]  /*60aa0*/  LDL.LU.64 R14, [R1+0x2750] ;  /* 0x00275000010e7983 */ /* 0x000ee20000300a00 */
[C---:B----4-:R-:W-:Y:S01]  /*60ab0*/  HMMA.16816.F32 R32, R44.reuse, R34, R20 ;  /* 0x000000222c20723c */ /* 0x050fe20000001814 */
[----:B------:R-:W-:Y:S01]  /*60ac0*/  STL.64 [R1+0x260], R16 ;  /* 0x0002601001007387 */ /* 0x000fe20000100a00 */
[----:B------:R0:W-:Y:S03]  /*60ad0*/  STL.64 [R1+0x268], R18 ;  /* 0x0002681201007387 */ /* 0x0001e60000100a00 */
[----:B0-----:R-:W4:Y:S01]  /*60ae0*/  LDL.LU.64 R18, [R1+0x2748] ;  /* 0x0027480001127983 */ /* 0x001f220000300a00 */
[----:B------:R-:W4:Y:S02]  /*60af0*/  LDL.LU.64 R16, [R1+0x2740] ;  /* 0x0027400001107983 */ /* 0x000f240000300a00 */
[C---:B------:R-:W-:Y:S01]  /*60b00*/  HMMA.16816.F32 R48, R44.reuse, R50, R8 ;  /* 0x000000322c30723c */ /* 0x040fe20000001808 */
[----:B------:R-:W4:Y:S07]  /*60b10*/  LDL.LU.64 R22, [R1+0x2738] ;  /* 0x0027380001167983 */ /* 0x000f2e0000300a00 */
[C---:B------:R-:W-:Y:S07]  /*60b20*/  HMMA.16816.F32 R56, R44.reuse, R58, R52 ;  /* 0x0000003a2c38723c */ /* 0x040fee0000001834 */
[----:B------:R-:W-:Y:S01]  /*60b30*/  STL.64 [R1+0x250], R32 ;  /* 0x0002502001007387 */ /* 0x000fe20000100a00 */
[----:B------:R0:W-:Y:S03]  /*60b40*/  STL.64 [R1+0x258], R34 ;  /* 0x0002582201007387 */ /* 0x0001e60000100a00 */
[----:B0-----:R-:W2:Y:S01]  /*60b50*/  LDL.LU.64 R34, [R1+0x2730] ;  /* 0x0027300001227983 */ /* 0x001ea20000300a00 */
[----:B------:R0:W5:Y:S02]  /*60b60*/  LDL.LU.64 R32, [R1+0x2728] ;  /* 0x0027280001207983 */ /* 0x0001640000300a00 */
[----:B------:R-:W2:Y:S02]  /*60b70*/  LDL.LU.64 R10, [R1+0x2720] ;  /* 0x00272000010a7983 */ /* 0x000ea40000300a00 */
[----:B------:R-:W2:Y:S01]  /*60b80*/  LDL.LU.64 R8, [R1+0x2718] ;  /* 0x0027180001087983 */ /* 0x000ea20000300a00 */
[----:B------:R-:W-:Y:S01]  /*60b90*/  STL.64 [R1+0x240], R48 ;  /* 0x0002403001007387 */ /* 0x000fe20000100a00 */
[----:B------:R1:W-:Y:S03]  /*60ba0*/  STL.64 [R1+0x248], R50 ;  /* 0x0002483201007387 */ /* 0x0003e60000100a00 */
[----:B-1----:R-:W2:Y:S01]  /*60bb0*/  LDL.LU.64 R50, [R1+0x2710] ;  /* 0x0027100001327983 */ /* 0x002ea20000300a00 */
[----:B------:R-:W2:Y:S02]  /*60bc0*/  LDL.LU.64 R54, [R1+0x2708] ;  /* 0x0027080001367983 */ /* 0x000ea40000300a00 */
[----:B------:R-:W-:Y:S02]  /*60bd0*/  STL.64 [R1+0x230], R56 ;  /* 0x0002303801007387 */ /* 0x000fe40000100a00 */
[----:B------:R1:W-:Y:S02]  /*60be0*/  STL.64 [R1+0x238], R58 ;  /* 0x0002383a01007387 */ /* 0x0003e40000100a00 */
[----:B-1----:R-:W2:Y:S01]  /*60bf0*/  LDL.LU.64 R58, [R1+0x2700] ;  /* 0x00270000013a7983 */ /* 0x002ea20000300a00 */
[C---:B------:R-:W-:Y:S11]  /*60c00*/  HMMA.16816.F32 R40, R44.reuse, R30, R40 ;  /* 0x0000001e2c28723c */ /* 0x040ff60000001828 */
[----:B------:R-:W-:Y:S11]  /*60c10*/  @!UPT UIADD3 URZ, URZ, URZ, URZ ;  /* 0x0000003f3f3ff290 */ /* 0x000ff6000fffe03f */
[----:B------:R-:W-:Y:S01]  /*60c20*/  @!UPT UIADD3 URZ, URZ, URZ, URZ ;  /* 0x0000003f3f3ff290 */ /* 0x000fe2000fffe03f */
[----:B------:R-:W-:Y:S01]  /*60c30*/  STL.64 [R1+0x220], R40 ;  /* 0x0002202801007387 */ /* 0x000fe20000100a00 */
[----:B------:R-:W-:Y:S01]  /*60c40*/  STL.64 [R1+0x228], R42 ;  /* 0x0002282a01007387 */ /* 0x000fe20000100a00 */
[C---:B---3--:R-:W-:Y:S08]  /*60c50*/  HMMA.16816.F32 R28, R44.reuse, R14, R4 ;  /* 0x0000000e2c1c723c */ /* 0x048ff00000001804 */
[C---:B----4-:R-:W-:Y:S11]  /*60c60*/  HMMA.16816.F32 R12, R44.reuse, R22, R16 ;  /* 0x000000162c0c723c */ /* 0x050ff60000001810 */
[----:B------:R-:W-:Y:S04]  /*60c70*/  @!UPT UIADD3 URZ, URZ, URZ, URZ ;  /* 0x0000003f3f3ff290 */ /* 0x000fe8000fffe03f */
[----:B------:R-:W-:Y:S01]  /*60c80*/  STL.64 [R1+0x210], R28 ;  /* 0x0002101c01007387 */ /* 0x000fe20000100a00 */
[----:B------:R-:W-:Y:S07]  /*60c90*/  STL.64 [R1+0x218], R30 ;  /* 0x0002181e01007387 */ /* 0x000fee0000100a00 */
[----:B------:R-:W-:Y:S01]  /*60ca0*/  STL.64 [R1+0x960], R12 ;  /* 0x0009600c01007387 */ /* 0x000fe20000100a00 */
[----:B------:R-:W-:Y:S01]  /*60cb0*/  STL.64 [R1+0x968], R14 ;  /* 0x0009680e01007387 */ /* 0x000fe20000100a00 */
[C---:B--2---:R-:W-:Y:S11]  /*60cc0*/  HMMA.16816.F32 R4, R44.reuse, R58, R24 ;  /* 0x0000003a2c04723c */ /* 0x044ff60000001818 */
[----:B------:R-:W-:Y:S11]  /*60cd0*/  @!UPT UIADD3 URZ, URZ, URZ, URZ ;  /* 0x0000003f3f3ff290 */ /* 0x000ff6000fffe03f */
[----:B------:R-:W-:Y:S01]  /*60ce0*/  @!UPT UIADD3 URZ, URZ, URZ, URZ ;  /* 0x0000003f3f3ff290 */ /* 0x000fe2000fffe03f */
[----:B------:R-:W-:Y:S01]  /*60cf0*/  STL.64 [R1+0x1f0], R4 ;  /* 0x0001f00401007387 */ /* 0x000fe20000100a00 */
[----:B------:R-:W-:Y:S02]  /*60d00*/  IMAD.MOV.U32 R59, RZ, RZ, R5 ;  /* 0x000000ffff3b7224 */ /* 0x000fe400078e0005 */
[----:B------:R1:W-:Y:S02]  /*60d10*/  STL.64 [R1+0x1f8], R6 ;  /* 0x0001f80601007387 */ /* 0x0003e40000100a00 */
[----:B------:R-:W-:Y:S02]  /*60d20*/  IMAD.MOV.U32 R58, RZ, RZ, R4 ;  /* 0x000000ffff3a7224 */ /* 0x000fe400078e0004 */
[----:B-1----:R-:W-:Y:S03]  /*60d30*/  HMMA.16816.F32 R4, R44, R54, R36 ;  /* 0x000000362c04723c */ /* 0x002fe60000001824 */
[----:B------:R1:W-:Y:S11]  /*60d40*/  STL.64 [R1+0x26a0], R58 ;  /* 0x0026a03a01007387 */ /* 0x0003f60000100a00 */
[----:B------:R-:W-:Y:S09]  /*60d50*/  @!UPT UIADD3 URZ, URZ, URZ, URZ ;  /* 0x0000003f3f3ff290 */ /* 0x000ff2000fffe03f */
[----:B------:R-:W-:Y:S01]  /*60d60*/  STL.64 [R1+0x1e0], R4 ;  /* 0x0001e00401007387 */ /* 0x000fe20000100a00 */
[----:B------:R2:W-:Y:S02]  /*60d70*/  STL.64 [R1+0x1e8], R6 ;  /* 0x0001e80601007387 */ /* 0x0005e40000100a00 */
[----:B------:R-:W3:Y:S02]  /*60d80*/  LDL.LU R36, [R1+0x1d0] ;  /* 0x0001d00001247983 */ /* 0x000ee40000300800 */
[----:B------:R-:W3:Y:S01]  /*60d90*/  LDL.LU R37, [R1+0x1d4] ;  /* 0x0001d40001257983 */ /* 0x000ee20000300800 */
[----:B------:R-:W3:Y:S01]  /*60da0*/  LDL.LU R38, [R1+0x1d8] ;  /* 0x0001d80001267983 */ /* 0x000ee20000300800 */
[----:B------:R-:W3:Y:S02]  /*60db0*/  LDL.LU R39, [R1+0x1dc] ;  /* 0x0001dc0001277983 */ /* 0x000ee40000300800 */
[----:B------:R-:W4:Y:S02]  /*60dc0*/  LDL.LU R56, [R1+0x160] ;  /* 0x0001600001387983 */ /* 0x000f240000300800 */
[----:B------:R-:W4:Y:S01]  /*60dd0*/  LDL.LU R57, [R1+0x164] ;  /* 0x0001640001397983 */ /* 0x000f220000300800 */
[----:B-1----:R-:W4:Y:S01]  /*60de0*/  LDL.LU R58, [R1+0x168] ;  /* 0x00016800013a7983 */ /* 0x002f220000300800 */
        /* <DEDUP_REMOVED lines=24> */
[----:B--2---:R-:W-:-:S02]  /*60f70*/  IMAD.MOV.U32 R7, RZ, RZ, R0 ;  /* 0x000000ffff077224 */ /* 0x004fc400078e0000 */
[----:B------:R-:W2:Y:S01]  /*60f80*/  LDL.LU R0, [R1+0xe3c] ;  /* 0x000e3c0001007983 */ /* 0x000ea20000300800 */
[C---:B---3--:R-:W-:Y:S11]  /*60f90*/  HMMA.16816.F32 R36, R44.reuse, R50, R36 ;  /* 0x000000322c24723c */ /* 0x048ff60000001824 */
[----:B------:R-:W-:Y:S11]  /*60fa0*/  @!UPT UIADD3 URZ, URZ, URZ, URZ ;  /* 0x0000003f3f3ff290 */ /* 0x000ff6000fffe03f */
[----:B------:R-:W-:Y:S01]  /*60fb0*/  @!UPT UIADD3 URZ, URZ, URZ, URZ ;  /* 0x0000003f3f3ff290 */ /* 0x000fe2000fffe03f */
[----:B------:R-:W-:Y:S01]  /*60fc0*/  STL.64 [R1+0x1d0], R36 ;  /* 0x0001d02401007387 */ /* 0x000fe20000100a00 */
[----:B------:R1:W-:Y:S03]  /*60fd0*/  STL.64 [R1+0x1d8], R38 ;  /* 0x0001d82601007387 */ /* 0x0003e60000100a00 */
[----:B-1----:R-:W3:Y:S01]  /*60fe0*/  LDL.LU.64 R38, [R1+0x26f8] ;  /* 0x0026f80001267983 */ /* 0x002ee20000300a00 */
[----:B----4-:R-:W-:Y:S01]  /*60ff0*/  HMMA.16816.F32 R28, R44, R34, R28 ;  /* 0x000000222c1c723c */ /* 0x010fe2000000181c */
[----:B------:R-:W-:Y:S02]  /*61000*/  IMAD.MOV.U32 R55, RZ, RZ, R5 ;  /* 0x000000ffff377224 */ /* 0x000fe400078e0005 */
[----:B------:R-:W-:Y:S02]  /*61010*/  IMAD.MOV.U32 R51, RZ, RZ, R37 ;  /* 0x000000ffff337224 */ /* 0x000fe400078e0025 */
[----:B------:R-:W-:-:S02]  /*61020*/  IMAD.MOV.U32 R50, RZ, RZ, R36 ;  /* 0x000000ffff327224 */ /* 0x000fc400078e0024 */
[----:B------:R-:W-:Y:S02]  /*61030*/  IMAD.MOV.U32 R54, RZ, RZ, R4 ;  /* 0x000000ffff367224 */ /* 0x000fe400078e0004 */
[----:B------:R-:W-:Y:S02]  /*61040*/  IMAD.MOV.U32 R5, RZ, RZ, R9 ;  /* 0x000000ffff057224 */ /* 0x000fe400078e0009 */
[----:B------:R-:W-:Y:S01]  /*61050*/  IMAD.MOV.U32 R6, RZ, RZ, R8 ;  /* 0x000000ffff067224 */ /* 0x000fe200078e0008 */
[----:B------:R0:W5:Y:S01]  /*61060*/  LDL.LU.64 R36, [R1+0x26f0] ;  /* 0x0026f00001247983 */ /* 0x0001620000300a00 */
[----:B------:R-:W-:Y:S02]  /*61070*/  IMAD.MOV.U32 R15, RZ, RZ, R61 ;  /* 0x000000ffff0f7224 */ /* 0x000fe400078e003d */
[----:B------:R-:W-:Y:S02]  /*61080*/  IMAD.MOV.U32 R4, RZ, RZ, R60 ;  /* 0x000000ffff047224 */ /* 0x000fe400078e003c */
[----:B------:R-:W4:Y:S01]  /*61090*/  LDL.LU.64 R8, [R1+0x948] ;  /* 0x0009480001087983 */ /* 0x000f220000300a00 */
[----:B------:R-:W2:Y:S06]  /*610a0*/  LDL.LU.64 R60, [R1+0x940] ;  /* 0x00094000013c7983 */ /* 0x000eac0000300a00 */
[----:B------:R-:W-:-:S02]  /*610b0*/  IMAD.MOV.U32 R35, RZ, RZ, R31 ;  /* 0x000000ffff237224 */ /* 0x000fc400078e001f */
[----:B------:R-:W-:Y:S01]  /*610c0*/  IMAD.MOV.U32 R34, RZ, RZ, R30 ;  /* 0x000000ffff227224 */ /* 0x000fe200078e001e */
[C---:B---3--:R-:W-:Y:S11]  /*610d0*/  HMMA.16816.F32 R40, R44.reuse, R38, R40 ;  /* 0x000000262c28723c */ /* 0x048ff60000001828 */
[----:B------:R-:W-:Y:S11]  /*610e0*/  @!UPT UIADD3 URZ, URZ, URZ, URZ ;  /* 0x0000003f3f3ff290 */ /* 0x000ff6000fffe03f */
[----:B------:R-:W-:Y:S01]  /*610f0*/  @!UPT UIADD3 URZ, URZ, URZ, URZ ;  /* 0x0000003f3f3ff290 */ /* 0x000fe2000fffe03f */
[----:B------:R1:W-:Y:S01]  /*61100*/  STL.64 [R1+0x1c0], R40 ;  /* 0x0001c02801007387 */ /* 0x0003e20000100a00 */
[----:B------:R3:W-:Y:S02]  /*61110*/  STL.64 [R1+0x1c8], R42 ;  /* 0x0001c82a01007387 */ /* 0x0007e40000100a00 */
[----:B------:R-:W-:Y:S02]  /*61120*/  IMAD.MOV.U32 R38, RZ, RZ, R40 ;  /* 0x000000ffff267224 */ /* 0x000fe400078e0028 */
[----:B------:R-:W-:Y:S01]  /*61130*/  IMAD.MOV.U32 R39, RZ, RZ, R41 ;  /* 0x000000ffff277224 */ /* 0x000fe200078e0029 */
[----:B-1----:R-:W2:Y:S01]  /*61140*/  LDL.LU R40, [R1+0x140] ;  /* 0x0001400001287983 */ /* 0x002ea20000300800 */
[----:B------:R-:W2:Y:S02]  /*61150*/  LDL.LU R41, [R1+0x144] ;  /* 0x0001440001297983 */ /* 0x000ea40000300800 */
[----:B---3--:R-:W-:Y:S02]  /*61160*/  IMAD.MOV.U32 R42, RZ, RZ, R2 ;  /* 0x000000ffff2a7224 */ /* 0x008fe400078e0002 */
[----:B------:R-:W3:Y:S01]  /*61170*/  LDL.LU R2, [R1+0x26e8] ;  /* 0x0026e80001027983 */ /* 0x000ee20000300800 */
[----:B------:R-:W-:Y:S02]  /*61180*/  STL.64 [R1+0x1b0], R28 ;  /* 0x0001b01c01007387 */ /* 0x000fe40000100a00 */
[----:B------:R1:W-:Y:S02]  /*61190*/  STL.64 [R1+0x1b8], R30 ;  /* 0x0001b81e01007387 */ /* 0x0003e40000100a00 */
[----:B-1----:R-:W2:Y:S01]  /*611a0*/  LDL.LU.64 R30, [R1+0x26e0] ;  /* 0x0026e000011e7983 */ /* 0x002ea20000300a00 */
[----:B------:R0:W5:Y:S01]  /*611b0*/  LDL.LU.64 R28, [R1+0x26d8] ;  /* 0x0026d800011c7983 */ /* 0x0001620000300a00 */
[C---:B--2---:R-:W-:Y:S11]  /*611c0*/  HMMA.16816.F32 R24, R44.reuse, R30, R24 ;  /* 0x0000001e2c18723c */ /* 0x044ff60000001818 */
[----:B------:R-:W-:Y:S11]  /*611d0*/  @!UPT UIADD3 URZ, URZ, URZ, URZ ;  /* 0x0000003f3f3ff290 */ /* 0x000ff6000fffe03f */
[----:B------:R-:W-:Y:S01]  /*611e0*/  @!UPT UIADD3 URZ, URZ, URZ, URZ ;  /* 0x0000003f3f3ff290 */ /* 0x000fe2000fffe03f */
[----:B------:R-:W-:Y:S01]  /*611f0*/  STL.64 [R1+0x1a0], R24 ;  /* 0x0001a01801007387 */ /* 0x000fe20000100a00 */
[----:B------:R-:W-:Y:S02]  /*61200*/  IMAD.MOV.U32 R31, RZ, RZ, R27 ;  /* 0x000000ffff1f7224 */ /* 0x000fe400078e001b */
[----:B------:R1:W-:Y:S02]  /*61210*/  STL.64 [R1+0x1a8], R26 ;  /* 0x0001a81a01007387 */ /* 0x0003e40000100a00 */
[----:B------:R-:W-:Y:S02]  /*61220*/  IMAD.MOV.U32 R30, RZ, RZ, R26 ;  /* 0x000000ffff1e7224 */ /* 0x000fe400078e001a */
[----:B-1----:R-:W2:Y:S02]  /*61230*/  LDL.LU.64 R26, [R1+0x26d0] ;  /* 0x0026d000011a7983 */ /* 0x002ea40000300a00 */
[C---:B--2---:R-:W-:Y:S11]  /*61240*/  HMMA.16816.F32 R20, R44.reuse, R26, R20 ;  /* 0x0000001a2c14723c */ /* 0x044ff60000001814 */
[----:B------:R-:W-:Y:S11]  /*61250*/  @!UPT UIADD3 URZ, URZ, URZ, URZ ;  /* 0x0000003f3f3ff290 */ /* 0x000ff6000fffe03f */
[----:B------:R-:W-:Y:S01]  /*61260*/  @!UPT UIADD3 URZ, URZ, URZ, URZ ;  /* 0x0000003f3f3ff290 */ /* 0x000fe2000fffe03f */
[----:B------:R-:W-:Y:S01]  /*61270*/  STL.64 [R1+0x190], R20 ;  /* 0x0001901401007387 */ /* 0x000fe20000100a00 */
[----:B------:R1:W-:Y:S03]  /*61280*/  STL.64 [R1+0x198], R22 ;  /* 0x0001981601007387 */ /* 0x0003e60000100a00 */
[----:B-1----:R-:W2:Y:S02]  /*61290*/  LDL.LU.64 R22, [R1+0x26c8] ;  /* 0x0026c80001167983 */ /* 0x002ea40000300a00 */
[C---:B--2---:R-:W-:Y:S11]  /*612a0*/  HMMA.16816.F32 R16, R44.reuse, R22, R16 ;  /* 0x000000162c10723c */ /* 0x044ff60000001810 */
[----:B------:R-:W-:Y:S11]  /*612b0*/  @!UPT UIADD3 URZ, URZ, URZ, URZ ;  /* 0x0000003f3f3ff290 */ /* 0x000ff6000fffe03f */
[----:B------:R-:W-:Y:S01]  /*612c0*/  @!UPT UIADD3 URZ, URZ, URZ, URZ ;  /* 0x0000003f3f3ff290 */ /* 0x000fe2000fffe03f */
[----:B------:R-:W-:Y:S01]  /*612d0*/  STL.64 [R1+0x180], R16 ;  /* 0x0001801001007387 */ /* 0x000fe20000100a00 */
[----:B------:R1:W-:Y:S03]  /*612e0*/  STL.64 [R1+0x188], R18 ;  /* 0x0001881201007387 */ /* 0x0003e60000100a00 */
[----:B-1----:R-:W2:Y:S01]  /*612f0*/  LDL.LU.64 R18, [R1+0x26c0] ;  /* 0x0026c00001127983 */ /* 0x002ea20000300a00 */
[----:B------:R-:W-:Y:S02]  /*61300*/  IMAD.MOV.U32 R23, RZ, RZ, R17 ;  /* 0x000000ffff177224 */ /* 0x000fe400078e0011 */
[----:B------:R-:W-:Y:S02]  /*61310*/  IMAD.MOV.U32 R22, RZ, RZ, R16 ;  /* 0x000000ffff167224 */ /* 0x000fe400078e0010 */
[----:B------:R0:W5:Y:S01]  /*61320*/  LDL.LU.64 R16, [R1+0x26b8] ;  /* 0x0026b80001107983 */ /* 0x0001620000300a00 */
[C---:B--2---:R-:W-:Y:S11]  /*61330*/  HMMA.16816.F32 R12, R44.reuse, R18, R12 ;  /* 0x000000122c0c723c */ /* 0x044ff6000000180c */
[----:B------:R-:W-:Y:S11]  /*61340*/  @!UPT UIADD3 URZ, URZ, URZ, URZ ;  /* 0x0000003f3f3ff290 */ /* 0x000ff6000fffe03f */
[----:B------:R-:W-:Y:S01]  /*61350*/  @!UPT UIADD3 URZ, URZ, URZ, URZ ;  /* 0x0000003f3f3ff290 */ /* 0x000fe2000fffe03f */
[----:B------:R-:W-:Y:S01]  /*61360*/  STL.64 [R1+0x170], R12 ;  /* 0x0001700c01007387 */ /* 0x000fe20000100a00 */
[----:B------:R1:W-:Y:S03]  /*61370*/  STL.64 [R1+0x178], R14 ;  /* 0x0001780e01007387 */ /* 0x0003e60000100a00 */
[----:B-1----:R-:W2:Y:S01]  /*61380*/  LDL.LU.64 R14, [R1+0x26b0] ;  /* 0x0026b000010e7983 */ /* 0x002ea20000300a00 */
[C---:B------:R-:W-:Y:S01]  /*61390*/  HMMA.16816.F32 R4, R44.reuse, R10, R4 ;  /* 0x0000000a2c04723c */ /* 0x040fe20000001804 */
[----:B------:R0:W5:Y:S07]  /*613a0*/  LDL.LU.64 R12, [R1+0x26a8] ;  /* 0x0026a800010c7983 */ /* 0x00016e0000300a00 */
[----:B--2---:R-:W-:Y:S11]  /*613b0*/  HMMA.16816.F32 R56, R44, R14, R56 ;  /* 0x0000000e2c38723c */ /* 0x004ff60000001838 */
[----:B------:R-:W-:Y:S11]  /*613c0*/  @!UPT UIADD3 URZ, URZ, URZ, URZ ;  /* 0x0000003f3f3ff290 */ /* 0x000ff6000fffe03f */
[----:B------:R-:W-:Y:S01]  /*613d0*/  @!UPT UIADD3 URZ, URZ, URZ, URZ ;  /* 0x0000003f3f3ff290 */ /* 0x000fe2000fffe03f */
[----:B------:R-:W-:Y:S01]  /*613e0*/  STL.64 [R1+0x160], R56 ;  /* 0x0001603801007387 */ /* 0x000fe20000100a00 */
[----:B------:R1:W-:Y:S03]  /*613f0*/  STL.64 [R1+0x168], R58 ;  /* 0x0001683a01007387 */ /* 0x0003e60000100a00 */
[----:B-1----:R0:W5:Y:S01]  /*61400*/  LDL.LU.64 R58, [R1+0x26a0] ;  /* 0x0026a000013a7983 */ /* 0x0021620000300a00 */
[----:B------:R-:W-:Y:S02]  /*61410*/  STL.64 [R1+0x150], R4 ;  /* 0x0001500401007387 */ /* 0x000fe40000100a00 */
[----:B------:R1:W-:Y:S02]  /*61420*/  STL.64 [R1+0x158], R6 ;  /* 0x0001580601007387 */ /* 0x0003e40000100a00 */
[----:B-1----:R-:W2:Y:S01]  /*61430*/  LDL.LU.64 R6, [R1+0x2698] ;  /* 0x0026980001067983 */ /* 0x002ea20000300a00 */
[----:B------:R-:W-:-:S02]  /*61440*/  IMAD.MOV.U32 R43, RZ, RZ, R3 ;  /* 0x000000ffff2b7224 */ /* 0x000fc400078e0003 */
[----:B------:R-:W-:Y:S02]  /*61450*/  IMAD.MOV.U32 R27, RZ, RZ, R20 ;  /* 0x000000ffff1b7224 */ /* 0x000fe400078e0014 */
[----:B------:R-:W-:Y:S01]  /*61460*/  IMAD.MOV.U32 R20, RZ, RZ, c[0x0][0x188] ;  /* 0x00006200ff147624 */ /* 0x000fe200078e00ff */
[----:B------:R-:W2:Y:S01]  /*61470*/  LDL R14, [R1+0x2240] ;  /* 0x00224000010e7983 */ /* 0x000ea20000100800 */
[----:B------:R-:W2:Y:S02]  /*61480*/  LDL.LU R57, [R1+0x2064] ;  /* 0x0020640001397983 */ /* 0x000ea40000300800 */
[----:B------:R-:W2:Y:S02]  /*61490*/  LDL.LU R24, [R1+0x205c] ;  /* 0x00205c0001187983 */ /* 0x000ea40000300800 */
[----:B------:R-:W-:Y:S01]  /*614a0*/  IMAD.SHL.U32 R20, R20, 0x40, RZ ;  /* 0x0000004014147824 */ /* 0x000fe200078e00ff */
[----:B------:R-:W-:Y:S01]  /*614b0*/  IADD3 R0, R0, 0x1, RZ ;  /* 0x0000000100007810 */ /* 0x000fe20007ffe0ff */
[----:B------:R-:W2:Y:S01]  /*614c0*/  LDL.LU R53, [R1+0x2054] ;  /* 0x0020540001357983 */ /* 0x000ea20000300800 */
[----:B------:R-:W2:Y:S02]  /*614d0*/  LDL.LU R52, [R1+0x204c] ;  /* 0x00204c0001347983 */ /* 0x000ea40000300800 */
[----:B------:R-:W-:-:S02]  /*614e0*/  IMAD.SHL.U32 R20, R20, 0x2, RZ ;  /* 0x0000000214147824 */ /* 0x000fc400078e00ff */
[----:B------:R-:W2:Y:S03]  /*614f0*/  LDL.LU R56, [R1+0x2044] ;  /* 0x0020440001387983 */ /* 0x000ea60000300800 */
[-C--:B----4-:R-:W-:Y:S02]  /*61500*/  IADD3 R5, P0, R8, R20.reuse, RZ ;  /* 0x0000001408057210 */ /* 0x090fe40007f1e0ff */
[----:B------:R-:W-:Y:S01]  /*61510*/  IADD3 R4, P1, R60, R20, RZ ;  /* 0x000000143c047210 */ /* 0x000fe20007f3e0ff */
[----:B------:R-:W-:Y:S01]  /*61520*/  STL [R1+0xe3c], R0 ;  /* 0x000e3c0001007387 */ /* 0x000fe20000100800 */
[----:B------:R-:W4:Y:S02]  /*61530*/  LDL.LU R3, [R1+0x2034] ;  /* 0x0020340001037983 */ /* 0x000f240000300800 */
[--C-:B---3--:R-:W-:Y:S02]  /*61540*/  IMAD.X R8, R9, 0x1, R2.reuse, P0 ;  /* 0x0000000109087824 */ /* 0x108fe400000e0602 */
[----:B------:R-:W-:-:S02]  /*61550*/  IMAD.X R9, R61, 0x1, R2, P1 ;  /* 0x000000013d097824 */ /* 0x000fc400008e0602 */
[----:B------:R-:W3:Y:S01]  /*61560*/  LDL.LU R61, [R1+0x2058] ;  /* 0x00205800013d7983 */ /* 0x000ee20000300800 */
[----:B--2---:R-:W-:Y:S03]  /*61570*/  HMMA.16816.F32 R44, R44, R6, R40 ;  /* 0x000000062c2c723c */ /* 0x004fe60000001828 */
[----:B------:R0:W5:Y:S01]  /*61580*/  LDL.LU.64 R42, [R1+0x2690] ;  /* 0x00269000012a7983 */ /* 0x0001620000300a00 */
[----:B------:R0:W5:Y:S11]  /*61590*/  LDL.LU.64 R40, [R1+0x2688] ;  /* 0x0026880001287983 */ /* 0x0001760000300a00 */
[----:B------:R-:W-:Y:S08]  /*615a0*/  @!UPT UIADD3 URZ, URZ, URZ, URZ ;  /* 0x0000003f3f3ff290 */ /* 0x000ff0000fffe03f */
[----:B------:R1:W-:Y:S01]  /*615b0*/  STL.64 [R1+0x140], R44 ;  /* 0x0001402c01007387 */ /* 0x0003e20000100a00 */
[----:B------:R2:W-:Y:S03]  /*615c0*/  STL.64 [R1+0x148], R46 ;  /* 0x0001482e01007387 */ /* 0x0005e60000100a00 */
[----:B-1----:R-:W4:Y:S01]  /*615d0*/  LDL.LU R44, [R1+0x203c] ;  /* 0x00203c00012c7983 */ /* 0x002f220000300800 */
[----:B------:R-:W4:Y:S02]  /*615e0*/  LDL.LU R45, [R1+0x2060] ;  /* 0x00206000012d7983 */ /* 0x000f240000300800 */
[----:B------:R-:W-:Y:S02]  /*615f0*/  IMAD.MOV.U32 R7, RZ, RZ, R46 ;  /* 0x000000ffff077224 */ /* 0x000fe400078e002e */
[----:B------:R-:W-:Y:S01]  /*61600*/  IMAD.MOV.U32 R6, RZ, RZ, R47 ;  /* 0x000000ffff067224 */ /* 0x000fe200078e002f */
[----:B--2---:R-:W2:Y:S01]  /*61610*/  LDL.LU R46, [R1+0x202c] ;  /* 0x00202c00012e7983 */ /* 0x004ea20000300800 */
[----:B------:R-:W2:Y:S02]  /*61620*/  LDL.LU R47, [R1+0x2050] ;  /* 0x00205000012f7983 */ /* 0x000ea40000300800 */
[----:B------:R-:W2:Y:S02]  /*61630*/  LDL.LU R60, [R1+0x2024] ;  /* 0x00202400013c7983 */ /* 0x000ea40000300800 */
[----:B------:R-:W2:Y:S01]  /*61640*/  LDL.LU R10, [R1+0x2048] ;  /* 0x00204800010a7983 */ /* 0x000ea20000300800 */
[----:B------:R-:W-:Y:S01]  /*61650*/  ISETP.NE.U32.AND P0, PT, R0, R14, PT ;  /* 0x0000000e0000720c */ /* 0x000fe20003f05070 */
[----:B------:R-:W2:Y:S01]  /*61660*/  LDL.LU R11, [R1+0x201c] ;  /* 0x00201c00010b7983 */ /* 0x000ea20000300800 */
[----:B------:R-:W2:Y:S02]  /*61670*/  LDL.LU R14, [R1+0x2040] ;  /* 0x00204000010e7983 */ /* 0x000ea40000300800 */
[----:B------:R-:W2:Y:S02]  /*61680*/  LDL.LU R15, [R1+0x2014] ;  /* 0x00201400010f7983 */ /* 0x000ea40000300800 */
[----:B------:R-:W2:Y:S01]  /*61690*/  LDL.LU R18, [R1+0x2038] ;  /* 0x0020380001127983 */ /* 0x000ea20000300800 */
[----:B------:R-:W2:Y:S01]  /*616a0*/  LDL.LU R19, [R1+0x200c] ;  /* 0x00200c0001137983 */ /* 0x000ea20000300800 */
[----:B------:R-:W2:Y:S02]  /*616b0*/  LDL.LU R49, [R1+0x2030] ;  /* 0x0020300001317983 */ /* 0x000ea40000300800 */
[----:B------:R-:W-:-:S02]  /*616c0*/  IMAD.MOV.U32 R26, RZ, RZ, R21 ;  /* 0x000000ffff1a7224 */ /* 0x000fc400078e0015 */
[----:B------:R-:W2:Y:S01]  /*616d0*/  LDL.LU R48, [R1+0x2004] ;  /* 0x0020040001307983 */ /* 0x000ea20000300800 */
[----:B------:R-:W2:Y:S01]  /*616e0*/  LDL.LU R21, [R1+0x2028] ;  /* 0x0020280001157983 */ /* 0x000ea20000300800 */
[----:B------:R-:W2:Y:S01]  /*616f0*/  LDL.LU R25, [R1+0x1ffc] ;  /* 0x001ffc0001197983 */ /* 0x000ea20000300800 */
[-C--:B------:R-:W-:Y:S01]  /*61700*/  IADD3 R57, P3, R57, R20.reuse, RZ ;  /* 0x0000001439397210 */ /* 0x080fe20007f7e0ff */
[----:B------:R-:W2:Y:S01]  /*61710*/  LDL.LU R0, [R1+0x2020] ;  /* 0x0020200001007983 */ /* 0x000ea20000300800 */
[-C--:B------:R-:W-:Y:S02]  /*61720*/  IADD3 R24, P4, R24, R20.reuse, RZ ;  /* 0x0000001418187210 */ /* 0x080fe40007f9e0ff */
[-C--:B------:R-:W-:Y:S02]  /*61730*/  IADD3 R53, P5, R53, R20.reuse, RZ ;  /* 0x0000001435357210 */ /* 0x080fe40007fbe0ff */
[-C--:B------:R-:W-:Y:S01]  /*61740*/  IADD3 R52, P6, R52, R20.reuse, RZ ;  /* 0x0000001434347210 */ /* 0x080fe20007fde0ff */
[----:B------:R1:W-:Y:S01]  /*61750*/  STL [R1+0x2064], R57 ;  /* 0x0020643901007387 */ /* 0x0003e20000100800 */
[----:B------:R-:W-:-:S03]  /*61760*/  IADD3 R56, P1, R56, R20, RZ ;  /* 0x0000001438387210 */ /* 0x000fc60007f3e0ff */
[----:B-1----:R-:W2:Y:S01]  /*61770*/  LDL.LU R57, [R1+0x1ff4] ;  /* 0x001ff40001397983 */ /* 0x002ea20000300800 */
[----:B------:R1:W-:Y:S03]  /*61780*/  STL [R1+0x205c], R24 ;  /* 0x00205c1801007387 */ /* 0x0003e60000100800 */
[----:B-1----:R-:W2:Y:S01]  /*61790*/  LDL.LU R24, [R1+0x2018] ;  /* 0x0020180001187983 */ /* 0x002ea20000300800 */
[----:B------:R1:W-:Y:S03]  /*617a0*/  STL [R1+0x2054], R53 ;  /* 0x0020543501007387 */ /* 0x0003e60000100800 */
[----:B-1----:R-:W2:Y:S01]  /*617b0*/  LDL.LU R53, [R1+0x1fec] ;  /* 0x001fec0001357983 */ /* 0x002ea20000300800 */
[----:B------:R1:W-:Y:S03]  /*617c0*/  STL [R1+0x204c], R52 ;  /* 0x00204c3401007387 */ /* 0x0003e60000100800 */
[----:B-1----:R-:W2:Y:S01]  /*617d0*/  LDL.LU R52, [R1+0x2010] ;  /* 0x0020100001347983 */ /* 0x002ea20000300800 */
[----:B------:R1:W-:Y:S02]  /*617e0*/  STL [R1+0x2044], R56 ;  /* 0x0020443801007387 */ /* 0x0003e40000100800 */
[--C-:B---3--:R-:W-:Y:S01]  /*617f0*/  IMAD.X R61, R61, 0x1, R2.reuse, P4 ;  /* 0x000000013d3d7824 */ /* 0x108fe200020e0602 */
[----:B-1----:R-:W3:Y:S01]  /*61800*/  LDL.LU R56, [R1+0x1fe4] ;  /* 0x001fe40001387983 */ /* 0x002ee20000300800 */
[----:B----4-:R-:W-:Y:S01]  /*61810*/  IMAD.X R45, R45, 0x1, R2, P3 ;  /* 0x000000012d2d7824 */ /* 0x010fe200018e0602 */
[----:B------:R-:W-:-:S02]  /*61820*/  IADD3 R3, P3, R3, R20, RZ ;  /* 0x0000001403037210 */ /* 0x000fc40007f7e0ff */
[----:B------:R-:W-:-:S03]  /*61830*/  IADD3 R44, P2, R44, R20, RZ ;  /* 0x000000142c2c7210 */ /* 0x000fc60007f5e0ff */
[----:B------:R1:W-:Y:S02]  /*61840*/  STL [R1+0x2034], R3 ;  /* 0x0020340301007387 */ /* 0x0003e40000100800 */
[----:B------:R-:W-:Y:S02]  /*61850*/  STL [R1+0x203c], R44 ;  /* 0x00203c2c01007387 */ /* 0x000fe40000100800 */
[--C-:B--2---:R-:W-:Y:S01]  /*61860*/  IMAD.X R47, R47, 0x1, R2.reuse, P5 ;  /* 0x000000012f2f7824 */ /* 0x104fe200028e0602 */
[-C--:B------:R-:W-:Y:S02]  /*61870*/  IADD3 R60, P5, R60, R20.reuse, RZ ;  /* 0x000000143c3c7210 */ /* 0x080fe40007fbe0ff */
[-C--:B------:R-:W-:Y:S01]  /*61880*/  IADD3 R46, P4, R46, R20.reuse, RZ ;  /* 0x000000142e2e7210 */ /* 0x080fe20007f9e0ff */
[----:B-1----:R-:W2:Y:S01]  /*61890*/  LDL.LU R3, [R1+0x2008] ;  /* 0x0020080001037983 */ /* 0x002ea20000300800 */
[----:B------:R-:W-:Y:S02]  /*618a0*/  STL [R1+0x2060], R45 ;  /* 0x0020602d01007387 */ /* 0x000fe40000100800 */
[----:B------:R1:W-:Y:S02]  /*618b0*/  STL [R1+0x2058], R61 ;  /* 0x0020583d01007387 */ /* 0x0003e40000100800 */
[----:B-1----:R-:W4:Y:S01]  /*618c0*/  LDL.LU R61, [R1+0x1fdc] ;  /* 0x001fdc00013d7983 */ /* 0x002f220000300800 */
[----:B------:R1:W-:Y:S02]  /*618d0*/  STL [R1+0x2024], R60 ;  /* 0x0020243c01007387 */ /* 0x0003e40000100800 */
[----:B------:R-:W-:Y:S01]  /*618e0*/  STL [R1+0x202c], R46 ;  /* 0x00202c2e01007387 */ /* 0x000fe20000100800 */
[----:B-1----:R-:W4:Y:S01]  /*618f0*/  LDL.LU R60, [R1+0x2000] ;  /* 0x00200000013c7983 */ /* 0x002f220000300800 */
[--C-:B------:R-:W-:Y:S01]  /*61900*/  IMAD.X R10, R10, 0x1, R2.reuse, P6 ;  /* 0x000000010a0a7824 */ /* 0x100fe200030e0602 */
[-C--:B------:R-:W-:Y:S01]  /*61910*/  IADD3 R11, P6, R11, R20.reuse, RZ ;  /* 0x000000140b0b7210 */ /* 0x080fe20007fde0ff */
[--C-:B------:R-:W-:Y:S01]  /*61920*/  IMAD.X R14, R14, 0x1, R2.reuse, P1 ;  /* 0x000000010e0e7824 */ /* 0x100fe200008e0602 */
[----:B------:R-:W-:Y:S01]  /*61930*/  IADD3 R15, P1, R15, R20, RZ ;  /* 0x000000140f0f7210 */ /* 0x000fe20007f3e0ff */
[----:B------:R-:W-:Y:S01]  /*61940*/  STL [R1+0x2050], R47 ;  /* 0x0020502f01007387 */ /* 0x000fe20000100800 */
[----:B------:R-:W-:-:S02]  /*61950*/  IMAD.X R18, R18, 0x1, R2, P2 ;  /* 0x0000000112127824 */ /* 0x000fc400010e0602 */
[----:B------:R-:W-:Y:S01]  /*61960*/  STL [R1+0x2048], R10 ;  /* 0x0020480a01007387 */ /* 0x000fe20000100800 */
[-C--:B------:R-:W-:Y:S01]  /*61970*/  IADD3 R19, P2, R19, R20.reuse, RZ ;  /* 0x0000001413137210 */ /* 0x080fe20007f5e0ff */
[----:B------:R-:W-:Y:S01]  /*61980*/  STL [R1+0x201c], R11 ;  /* 0x00201c0b01007387 */ /* 0x000fe20000100800 */
[--C-:B------:R-:W-:Y:S02]  /*61990*/  IMAD.X R49, R49, 0x1, R2.reuse, P3 ;  /* 0x0000000131317824 */ /* 0x100fe400018e0602 */
[----:B------:R-:W-:Y:S01]  /*619a0*/  STL [R1+0x2040], R14 ;  /* 0x0020400e01007387 */ /* 0x000fe20000100800 */
[-C--:B------:R-:W-:Y:S01]  /*619b0*/  IADD3 R48, P3, R48, R20.reuse, RZ ;  /* 0x0000001430307210 */ /* 0x080fe20007f7e0ff */
[----:B------:R-:W-:Y:S01]  /*619c0*/  STL [R1+0x2014], R15 ;  /* 0x0020140f01007387 */ /* 0x000fe20000100800 */
[--C-:B------:R-:W-:Y:S02]  /*619d0*/  IMAD.X R0, R0, 0x1, R2.reuse, P5 ;  /* 0x0000000100007824 */ /* 0x100fe400028e0602 */
[----:B------:R-:W-:Y:S02]  /*619e0*/  STL [R1+0x2038], R18 ;  /* 0x0020381201007387 */ /* 0x000fe40000100800 */
[--C-:B------:R-:W-:Y:S01]  /*619f0*/  IMAD.X R21, R21, 0x1, R2.reuse, P4 ;  /* 0x0000000115157824 */ /* 0x100fe200020e0602 */
[----:B------:R-:W-:Y:S01]  /*61a00*/  STL [R1+0x200c], R19 ;  /* 0x00200c1301007387 */ /* 0x000fe20000100800 */
[-C--:B------:R-:W-:Y:S01]  /*61a10*/  IADD3 R25, P4, R25, R20.reuse, RZ ;  /* 0x0000001419197210 */ /* 0x080fe20007f9e0ff */
[----:B------:R-:W-:Y:S02]  /*61a20*/  STL [R1+0x2030], R49 ;  /* 0x0020303101007387 */ /* 0x000fe40000100800 */
[----:B------:R-:W-:Y:S01]  /*61a30*/  STL [R1+0x2004], R48 ;  /* 0x0020043001007387 */ /* 0x000fe20000100800 */
[----:B------:R1:W-:Y:S01]  /*61a40*/  STL [R1+0x2020], R0 ;  /* 0x0020200001007387 */ /* 0x0003e20000100800 */
[----:B------:R0:W-:Y:S01]  /*61a50*/  STL [R1+0x2028], R21 ;  /* 0x0020281501007387 */ /* 0x0001e20000100800 */
[----:B------:R-:W-:Y:S01]  /*61a60*/  IADD3 R57, P5, R57, R20, RZ ;  /* 0x0000001439397210 */ /* 0x000fe20007fbe0ff */
[----:B------:R-:W-:-:S02]  /*61a70*/  IMAD.X R24, R24, 0x1, R2, P6 ;  /* 0x0000000118187824 */ /* 0x000fc400030e0602 */
[--C-:B------:R-:W-:Y:S01]  /*61a80*/  IMAD.X R52, R52, 0x1, R2.reuse, P1 ;  /* 0x0000000134347824 */ /* 0x100fe200008e0602 */
[----:B-1----:R-:W4:Y:S01]  /*61a90*/  LDL.LU R0, [R1+0x1fd4] ;  /* 0x001fd40001007983 */ /* 0x002f220000300800 */
[----:B------:R1:W-:Y:S02]  /*61aa0*/  STL [R1+0x1ffc], R25 ;  /* 0x001ffc1901007387 */ /* 0x0003e40000100800 */
[----:B0-----:R-:W4:Y:S01]  /*61ab0*/  LDL.LU R21, [R1+0x1ff8] ;  /* 0x001ff80001157983 */ /* 0x001f220000300800 */
[-C--:B------:R-:W-:Y:S01]  /*61ac0*/  IADD3 R53, P6, R53, R20.reuse, RZ ;  /* 0x0000001435357210 */ /* 0x080fe20007fde0ff */
[----:B-1----:R-:W4:Y:S01]  /*61ad0*/  LDL.LU R25, [R1+0x1fcc] ;  /* 0x001fcc0001197983 */ /* 0x002f220000300800 */
[----:B------:R0:W-:Y:S01]  /*61ae0*/  STL [R1+0x1ff4], R57 ;  /* 0x001ff43901007387 */ /* 0x0001e20000100800 */
[----:B---3--:R-:W-:Y:S02]  /*61af0*/  IADD3 R56, P1, R56, R20, RZ ;  /* 0x0000001438387210 */ /* 0x008fe40007f3e0ff */
[----:B0-----:R-:W3:Y:S01]  /*61b00*/  LDL.LU R57, [R1+0x1ff0] ;  /* 0x001ff00001397983 */ /* 0x001ee20000300800 */
[----:B------:R0:W-:Y:S02]  /*61b10*/  STL [R1+0x2010], R52 ;  /* 0x0020103401007387 */ /* 0x0001e40000100800 */
[----:B------:R-:W-:Y:S01]  /*61b20*/  STL [R1+0x2018], R24 ;  /* 0x0020181801007387 */ /* 0x000fe20000100800 */
[----:B0-----:R-:W3:Y:S01]  /*61b30*/  LDL.LU R52, [R1+0x1fc4] ;  /* 0x001fc40001347983 */ /* 0x001ee20000300800 */
[----:B------:R-:W-:Y:S02]  /*61b40*/  STL [R1+0x1fec], R53 ;  /* 0x001fec3501007387 */ /* 0x000fe40000100800 */
[----:B------:R-:W3:Y:S02]  /*61b50*/  LDL.LU R44, [R1+0x1fe8] ;  /* 0x001fe800012c7983 */ /* 0x000ee40000300800 */
[----:B------:R-:W3:Y:S01]  /*61b60*/  LDL.LU R45, [R1+0x1fbc] ;  /* 0x001fbc00012d7983 */ /* 0x000ee20000300800 */
[----:B------:R0:W-:Y:S04]  /*61b70*/  STL [R1+0x1fe4], R56 ;  /* 0x001fe43801007387 */ /* 0x0001e80000100800 */
[----:B0-----:R-:W3:Y:S01]  /*61b80*/  LDL.LU R56, [R1+0x1fe0] ;  /* 0x001fe00001387983 */ /* 0x001ee20000300800 */
[----:B--2---:R-:W-:-:S05]  /*61b90*/  IMAD.X R3, R3, 0x1, R2, P2 ;  /* 0x0000000103037824 */ /* 0x004fca00010e0602 */
[----:B------:R0:W-:Y:S01]  /*61ba0*/  STL [R1+0x2008], R3 ;  /* 0x0020080301007387 */ /* 0x0001e20000100800 */
[----:B----4-:R-:W-:-:S03]  /*61bb0*/  IADD3 R61, P2, R61, R20, RZ ;  /* 0x000000143d3d7210 */ /* 0x010fc60007f5e0ff */
[----:B0-----:R-:W2:Y:S01]  /*61bc0*/  LDL.LU R3, [R1+0x1fb4] ;  /* 0x001fb40001037983 */ /* 0x001ea20000300800 */
[----:B------:R-:W4:Y:S02]  /*61bd0*/  LDL.LU R46, [R1+0x1fd8] ;  /* 0x001fd800012e7983 */ /* 0x000f240000300800 */
[----:B------:R-:W4:Y:S01]  /*61be0*/  LDL.LU R47, [R1+0x1fac] ;  /* 0x001fac00012f7983 */ /* 0x000f220000300800 */
[----:B------:R0:W-:Y:S01]  /*61bf0*/  STL [R1+0x1fdc], R61 ;  /* 0x001fdc3d01007387 */ /* 0x0001e20000100800 */
[----:B------:R-:W-:-:S03]  /*61c00*/  IMAD.X R60, R60, 0x1, R2, P3 ;  /* 0x000000013c3c7824 */ /* 0x000fc600018e0602 */
[----:B0-----:R-:W4:Y:S01]  /*61c10*/  LDL.LU R61, [R1+0x1fd0] ;  /* 0x001fd000013d7983 */ /* 0x001f220000300800 */
[----:B------:R-:W4:Y:S02]  /*61c20*/  LDL.LU R10, [R1+0x1fa4] ;  /* 0x001fa400010a7983 */ /* 0x000f240000300800 */
[----:B------:R-:W4:Y:S02]  /*61c30*/  LDL.LU R11, [R1+0x1fc8] ;  /* 0x001fc800010b7983 */ /* 0x000f240000300800 */
[----:B------:R-:W4:Y:S01]  /*61c40*/  LDL.LU R14, [R1+0x1f9c] ;  /* 0x001f9c00010e7983 */ /* 0x000f220000300800 */
[----:B------:R0:W-:Y:S01]  /*61c50*/  STL [R1+0x2000], R60 ;  /* 0x0020003c01007387 */ /* 0x0001e20000100800 */
[----:B------:R-:W4:Y:S02]  /*61c60*/  LDL.LU R15, [R1+0x1fc0] ;  /* 0x001fc000010f7983 */ /* 0x000f240000300800 */
[----:B------:R-:W4:Y:S02]  /*61c70*/  LDL.LU R18, [R1+0x1f94] ;  /* 0x001f940001127983 */ /* 0x000f240000300800 */
[----:B------:R-:W4:Y:S01]  /*61c80*/  LDL.LU R19, [R1+0x1fb8] ;  /* 0x001fb80001137983 */ /* 0x000f220000300800 */
[----:B------:R-:W4:Y:S01]  /*61c90*/  LDL.LU R49, [R1+0x1f8c] ;  /* 0x001f8c0001317983 */ /* 0x000f220000300800 */
[----:B------:R-:W4:Y:S02]  /*61ca0*/  LDL.LU R48, [R1+0x1fb0] ;  /* 0x001fb00001307983 */ /* 0x000f240000300800 */
[----:B------:R-:W4:Y:S02]  /*61cb0*/  LDL.LU R24, [R1+0x1f84] ;  /* 0x001f840001187983 */ /* 0x000f240000300800 */
[----:B------:R-:W4:Y:S01]  /*61cc0*/  LDL.LU R53, [R1+0x1fa8] ;  /* 0x001fa80001357983 */ /* 0x000f220000300800 */
[----:B0-----:R-:W4:Y:S01]  /*61cd0*/  LDL.LU R60, [R1+0x1f7c] ;  /* 0x001f7c00013c7983 */ /* 0x001f220000300800 */
[----:B------:R-:W-:Y:S01]  /*61ce0*/  IADD3 R0, P3, R0, R20, RZ ;  /* 0x0000001400007210 */ /* 0x000fe20007f7e0ff */
[----:B------:R-:W-:-:S04]  /*61cf0*/  IMAD.X R21, R21, 0x1, R2, P4 ;  /* 0x0000000115157824 */ /* 0x000fc800020e0602 */
[----:B------:R0:W-:Y:S01]  /*61d00*/  STL [R1+0x1fd4], R0 ;  /* 0x001fd40001007387 */ /* 0x0001e20000100800 */
[----:B------:R-:W-:-:S03]  /*61d10*/  IADD3 R25, P4, R25, R20, RZ ;  /* 0x0000001419197210 */ /* 0x000fc60007f9e0ff */
[----:B0-----:R-:W4:Y:S01]  /*61d20*/  LDL.LU R0, [R1+0x1fa0] ;  /* 0x001fa00001007983 */ /* 0x001f220000300800 */
[----:B------:R0:W-:Y:S02]  /*61d30*/  STL [R1+0x1ff8], R21 ;  /* 0x001ff81501007387 */ /* 0x0001e40000100800 */
[--C-:B---3--:R-:W-:Y:S01]  /*61d40*/  IMAD.X R57, R57, 0x1, R2.reuse, P5 ;  /* 0x0000000139397824 */ /* 0x108fe200028e0602 */
[----:B0-----:R-:W3:Y:S01]  /*61d50*/  LDL.LU R21, [R1+0x1f74] ;  /* 0x001f740001157983 */ /* 0x001ee20000300800 */
[----:B------:R0:W-:Y:S01]  /*61d60*/  STL [R1+0x1fcc], R25 ;  /* 0x001fcc1901007387 */ /* 0x0001e20000100800 */
[-C--:B------:R-:W-:Y:S02]  /*61d70*/  IADD3 R52, P5, R52, R20.reuse, RZ ;  /* 0x0000001434347210 */ /* 0x080fe40007fbe0ff */
[----:B0-----:R-:W3:Y:S01]  /*61d80*/  LDL.LU R25, [R1+0x1f98] ;  /* 0x001f980001197983 */ /* 0x001ee20000300800 */
[----:B------:R0:W-:Y:S02]  /*61d90*/  STL [R1+0x1ff0], R57 ;  /* 0x001ff03901007387 */ /* 0x0001e40000100800 */
[--C-:B------:R-:W-:Y:S01]  /*61da0*/  IMAD.X R44, R44, 0x1, R2.reuse, P6 ;  /* 0x000000012c2c7824 */ /* 0x100fe200030e0602 */
[----:B------:R-:W-:Y:S01]  /*61db0*/  IADD3 R45, P6, R45, R20, RZ ;  /* 0x000000142d2d7210 */ /* 0x000fe20007fde0ff */
[----:B0-----:R-:W3:Y:S01]  /*61dc0*/  LDL.LU R57, [R1+0x1f6c] ;  /* 0x001f6c0001397983 */ /* 0x001ee20000300800 */
[----:B------:R-:W-:-:S02]  /*61dd0*/  IMAD.X R56, R56, 0x1, R2, P1 ;  /* 0x0000000138387824 */ /* 0x000fc400008e0602 */
[----:B------:R0:W-:Y:S02]  /*61de0*/  STL [R1+0x1fc4], R52 ;  /* 0x001fc43401007387 */ /* 0x0001e40000100800 */
[----:B0-----:R-:W3:Y:S01]  /*61df0*/  LDL.LU R52, [R1+0x1f90] ;  /* 0x001f900001347983 */ /* 0x001ee20000300800 */
[----:B------:R0:W-:Y:S02]  /*61e00*/  STL [R1+0x1fe0], R56 ;  /* 0x001fe03801007387 */ /* 0x0001e40000100800 */
[----:B------:R-:W-:Y:S01]  /*61e10*/  STL [R1+0x1fe8], R44 ;  /* 0x001fe82c01007387 */ /* 0x000fe20000100800 */
[----:B0-----:R-:W3:Y:S01]  /*61e20*/  LDL.LU R56, [R1+0x1f64] ;  /* 0x001f640001387983 */ /* 0x001ee20000300800 */
[----:B------:R-:W-:Y:S01]  /*61e30*/  STL [R1+0x1fbc], R45 ;  /* 0x001fbc2d01007387 */ /* 0x000fe20000100800 */
[----:B--2---:R-:W-:Y:S01]  /*61e40*/  IADD3 R3, P1, R3, R20, RZ ;  /* 0x0000001403037210 */ /* 0x004fe20007f3e0ff */
[----:B----4-:R-:W-:-:S04]  /*61e50*/  IMAD.X R46, R46, 0x1, R2, P2 ;  /* 0x000000012e2e7824 */ /* 0x010fc800010e0602 */
[----:B------:R0:W-:Y:S01]  /*61e60*/  STL [R1+0x1fb4], R3 ;  /* 0x001fb40301007387 */ /* 0x0001e20000100800 */
[-C--:B------:R-:W-:Y:S01]  /*61e70*/  IADD3 R47, P2, R47, R20.reuse, RZ ;  /* 0x000000142f2f7210 */ /* 0x080fe20007f5e0ff */
[--C-:B------:R-:W-:Y:S02]  /*61e80*/  IMAD.X R61, R61, 0x1, R2.reuse, P3 ;  /* 0x000000013d3d7824 */ /* 0x100fe400018e0602 */
[----:B0-----:R-:W2:Y:S03]  /*61e90*/  LDL.LU R3, [R1+0x1f88] ;  /* 0x001f880001037983 */ /* 0x001ea60000300800 */
[----:B------:R0:W-:Y:S02]  /*61ea0*/  STL [R1+0x1fd0], R61 ;  /* 0x001fd03d01007387 */ /* 0x0001e40000100800 */
[----:B------:R-:W-:Y:S01]  /*61eb0*/  STL [R1+0x1fd8], R46 ;  /* 0x001fd82e01007387 */ /* 0x000fe20000100800 */
[-C--:B------:R-:W-:Y:S01]  /*61ec0*/  IADD3 R10, P3, R10, R20.reuse, RZ ;  /* 0x000000140a0a7210 */ /* 0x080fe20007f7e0ff */
[--C-:B------:R-:W-:Y:S01]  /*61ed0*/  IMAD.X R11, R11, 0x1, R2.reuse, P4 ;  /* 0x000000010b0b7824 */ /* 0x100fe200020e0602 */
[-C--:B------:R-:W-:Y:S01]  /*61ee0*/  IADD3 R14, P4, R14, R20.reuse, RZ ;  /* 0x000000140e0e7210 */ /* 0x080fe20007f9e0ff */
[--C-:B------:R-:W-:Y:S01]  /*61ef0*/  IMAD.X R15, R15, 0x1, R2.reuse, P5 ;  /* 0x000000010f0f7824 */ /* 0x100fe200028e0602 */
[-C--:B------:R-:W-:Y:S01]  /*61f00*/  IADD3 R18, P5, R18, R20.reuse, RZ ;  /* 0x0000001412127210 */ /* 0x080fe20007fbe0ff */
[----:B0-----:R-:W4:Y:S01]  /*61f10*/  LDL.LU R61, [R1+0x1f5c] ;  /* 0x001f5c00013d7983 */ /* 0x001f220000300800 */
[----:B------:R-:W-:Y:S02]  /*61f20*/  STL [R1+0x1fac], R47 ;  /* 0x001fac2f01007387 */ /* 0x000fe40000100800 */
[----:B------:R-:W-:Y:S02]  /*61f30*/  STL [R1+0x1fa4], R10 ;  /* 0x001fa40a01007387 */ /* 0x000fe40000100800 */
[--C-:B------:R-:W-:Y:S01]  /*61f40*/  IMAD.X R19, R19, 0x1, R2.reuse, P6 ;  /* 0x0000000113137824 */ /* 0x100fe200030e0602 */
[----:B------:R-:W-:Y:S01]  /*61f50*/  STL [R1+0x1fc8], R11 ;  /* 0x001fc80b01007387 */ /* 0x000fe20000100800 */
[----:B------:R-:W-:Y:S01]  /*61f60*/  IADD3 R49, P6, R49, R20, RZ ;  /* 0x0000001431317210 */ /* 0x000fe20007fde0ff */
[----:B------:R-:W-:Y:S02]  /*61f70*/  STL [R1+0x1f9c], R14 ;  /* 0x001f9c0e01007387 */ /* 0x000fe40000100800 */
[----:B------:R-:W-:-:S02]  /*61f80*/  IMAD.X R48, R48, 0x1, R2, P1 ;  /* 0x0000000130307824 */ /* 0x000fc400008e0602 */
[--C-:B------:R-:W-:Y:S01]  /*61f90*/  IMAD.X R53, R53, 0x1, R2.reuse, P2 ;  /* 0x0000000135357824 */ /* 0x100fe200010e0602 */
[----:B------:R-:W-:Y:S01]  /*61fa0*/  STL [R1+0x1fc0], R15 ;  /* 0x001fc00f01007387 */ /* 0x000fe20000100800 */
[-C--:B------:R-:W-:Y:S01]  /*61fb0*/  IADD3 R60, P2, R60, R20.reuse, RZ ;  /* 0x000000143c3c7210 */ /* 0x080fe20007f5e0ff */
[----:B------:R-:W-:Y:S01]  /*61fc0*/  STL [R1+0x1f94], R18 ;  /* 0x001f941201007387 */ /* 0x000fe20000100800 */
[----:B------:R-:W-:Y:S01]  /*61fd0*/  IADD3 R24, P1, R24, R20, RZ ;  /* 0x0000001418187210 */ /* 0x000fe20007f3e0ff */
[----:B------:R-:W-:Y:S01]  /*61fe0*/  STL [R1+0x1fb8], R19 ;  /* 0x001fb81301007387 */ /* 0x000fe20000100800 */
[----:B------:R-:W-:Y:S02]  /*61ff0*/  STL [R1+0x1f8c], R49 ;  /* 0x001f8c3101007387 */ /* 0x000fe40000100800 */
[----:B------:R-:W-:Y:S02]  /*62000*/  STL [R1+0x1fb0], R48 ;  /* 0x001fb03001007387 */ /* 0x000fe40000100800 */
[----:B------:R0:W-:Y:S01]  /*62010*/  STL [R1+0x1f7c], R60 ;  /* 0x001f7c3c01007387 */ /* 0x0001e20000100800 */
[----:B------:R1:W-:Y:S04]  /*62020*/  STL [R1+0x1f84], R24 ;  /* 0x001f841801007387 */ /* 0x0003e80000100800 */
[----:B0-----:R-:W4:Y:S01]  /*62030*/  LDL.LU R60, [R1+0x1f80] ;  /* 0x001f8000013c7983 */ /* 0x001f220000300800 */
[----:B------:R0:W-:Y:S02]  /*62040*/  STL [R1+0x1fa8], R53 ;  /* 0x001fa83501007387 */ /* 0x0001e40000100800 */
[----:B------:R-:W-:-:S02]  /*62050*/  IMAD.X R0, R0, 0x1, R2, P3 ;  /* 0x0000000100007824 */ /* 0x000fc400018e0602 */
[----:B-1----:R-:W4:Y:S01]  /*62060*/  LDL.LU R24, [R1+0x1f54] ;  /* 0x001f540001187983 */ /* 0x002f220000300800 */
[----:B0-----:R-:W4:Y:S02]  /*62070*/  LDL.LU R53, [R1+0x1f78] ;  /* 0x001f780001357983 */ /* 0x001f240000300800 */
[----:B------:R0:W-:Y:S01]  /*62080*/  STL [R1+0x1fa0], R0 ;  /* 0x001fa00001007387 */ /* 0x0001e20000100800 */
[-C--:B---3--:R-:W-:Y:S01]  /*62090*/  IADD3 R21, P3, R21, R20.reuse, RZ ;  /* 0x0000001415157210 */ /* 0x088fe20007f7e0ff */
[----:B0-----:R-:W3:Y:S01]  /*620a0*/  LDL.LU R0, [R1+0x1f4c] ;  /* 0x001f4c0001007983 */ /* 0x001ee20000300800 */
[----:B------:R-:W-:Y:S01]  /*620b0*/  IMAD.X R25, R25, 0x1, R2, P4 ;  /* 0x0000000119197824 */ /* 0x000fe200020e0602 */
[----:B------:R-:W-:-:S05]  /*620c0*/  IADD3 R57, P4, R57, R20, RZ ;  /* 0x0000001439397210 */ /* 0x000fca0007f9e0ff */
[----:B------:R0:W-:Y:S01]  /*620d0*/  STL [R1+0x1f6c], R57 ;  /* 0x001f6c3901007387 */ /* 0x0001e20000100800 */
[----:B------:R-:W-:Y:S02]  /*620e0*/  STL [R1+0x1f74], R21 ;  /* 0x001f741501007387 */ /* 0x000fe40000100800 */
[----:B------:R-:W-:Y:S01]  /*620f0*/  IMAD.X R52, R52, 0x1, R2, P5 ;  /* 0x0000000134347824 */ /* 0x000fe200028e0602 */
[----:B0-----:R-:W3:Y:S01]  /*62100*/  LDL.LU R57, [R1+0x1f70] ;  /* 0x001f700001397983 */ /* 0x001ee20000300800 */
[----:B------:R-:W-:Y:S02]  /*62110*/  STL [R1+0x1f98], R25 ;  /* 0x001f981901007387 */ /* 0x000fe40000100800 */
[----:B------:R-:W3:Y:S02]  /*62120*/  LDL.LU R44, [R1+0x1f44] ;  /* 0x001f4400012c7983 */ /* 0x000ee40000300800 */
[----:B------:R-:W3:Y:S01]  /*62130*/  LDL.LU R45, [R1+0x1f68] ;  /* 0x001f6800012d7983 */ /* 0x000ee20000300800 */
[----:B------:R0:W-:Y:S01]  /*62140*/  STL [R1+0x1f90], R52 ;  /* 0x001f903401007387 */ /* 0x0001e20000100800 */
[----:B------:R-:W-:-:S03]  /*62150*/  IADD3 R56, P5, R56, R20, RZ ;  /* 0x0000001438387210 */ /* 0x000fc60007fbe0ff */
[----:B0-----:R-:W3:Y:S02]  /*62160*/  LDL.LU R52, [R1+0x1f3c] ;  /* 0x001f3c0001347983 */ /* 0x001ee40000300800 */
[----:B------:R0:W-:Y:S02]  /*62170*/  STL [R1+0x1f64], R56 ;  /* 0x001f643801007387 */ /* 0x0001e40000100800 */
[----:B0-----:R-:W3:Y:S01]  /*62180*/  LDL.LU R56, [R1+0x1f60] ;  /* 0x001f600001387983 */ /* 0x001ee20000300800 */
[----:B------:R-:W3:Y:S02]  /*62190*/  LDL.LU R46, [R1+0x1f34] ;  /* 0x001f3400012e7983 */ /* 0x000ee40000300800 */
[----:B------:R-:W3:Y:S02]  /*621a0*/  LDL.LU R47, [R1+0x1f58] ;  /* 0x001f5800012f7983 */ /* 0x000ee40000300800 */
[----:B--2---:R-:W-:-:S05]  /*621b0*/  IMAD.X R3, R3, 0x1, R2, P6 ;  /* 0x0000000103037824 */ /* 0x004fca00030e0602 */
[----:B------:R0:W-:Y:S01]  /*621c0*/  STL [R1+0x1f88], R3 ;  /* 0x001f880301007387 */ /* 0x0001e20000100800 */
[----:B----4-:R-:W-:-:S03]  /*621d0*/  IADD3 R61, P6, R61, R20, RZ ;  /* 0x000000143d3d7210 */ /* 0x010fc60007fde0ff */
[----:B0-----:R-:W2:Y:S01]  /*621e0*/  LDL.LU R3, [R1+0x1f2c] ;  /* 0x001f2c0001037983 */ /* 0x001ea20000300800 */
        /* <DEDUP_REMOVED lines=12> */
[----:B------:R-:W-:-:S05]  /*622b0*/  IMAD.X R60, R60, 0x1, R2, P1 ;  /* 0x000000013c3c7824 */ /* 0x000fca00008e0602 */
[----:B------:R0:W-:Y:S04]  /*622c0*/  STL [R1+0x1f80], R60 ;  /* 0x001f803c01007387 */ /* 0x0001e80000100800 */
[----:B0-----:R-:W4:Y:S01]  /*622d0*/  LDL.LU R60, [R1+0x1efc] ;  /* 0x001efc00013c7983 */ /* 0x001f220000300800 */
[----:B------:R-:W-:Y:S01]  /*622e0*/  IADD3 R24, P1, R24, R20, RZ ;  /* 0x0000001418187210 */ /* 0x000fe20007f3e0ff */
[----:B------:R-:W-:-:S04]  /*622f0*/  IMAD.X R53, R53, 0x1, R2, P2 ;  /* 0x0000000135357824 */ /* 0x000fc800010e0602 */
[----:B------:R0:W-:Y:S01]  /*62300*/  STL [R1+0x1f54], R24 ;  /* 0x001f541801007387 */ /* 0x0001e20000100800 */
[----:B---3--:R-:W-:-:S03]  /*62310*/  IADD3 R0, P2, R0, R20, RZ ;  /* 0x0000001400007210 */ /* 0x008fc60007f5e0ff */
[----:B0-----:R-:W3:Y:S01]  /*62320*/  LDL.LU R24, [R1+0x1f20] ;  /* 0x001f200001187983 */ /* 0x001ee20000300800 */
[----:B------:R0:W-:Y:S03]  /*62330*/  STL [R1+0x1f78], R53 ;  /* 0x001f783501007387 */ /* 0x0001e60000100800 */
[----:B0-----:R-:W3:Y:S01]  /*62340*/  LDL.LU R53, [R1+0x1ef4] ;  /* 0x001ef40001357983 */ /* 0x001ee20000300800 */
[----:B------:R0:W-:Y:S02]  /*62350*/  STL [R1+0x1f4c], R0 ;  /* 0x001f4c0001007387 */ /* 0x0001e40000100800 */
[--C-:B------:R-:W-:Y:S01]  /*62360*/  IMAD.X R57, R57, 0x1, R2.reuse, P3 ;  /* 0x0000000139397824 */ /* 0x100fe200018e0602 */
[----:B0-----:R-:W3:Y:S01]  /*62370*/  LDL.LU R0, [R1+0x1f18] ;  /* 0x001f180001007983 */ /* 0x001ee20000300800 */
[----:B------:R-:W-:Y:S01]  /*62380*/  IMAD.X R45, R45, 0x1, R2, P4 ;  /* 0x000000012d2d7824 */ /* 0x000fe200020e0602 */
[----:B------:R-:W-:-:S02]  /*62390*/  IADD3 R44, P3, R44, R20, RZ ;  /* 0x000000142c2c7210 */ /* 0x000fc40007f7e0ff */
[----:B------:R0:W-:Y:S01]  /*623a0*/  STL [R1+0x1f70], R57 ;  /* 0x001f703901007387 */ /* 0x0001e20000100800 */
[----:B------:R-:W-:Y:S01]  /*623b0*/  IADD3 R52, P4, R52, R20, RZ ;  /* 0x0000001434347210 */ /* 0x000fe20007f9e0ff */
[----:B0-----:R-:W3:Y:S04]  /*623c0*/  LDL.LU R57, [R1+0x1eec] ;  /* 0x001eec0001397983 */ /* 0x001ee80000300800 */
[----:B------:R0:W-:Y:S02]  /*623d0*/  STL [R1+0x1f3c], R52 ;  /* 0x001f3c3401007387 */ /* 0x0001e40000100800 */
[----:B------:R-:W-:Y:S02]  /*623e0*/  STL [R1+0x1f44], R44 ;  /* 0x001f442c01007387 */ /* 0x000fe40000100800 */
[--C-:B------:R-:W-:Y:S01]  /*623f0*/  IMAD.X R56, R56, 0x1, R2.reuse, P5 ;  /* 0x0000000138387824 */ /* 0x100fe200028e0602 */
[----:B0-----:R-:W3:Y:S01]  /*62400*/  LDL.LU R52, [R1+0x1f10] ;  /* 0x001f100001347983 */ /* 0x001ee20000300800 */
[----:B------:R-:W-:-:S02]  /*62410*/  IMAD.X R47, R47, 0x1, R2, P6 ;  /* 0x000000012f2f7824 */ /* 0x000fc400030e0602 */
[----:B------:R-:W-:Y:S02]  /*62420*/  STL [R1+0x1f68], R45 ;  /* 0x001f682d01007387 */ /* 0x000fe40000100800 */
[----:B------:R0:W-:Y:S01]  /*62430*/  STL [R1+0x1f60], R56 ;  /* 0x001f603801007387 */ /* 0x0001e20000100800 */
[-C--:B------:R-:W-:Y:S01]  /*62440*/  IADD3 R46, P5, R46, R20.reuse, RZ ;  /* 0x000000142e2e7210 */ /* 0x080fe20007fbe0ff */
[----:B0-----:R-:W3:Y:S01]  /*62450*/  LDL.LU R56, [R1+0x1ee4] ;  /* 0x001ee40001387983 */ /* 0x001ee20000300800 */
[-C--:B--2---:R-:W-:Y:S01]  /*62460*/  IADD3 R3, P6, R3, R20.reuse, RZ ;  /* 0x0000001403037210 */ /* 0x084fe20007fde0ff */
[--C-:B----4-:R-:W-:Y:S01]  /*62470*/  IMAD.X R10, R10, 0x1, R2.reuse, P1 ;  /* 0x000000010a0a7824 */ /* 0x110fe200008e0602 */
[-C--:B------:R-:W-:Y:S01]  /*62480*/  IADD3 R11, P1, R11, R20.reuse, RZ ;  /* 0x000000140b0b7210 */ /* 0x080fe20007f3e0ff */
[--C-:B------:R-:W-:Y:S02]  /*62490*/  IMAD.X R14, R14, 0x1, R2.reuse, P2 ;  /* 0x000000010e0e7824 */ /* 0x100fe400010e0602 */
[----:B------:R0:W-:Y:S01]  /*624a0*/  STL [R1+0x1f2c], R3 ;  /* 0x001f2c0301007387 */ /* 0x0001e20000100800 */
[----:B------:R-:W-:Y:S01]  /*624b0*/  STL [R1+0x1f34], R46 ;  /* 0x001f342e01007387 */ /* 0x000fe20000100800 */
[-C--:B------:R-:W-:Y:S01]  /*624c0*/  IADD3 R15, P2, R15, R20.reuse, RZ ;  /* 0x000000140f0f7210 */ /* 0x080fe20007f5e0ff */
[--C-:B------:R-:W-:Y:S01]  /*624d0*/  IMAD.X R18, R18, 0x1, R2.reuse, P3 ;  /* 0x0000000112127824 */ /* 0x100fe200018e0602 */
[-C--:B------:R-:W-:Y:S01]  /*624e0*/  IADD3 R19, P3, R19, R20.reuse, RZ ;  /* 0x0000001413137210 */ /* 0x080fe20007f7e0ff */
[--C-:B------:R-:W-:Y:S01]  /*624f0*/  IMAD.X R49, R49, 0x1, R2.reuse, P4 ;  /* 0x0000000131317824 */ /* 0x100fe200020e0602 */
[----:B0-----:R-:W2:Y:S01]  /*62500*/  LDL.LU R3, [R1+0x1f08] ;  /* 0x001f080001037983 */ /* 0x001ea20000300800 */
[----:B------:R-:W-:Y:S02]  /*62510*/  STL [R1+0x1f58], R47 ;  /* 0x001f582f01007387 */ /* 0x000fe40000100800 */
[----:B------:R-:W-:Y:S02]  /*62520*/  STL [R1+0x1f50], R10 ;  /* 0x001f500a01007387 */ /* 0x000fe40000100800 */
[----:B------:R-:W-:Y:S01]  /*62530*/  STL [R1+0x1f24], R11 ;  /* 0x001f240b01007387 */ /* 0x000fe20000100800 */
[----:B------:R-:W-:Y:S01]  /*62540*/  STL [R1+0x1f48], R14 ;  /* 0x001f480e01007387 */ /* 0x000fe20000100800 */
[----:B------:R-:W-:Y:S01]  /*62550*/  IADD3 R48, P4, R48, R20, RZ ;  /* 0x0000001430307210 */ /* 0x000fe20007f9e0ff */
[----:B------:R-:W-:Y:S02]  /*62560*/  STL [R1+0x1f1c], R15 ;  /* 0x001f1c0f01007387 */ /* 0x000fe40000100800 */
[--C-:B------:R-:W-:Y:S01]  /*62570*/  IMAD.X R61, R61, 0x1, R2.reuse, P6 ;  /* 0x000000013d3d7824 */ /* 0x100fe200030e0602 */
[----:B------:R-:W-:Y:S01]  /*62580*/  STL [R1+0x1f40], R18 ;  /* 0x001f401201007387 */ /* 0x000fe20000100800 */
[----:B------:R-:W-:-:S02]  /*62590*/  IMAD.X R21, R21, 0x1, R2, P5 ;  /* 0x0000000115157824 */ /* 0x000fc400028e0602 */
[----:B------:R-:W-:Y:S01]  /*625a0*/  STL [R1+0x1f14], R19 ;  /* 0x001f141301007387 */ /* 0x000fe20000100800 */
[-C--:B------:R-:W-:Y:S01]  /*625b0*/  IADD3 R25, P5, R25, R20.reuse, RZ ;  /* 0x0000001419197210 */ /* 0x080fe20007fbe0ff */
[----:B------:R-:W-:Y:S01]  /*625c0*/  STL [R1+0x1f38], R49 ;  /* 0x001f383101007387 */ /* 0x000fe20000100800 */
[----:B------:R-:W-:Y:S02]  /*625d0*/  STL [R1+0x1f0c], R48 ;  /* 0x001f0c3001007387 */ /* 0x000fe40000100800 */
[----:B------:R0:W-:Y:S02]  /*625e0*/  STL [R1+0x1f28], R61 ;  /* 0x001f283d01007387 */ /* 0x0001e40000100800 */
[----:B------:R1:W-:Y:S01]  /*625f0*/  STL [R1+0x1f30], R21 ;  /* 0x001f301501007387 */ /* 0x0003e20000100800 */
[-C--:B------:R-:W-:Y:S01]  /*62600*/  IADD3 R60, P6, R60, R20.reuse, RZ ;  /* 0x000000143c3c7210 */ /* 0x080fe20007fde0ff */
[----:B0-----:R-:W4:Y:S01]  /*62610*/  LDL.LU R61, [R1+0x1edc] ;  /* 0x001edc00013d7983 */ /* 0x001f220000300800 */
[----:B------:R0:W-:Y:S02]  /*62620*/  STL [R1+0x1f04], R25 ;  /* 0x001f041901007387 */ /* 0x0001e40000100800 */
[----:B-1----:R-:W4:Y:S01]  /*62630*/  LDL.LU R21, [R1+0x1f00] ;  /* 0x001f000001157983 */ /* 0x002f220000300800 */
[----:B0-----:R-:W4:Y:S01]  /*62640*/  LDL.LU R25, [R1+0x1ed4] ;  /* 0x001ed40001197983 */ /* 0x001f220000300800 */
[----:B------:R0:W-:Y:S03]  /*62650*/  STL [R1+0x1efc], R60 ;  /* 0x001efc3c01007387 */ /* 0x0001e60000100800 */
[----:B0-----:R-:W4:Y:S01]  /*62660*/  LDL.LU R60, [R1+0x1ef8] ;  /* 0x001ef800013c7983 */ /* 0x001f220000300800 */
[--C-:B---3--:R-:W-:Y:S01]  /*62670*/  IMAD.X R24, R24, 0x1, R2.reuse, P1 ;  /* 0x0000000118187824 */ /* 0x108fe200008e0602 */
[----:B------:R-:W-:Y:S01]  /*62680*/  IADD3 R53, P1, R53, R20, RZ ;  /* 0x0000001435357210 */ /* 0x000fe20007f3e0ff */
[----:B------:R-:W-:-:S05]  /*62690*/  IMAD.X R0, R0, 0x1, R2, P2 ;  /* 0x0000000100007824 */ /* 0x000fca00010e0602 */
[----:B------:R0:W-:Y:S01]  /*626a0*/  STL [R1+0x1f18], R0 ;  /* 0x001f180001007387 */ /* 0x0001e20000100800 */
[----:B------:R-:W-:Y:S01]  /*626b0*/  STL [R1+0x1f20], R24 ;  /* 0x001f201801007387 */ /* 0x000fe20000100800 */
[----:B------:R-:W-:Y:S02]  /*626c0*/  IADD3 R57, P2, R57, R20, RZ ;  /* 0x0000001439397210 */ /* 0x000fe40007f5e0ff */
[----:B0-----:R-:W3:Y:S01]  /*626d0*/  LDL.LU R0, [R1+0x1ecc] ;  /* 0x001ecc0001007983 */ /* 0x001ee20000300800 */
[----:B------:R-:W-:Y:S02]  /*626e0*/  STL [R1+0x1ef4], R53 ;  /* 0x001ef43501007387 */ /* 0x000fe40000100800 */
[----:B------:R-:W3:Y:S02]  /*626f0*/  LDL.LU R44, [R1+0x1ef0] ;  /* 0x001ef000012c7983 */ /* 0x000ee40000300800 */
[----:B------:R-:W3:Y:S01]  /*62700*/  LDL.LU R45, [R1+0x1ec4] ;  /* 0x001ec400012d7983 */ /* 0x000ee20000300800 */
[----:B------:R0:W-:Y:S01]  /*62710*/  STL [R1+0x1eec], R57 ;  /* 0x001eec3901007387 */ /* 0x0001e20000100800 */
[----:B------:R-:W-:-:S03]  /*62720*/  IMAD.X R52, R52, 0x1, R2, P3 ;  /* 0x0000000134347824 */ /* 0x000fc600018e0602 */
[----:B0-----:R-:W3:Y:S02]  /*62730*/  LDL.LU R57, [R1+0x1ee8] ;  /* 0x001ee80001397983 */ /* 0x001ee40000300800 */
[----:B------:R0:W-:Y:S01]  /*62740*/  STL [R1+0x1f10], R52 ;  /* 0x001f103401007387 */ /* 0x0001e20000100800 */
[----:B------:R-:W-:Y:S01]  /*62750*/  IADD3 R56, P3, R56, R20, RZ ;  /* 0x0000001438387210 */ /* 0x000fe20007f7e0ff */
[----:B0-----:R-:W3:Y:S01]  /*62760*/  LDL.LU R52, [R1+0x1ebc] ;  /* 0x001ebc0001347983 */ /* 0x001ee20000300800 */
[----:B------:R-:W3:Y:S02]  /*62770*/  LDL.LU R46, [R1+0x1ee0] ;  /* 0x001ee000012e7983 */ /* 0x000ee40000300800 */
[----:B------:R-:W3:Y:S02]  /*62780*/  LDL.LU R47, [R1+0x1eb4] ;  /* 0x001eb400012f7983 */ /* 0x000ee40000300800 */
[----:B------:R0:W-:Y:S02]  /*62790*/  STL [R1+0x1ee4], R56 ;  /* 0x001ee43801007387 */ /* 0x0001e40000100800 */
[----:B0-----:R-:W3:Y:S01]  /*627a0*/  LDL.LU R56, [R1+0x1ed8] ;  /* 0x001ed80001387983 */ /* 0x001ee20000300800 */
[----:B------:R-:W3:Y:S02]  /*627b0*/  LDL.LU R10, [R1+0x1eac] ;  /* 0x001eac00010a7983 */ /* 0x000ee40000300800 */
[----:B------:R-:W3:Y:S02]  /*627c0*/  LDL.LU R11, [R1+0x1ed0] ;  /* 0x001ed000010b7983 */ /* 0x000ee40000300800 */
[----:B------:R-:W3:Y:S02]  /*627d0*/  LDL.LU R14, [R1+0x1ea4] ;  /* 0x001ea400010e7983 */ /* 0x000ee40000300800 */
[----:B--2---:R-:W-:-:S05]  /*627e0*/  IMAD.X R3, R3, 0x1, R2, P4 ;  /* 0x0000000103037824 */ /* 0x004fca00020e0602 */
[----:B------:R0:W-:Y:S01]  /*627f0*/  STL [R1+0x1f08], R3 ;  /* 0x001f080301007387 */ /* 0x0001e20000100800 */
[----:B------:R-:W2:Y:S02]  /*62800*/  LDL.LU R15, [R1+0x1ec8] ;  /* 0x001ec800010f7983 */ /* 0x000ea40000300800 */
[----:B------:R-:W2:Y:S02]  /*62810*/  LDL.LU R18, [R1+0x1e9c] ;  /* 0x001e9c0001127983 */ /* 0x000ea40000300800 */
[----:B------:R-:W2:Y:S01]  /*62820*/  LDL.LU R19, [R1+0x1ec0] ;  /* 0x001ec00001137983 */ /* 0x000ea20000300800 */
[----:B------:R-:W2:Y:S01]  /*62830*/  LDL.LU R49, [R1+0x1e94] ;  /* 0x001e940001317983 */ /* 0x000ea20000300800 */
[----:B------:R-:W2:Y:S02]  /*62840*/  LDL.LU R48, [R1+0x1eb8] ;  /* 0x001eb80001307983 */ /* 0x000ea40000300800 */
[----:B------:R-:W2:Y:S02]  /*62850*/  LDL.LU R24, [R1+0x1e8c] ;  /* 0x001e8c0001187983 */ /* 0x000ea40000300800 */
[----:B------:R-:W2:Y:S01]  /*62860*/  LDL.LU R53, [R1+0x1eb0] ;  /* 0x001eb00001357983 */ /* 0x000ea20000300800 */
[----:B0-----:R-:W2:Y:S01]  /*62870*/  LDL.LU R3, [R1+0x1e84] ;  /* 0x001e840001037983 */ /* 0x001ea20000300800 */
[----:B----4-:R-:W-:Y:S01]  /*62880*/  IADD3 R61, P4, R61, R20, RZ ;  /* 0x000000143d3d7210 */ /* 0x010fe20007f9e0ff */
[----:B------:R-:W-:-:S04]  /*62890*/  IMAD.X R21, R21, 0x1, R2, P5 ;  /* 0x0000000115157824 */ /* 0x000fc800028e0602 */
[----:B------:R0:W-:Y:S01]  /*628a0*/  STL [R1+0x1edc], R61 ;  /* 0x001edc3d01007387 */ /* 0x0001e20000100800 */
[----:B------:R-:W-:-:S03]  /*628b0*/  IADD3 R25, P5, R25, R20, RZ ;  /* 0x0000001419197210 */ /* 0x000fc60007fbe0ff */
[----:B0-----:R-:W4:Y:S01]  /*628c0*/  LDL.LU R61, [R1+0x1ea8] ;  /* 0x001ea800013d7983 */ /* 0x001f220000300800 */
[----:B------:R0:W-:Y:S02]  /*628d0*/  STL [R1+0x1f00], R21 ;  /* 0x001f001501007387 */ /* 0x0001e40000100800 */
[--C-:B------:R-:W-:Y:S01]  /*628e0*/  IMAD.X R60, R60, 0x1, R2.reuse, P6 ;  /* 0x000000013c3c7824 */ /* 0x100fe200030e0602 */
[----:B0-----:R-:W4:Y:S01]  /*628f0*/  LDL.LU R21, [R1+0x1e7c] ;  /* 0x001e7c0001157983 */ /* 0x001f220000300800 */
[----:B------:R0:W-:Y:S03]  /*62900*/  STL [R1+0x1ed4], R25 ;  /* 0x001ed41901007387 */ /* 0x0001e60000100800 */
[----:B0-----:R-:W4:Y:S01]  /*62910*/  LDL.LU R25, [R1+0x1ea0] ;  /* 0x001ea00001197983 */ /* 0x001f220000300800 */
[----:B------:R0:W-:Y:S03]  /*62920*/  STL [R1+0x1ef8], R60 ;  /* 0x001ef83c01007387 */ /* 0x0001e60000100800 */
[----:B0-----:R-:W4:Y:S01]  /*62930*/  LDL.LU R60, [R1+0x1e74] ;  /* 0x001e7400013c7983 */ /* 0x001f220000300800 */
[-C--:B---3--:R-:W-:Y:S01]  /*62940*/  IADD3 R0, P6, R0, R20.reuse, RZ ;  /* 0x0000001400007210 */ /* 0x088fe20007fde0ff */
[----:B------:R-:W-:Y:S01]  /*62950*/  IMAD.X R44, R44, 0x1, R2, P1 ;  /* 0x000000012c2c7824 */ /* 0x000fe200008e0602 */
[----:B------:R-:W-:-:S03]  /*62960*/  IADD3 R45, P1, R45, R20, RZ ;  /* 0x000000142d2d7210 */ /* 0x000fc60007f3e0ff */
[----:B------:R0:W-:Y:S01]  /*62970*/  STL [R1+0x1ecc], R0 ;  /* 0x001ecc0001007387 */ /* 0x0001e20000100800 */
[----:B------:R-:W-:-:S03]  /*62980*/  IMAD.X R57, R57, 0x1, R2, P2 ;  /* 0x0000000139397824 */ /* 0x000fc600010e0602 */
[----:B0-----:R-:W3:Y:S04]  /*62990*/  LDL.LU R0, [R1+0x1e98] ;  /* 0x001e980001007983 */ /* 0x001ee80000300800 */
[----:B------:R0:W-:Y:S01]  /*629a0*/  STL [R1+0x1ee8], R57 ;  /* 0x001ee83901007387 */ /* 0x0001e20000100800 */
[----:B------:R-:W-:Y:S01]  /*629b0*/  STL [R1+0x1ef0], R44 ;  /* 0x001ef02c01007387 */ /* 0x000fe20000100800 */
[-C--:B------:R-:W-:Y:S01]  /*629c0*/  IADD3 R52, P2, R52, R20.reuse, RZ ;  /* 0x0000001434347210 */ /* 0x080fe20007f5e0ff */
[--C-:B------:R-:W-:Y:S01]  /*629d0*/  IMAD.X R46, R46, 0x1, R2.reuse, P3 ;  /* 0x000000012e2e7824 */ /* 0x100fe200018e0602 */
[----:B0-----:R-:W3:Y:S01]  /*629e0*/  LDL.LU R57, [R1+0x1e6c] ;  /* 0x001e6c0001397983 */ /* 0x001ee20000300800 */
[----:B------:R-:W-:Y:S02]  /*629f0*/  STL [R1+0x1ec4], R45 ;  /* 0x001ec42d01007387 */ /* 0x000fe40000100800 */
[----:B------:R0:W-:Y:S01]  /*62a00*/  STL [R1+0x1ebc], R52 ;  /* 0x001ebc3401007387 */ /* 0x0001e20000100800 */
[-C--:B------:R-:W-:Y:S01]  /*62a10*/  IADD3 R47, P3, R47, R20.reuse, RZ ;  /* 0x000000142f2f7210 */ /* 0x080fe20007f7e0ff */
[--C-:B------:R-:W-:Y:S01]  /*62a20*/  IMAD.X R56, R56, 0x1, R2.reuse, P4 ;  /* 0x0000000138387824 */ /* 0x100fe200020e0602 */
[----:B------:R-:W-:Y:S01]  /*62a30*/  IADD3 R10, P4, R10, R20, RZ ;  /* 0x000000140a0a7210 */ /* 0x000fe20007f9e0ff */
[----:B0-----:R-:W3:Y:S03]  /*62a40*/  LDL.LU R52, [R1+0x1e90] ;  /* 0x001e900001347983 */ /* 0x001ee60000300800 */
[----:B------:R0:W-:Y:S02]  /*62a50*/  STL [R1+0x1ed8], R56 ;  /* 0x001ed83801007387 */ /* 0x0001e40000100800 */
[----:B------:R-:W-:-:S02]  /*62a60*/  IMAD.X R11, R11, 0x1, R2, P5 ;  /* 0x000000010b0b7824 */ /* 0x000fc400028e0602 */
[----:B------:R-:W-:Y:S01]  /*62a70*/  STL [R1+0x1ee0], R46 ;  /* 0x001ee02e01007387 */ /* 0x000fe20000100800 */
[-C--:B------:R-:W-:Y:S01]  /*62a80*/  IADD3 R14, P5, R14, R20.reuse, RZ ;  /* 0x000000140e0e7210 */ /* 0x080fe20007fbe0ff */
[----:B0-----:R-:W3:Y:S01]  /*62a90*/  LDL.LU R56, [R1+0x1e64] ;  /* 0x001e640001387983 */ /* 0x001ee20000300800 */
[----:B------:R-:W-:Y:S02]  /*62aa0*/  STL [R1+0x1eb4], R47 ;  /* 0x001eb42f01007387 */ /* 0x000fe40000100800 */
[----:B------:R-:W-:Y:S02]  /*62ab0*/  STL [R1+0x1eac], R10 ;  /* 0x001eac0a01007387 */ /* 0x000fe40000100800 */
[----:B------:R-:W-:Y:S01]  /*62ac0*/  STL [R1+0x1ed0], R11 ;  /* 0x001ed00b01007387 */ /* 0x000fe20000100800 */
[----:B------:R-:W-:Y:S01]  /*62ad0*/  STL [R1+0x1ea4], R14 ;  /* 0x001ea40e01007387 */ /* 0x000fe20000100800 */
[--C-:B--2---:R-:W-:Y:S01]  /*62ae0*/  IMAD.X R15, R15, 0x1, R2.reuse, P6 ;  /* 0x000000010f0f7824 */ /* 0x104fe200030e0602 */
[-C--:B------:R-:W-:Y:S01]  /*62af0*/  IADD3 R18, P6, R18, R20.reuse, RZ ;  /* 0x0000001412127210 */ /* 0x080fe20007fde0ff */
[--C-:B------:R-:W-:Y:S01]  /*62b00*/  IMAD.X R19, R19, 0x1, R2.reuse, P1 ;  /* 0x0000000113137824 */ /* 0x100fe200008e0602 */
[----:B------:R-:W-:Y:S01]  /*62b10*/  IADD3 R49, P1, R49, R20, RZ ;  /* 0x0000001431317210 */ /* 0x000fe20007f3e0ff */
[--C-:B------:R-:W-:Y:S01]  /*62b20*/  IMAD.X R48, R48, 0x1, R2.reuse, P2 ;  /* 0x0000000130307824 */ /* 0x100fe200010e0602 */
[----:B------:R-:W-:Y:S01]  /*62b30*/  STL [R1+0x1ec8], R15 ;  /* 0x001ec80f01007387 */ /* 0x000fe20000100800 */
[----:B------:R-:W-:-:S02]  /*62b40*/  IMAD.X R53, R53, 0x1, R2, P3 ;  /* 0x0000000135357824 */ /* 0x000fc400018e0602 */
[----:B------:R-:W-:Y:S01]  /*62b50*/  STL [R1+0x1e9c], R18 ;  /* 0x001e9c1201007387 */ /* 0x000fe20000100800 */
[-C--:B------:R-:W-:Y:S02]  /*62b60*/  IADD3 R24, P2, R24, R20.reuse, RZ ;  /* 0x0000001418187210 */ /* 0x080fe40007f5e0ff */
[-C--:B------:R-:W-:Y:S01]  /*62b70*/  IADD3 R3, P3, R3, R20.reuse, RZ ;  /* 0x0000001403037210 */ /* 0x080fe20007f7e0ff */
[----:B------:R-:W-:Y:S01]  /*62b80*/  STL [R1+0x1ec0], R19 ;  /* 0x001ec01301007387 */ /* 0x000fe20000100800 */
[----:B------:R-:W-:Y:S02]  /*62b90*/  STL [R1+0x1e94], R49 ;  /* 0x001e943101007387 */ /* 0x000fe40000100800 */
[----:B------:R-:W-:Y:S01]  /*62ba0*/  STL [R1+0x1eb8], R48 ;  /* 0x001eb83001007387 */ /* 0x000fe20000100800 */
[----:B------:R0:W-:Y:S01]  /*62bb0*/  STL [R1+0x1e84], R3 ;  /* 0x001e840301007387 */ /* 0x0001e20000100800 */
[----:B------:R1:W-:Y:S03]  /*62bc0*/  STL [R1+0x1e8c], R24 ;  /* 0x001e8c1801007387 */ /* 0x0003e60000100800 */
[----:B0-----:R-:W2:Y:S01]  /*62bd0*/  LDL.LU R3, [R1+0x1e88] ;  /* 0x001e880001037983 */ /* 0x001ea20000300800 */
[----:B------:R0:W-:Y:S02]  /*62be0*/  STL [R1+0x1eb0], R53 ;  /* 0x001eb03501007387 */ /* 0x0001e40000100800 */
[----:B-1----:R-:W2:Y:S02]  /*62bf0*/  LDL.LU R24, [R1+0x1e5c] ;  /* 0x001e5c0001187983 */ /* 0x002ea40000300800 */
[----:B----4-:R-:W-:Y:S01]  /*62c00*/  IMAD.X R61, R61, 0x1, R2, P4 ;  /* 0x000000013d3d7824 */ /* 0x010fe200020e0602 */
[----:B0-----:R-:W4:Y:S04]  /*62c10*/  LDL.LU R53, [R1+0x1e80] ;  /* 0x001e800001357983 */ /* 0x001f280000300800 */
[----:B------:R0:W-:Y:S01]  /*62c20*/  STL [R1+0x1ea8], R61 ;  /* 0x001ea83d01007387 */ /* 0x0001e20000100800 */
[----:B------:R-:W-:-:S03]  /*62c30*/  IADD3 R21, P4, R21, R20, RZ ;  /* 0x0000001415157210 */ /* 0x000fc60007f9e0ff */
[----:B0-----:R-:W4:Y:S01]  /*62c40*/  LDL.LU R61, [R1+0x1e54] ;  /* 0x001e5400013d7983 */ /* 0x001f220000300800 */
[----:B------:R-:W-:Y:S01]  /*62c50*/  IMAD.X R25, R25, 0x1, R2, P5 ;  /* 0x0000000119197824 */ /* 0x000fe200028e0602 */
[----:B------:R-:W-:-:S05]  /*62c60*/  IADD3 R60, P5, R60, R20, RZ ;  /* 0x000000143c3c7210 */ /* 0x000fca0007fbe0ff */
[----:B------:R0:W-:Y:S01]  /*62c70*/  STL [R1+0x1e74], R60 ;  /* 0x001e743c01007387 */ /* 0x0001e20000100800 */
[----:B------:R-:W-:Y:S03]  /*62c80*/  STL [R1+0x1e7c], R21 ;  /* 0x001e7c1501007387 */ /* 0x000fe60000100800 */
[----:B0-----:R-:W4:Y:S01]  /*62c90*/  LDL.LU R60, [R1+0x1e78] ;  /* 0x001e7800013c7983 */ /* 0x001f220000300800 */
[----:B------:R-:W-:Y:S02]  /*62ca0*/  STL [R1+0x1ea0], R25 ;  /* 0x001ea01901007387 */ /* 0x000fe40000100800 */
[----:B------:R-:W4:Y:S02]  /*62cb0*/  LDL.LU R44, [R1+0x1e4c] ;  /* 0x001e4c00012c7983 */ /* 0x000f240000300800 */
[----:B---3--:R-:W-:Y:S01]  /*62cc0*/  IMAD.X R0, R0, 0x1, R2, P6 ;  /* 0x0000000100007824 */ /* 0x008fe200030e0602 */
[----:B------:R-:W3:Y:S04]  /*62cd0*/  LDL.LU R45, [R1+0x1e70] ;  /* 0x001e7000012d7983 */ /* 0x000ee80000300800 */
[----:B------:R0:W-:Y:S01]  /*62ce0*/  STL [R1+0x1e98], R0 ;  /* 0x001e980001007387 */ /* 0x0001e20000100800 */
[----:B------:R-:W-:-:S03]  /*62cf0*/  IADD3 R57, P6, R57, R20, RZ ;  /* 0x0000001439397210 */ /* 0x000fc60007fde0ff */
[----:B0-----:R-:W3:Y:S04]  /*62d00*/  LDL.LU R0, [R1+0x1e44] ;  /* 0x001e440001007983 */ /* 0x001ee80000300800 */
[----:B------:R0:W-:Y:S01]  /*62d10*/  STL [R1+0x1e6c], R57 ;  /* 0x001e6c3901007387 */ /* 0x0001e20000100800 */
[----:B------:R-:W-:-:S03]  /*62d20*/  IMAD.X R52, R52, 0x1, R2, P1 ;  /* 0x0000000134347824 */ /* 0x000fc600008e0602 */
[----:B0-----:R-:W3:Y:S01]  /*62d30*/  LDL.LU R57, [R1+0x1e68] ;  /* 0x001e680001397983 */ /* 0x001ee20000300800 */
[----:B------:R-:W3:Y:S02]  /*62d40*/  LDL.LU R46, [R1+0x1e3c] ;  /* 0x001e3c00012e7983 */ /* 0x000ee40000300800 */
[----:B------:R-:W3:Y:S02]  /*62d50*/  LDL.LU R47, [R1+0x1e60] ;  /* 0x001e6000012f7983 */ /* 0x000ee40000300800 */
[----:B------:R0:W-:Y:S01]  /*62d60*/  STL [R1+0x1e90], R52 ;  /* 0x001e903401007387 */ /* 0x0001e20000100800 */
[-C--:B------:R-:W-:Y:S01]  /*62d70*/  IADD3 R56, P1, R56, R20.reuse, RZ ;  /* 0x0000001438387210 */ /* 0x080fe20007f3e0ff */
[----:B0-----:R-:W3:Y:S01]  /*62d80*/  LDL.LU R52, [R1+0x1e34] ;  /* 0x001e340001347983 */ /* 0x001ee20000300800 */
[----:B------:R-:W3:Y:S02]  /*62d90*/  LDL.LU R10, [R1+0x1e58] ;  /* 0x001e5800010a7983 */ /* 0x000ee40000300800 */
[----:B------:R-:W3:Y:S02]  /*62da0*/  LDL.LU R11, [R1+0x1e2c] ;  /* 0x001e2c00010b7983 */ /* 0x000ee40000300800 */
[----:B------:R-:W3:Y:S01]  /*62db0*/  LDL.LU R14, [R1+0x1e50] ;  /* 0x001e5000010e7983 */ /* 0x000ee20000300800 */
[----:B------:R0:W-:Y:S01]  /*62dc0*/  STL [R1+0x1e64], R56 ;  /* 0x001e643801007387 */ /* 0x0001e20000100800 */
[----:B------:R-:W3:Y:S02]  /*62dd0*/  LDL.LU R15, [R1+0x1e24] ;  /* 0x001e2400010f7983 */ /* 0x000ee40000300800 */
[----:B------:R-:W3:Y:S02]  /*62de0*/  LDL.LU R18, [R1+0x1e48] ;  /* 0x001e480001127983 */ /* 0x000ee40000300800 */
[----:B------:R-:W3:Y:S01]  /*62df0*/  LDL.LU R19, [R1+0x1e1c] ;  /* 0x001e1c0001137983 */ /* 0x000ee20000300800 */
[----:B------:R-:W3:Y:S01]  /*62e00*/  LDL.LU R49, [R1+0x1e40] ;  /* 0x001e400001317983 */ /* 0x000ee20000300800 */
[----:B------:R-:W3:Y:S02]  /*62e10*/  LDL.LU R48, [R1+0x1e14] ;  /* 0x001e140001307983 */ /* 0x000ee40000300800 */
[----:B------:R-:W3:Y:S02]  /*62e20*/  LDL.LU R21, [R1+0x1e38] ;  /* 0x001e380001157983 */ /* 0x000ee40000300800 */
[----:B------:R-:W3:Y:S01]  /*62e30*/  LDL.LU R25, [R1+0x1e0c] ;  /* 0x001e0c0001197983 */ /* 0x000ee20000300800 */
[----:B0-----:R-:W3:Y:S01]  /*62e40*/  LDL.LU R56, [R1+0x1e30] ;  /* 0x001e300001387983 */ /* 0x001ee20000300800 */
[----:B--2---:R-:W-:Y:S01]  /*62e50*/  IMAD.X R3, R3, 0x1, R2, P2 ;  /* 0x0000000103037824 */ /* 0x004fe200010e0602 */
[----:B------:R-:W-:-:S04]  /*62e60*/  IADD3 R24, P2, R24, R20, RZ ;  /* 0x0000001418187210 */ /* 0x000fc80007f5e0ff */
[----:B------:R0:W-:Y:S01]  /*62e70*/  STL [R1+0x1e88], R3 ;  /* 0x001e880301007387 */ /* 0x0001e20000100800 */
[----:B----4-:R-:W-:-:S03]  /*62e80*/  IMAD.X R53, R53, 0x1, R2, P3 ;  /* 0x0000000135357824 */ /* 0x010fc600018e0602 */
[----:B0-----:R-:W2:Y:S01]  /*62e90*/  LDL.LU R3, [R1+0x1e04] ;  /* 0x001e040001037983 */ /* 0x001ea20000300800 */
[----:B------:R0:W-:Y:S01]  /*62ea0*/  STL [R1+0x1e5c], R24 ;  /* 0x001e5c1801007387 */ /* 0x0001e20000100800 */
[----:B------:R-:W-:Y:S02]  /*62eb0*/  IADD3 R61, P3, R61, R20, RZ ;  /* 0x000000143d3d7210 */ /* 0x000fe40007f7e0ff */
[----:B0-----:R-:W4:Y:S01]  /*62ec0*/  LDL.LU R24, [R1+0x1e28] ;  /* 0x001e280001187983 */ /* 0x001f220000300800 */
[----:B------:R0:W-:Y:S03]  /*62ed0*/  STL [R1+0x1e80], R53 ;  /* 0x001e803501007387 */ /* 0x0001e60000100800 */
[----:B0-----:R-:W4:Y:S01]  /*62ee0*/  LDL.LU R53, [R1+0x1dfc] ;  /* 0x001dfc0001357983 */ /* 0x001f220000300800 */
[----:B------:R0:W-:Y:S03]  /*62ef0*/  STL [R1+0x1e54], R61 ;  /* 0x001e543d01007387 */ /* 0x0001e60000100800 */
[----:B0-----:R-:W4:Y:S01]  /*62f00*/  LDL.LU R61, [R1+0x1e20] ;  /* 0x001e2000013d7983 */ /* 0x001f220000300800 */
[----:B------:R-:W-:-:S05]  /*62f10*/  IMAD.X R60, R60, 0x1, R2, P4 ;  /* 0x000000013c3c7824 */ /* 0x000fca00020e0602 */
[----:B------:R0:W-:Y:S04]  /*62f20*/  STL [R1+0x1e78], R60 ;  /* 0x001e783c01007387 */ /* 0x0001e80000100800 */
[----:B0-----:R-:W4:Y:S01]  /*62f30*/  LDL.LU R60, [R1+0x1df4] ;  /* 0x001df400013c7983 */ /* 0x001f220000300800 */
[----:B---3--:R-:W-:Y:S01]  /*62f40*/  IMAD.X R45, R45, 0x1, R2, P5 ;  /* 0x000000012d2d7824 */ /* 0x008fe200028e0602 */
[-C--:B------:R-:W-:Y:S02]  /*62f50*/  IADD3 R44, P4, R44, R20.reuse, RZ ;  /* 0x000000142c2c7210 */ /* 0x080fe40007f9e0ff */
[----:B------:R-:W-:-:S05]  /*62f60*/  IADD3 R0, P5, R0, R20, RZ ;  /* 0x0000001400007210 */ /* 0x000fca0007fbe0ff */
[----:B------:R0:W-:Y:S01]  /*62f70*/  STL [R1+0x1e44], R0 ;  /* 0x001e440001007387 */ /* 0x0001e20000100800 */
[----:B------:R-:W-:Y:S02]  /*62f80*/  STL [R1+0x1e4c], R44 ;  /* 0x001e4c2c01007387 */ /* 0x000fe40000100800 */
[--C-:B------:R-:W-:Y:S01]  /*62f90*/  IMAD.X R57, R57, 0x1, R2.reuse, P6 ;  /* 0x0000000139397824 */ /* 0x100fe200030e0602 */
[----:B0-----:R-:W3:Y:S01]  /*62fa0*/  LDL.LU R0, [R1+0x1e18] ;  /* 0x001e180001007983 */ /* 0x001ee20000300800 */
[--C-:B------:R-:W-:Y:S01]  /*62fb0*/  IMAD.X R47, R47, 0x1, R2.reuse, P1 ;  /* 0x000000012f2f7824 */ /* 0x100fe200008e0602 */
[-C--:B------:R-:W-:Y:S01]  /*62fc0*/  IADD3 R46, P6, R46, R20.reuse, RZ ;  /* 0x000000142e2e7210 */ /* 0x080fe20007fde0ff */
[----:B------:R-:W-:Y:S01]  /*62fd0*/  STL [R1+0x1e70], R45 ;  /* 0x001e702d01007387 */ /* 0x000fe20000100800 */
[----:B------:R0:W-:Y:S01]  /*62fe0*/  STL [R1+0x1e68], R57 ;  /* 0x001e683901007387 */ /* 0x0001e20000100800 */
[----:B------:R-:W-:Y:S01]  /*62ff0*/  IADD3 R52, P1, R52, R20, RZ ;  /* 0x0000001434347210 */ /* 0x000fe20007f3e0ff */
[----:B------:R-:W-:-:S02]  /*63000*/  IMAD.X R10, R10, 0x1, R2, P2 ;  /* 0x000000010a0a7824 */ /* 0x000fc400010e0602 */
[----:B0-----:R-:W3:Y:S02]  /*63010*/  LDL.LU R57, [R1+0x1dec] ;  /* 0x001dec0001397983 */ /* 0x001ee40000300800 */
[----:B------:R0:W-:Y:S01]  /*63020*/  STL [R1+0x1e34], R52 ;  /* 0x001e343401007387 */ /* 0x0001e20000100800 */
[-C--:B------:R-:W-:Y:S01]  /*63030*/  IADD3 R11, P2, R11, R20.reuse, RZ ;  /* 0x000000140b0b7210 */ /* 0x080fe20007f5e0ff */
[----:B------:R-:W-:Y:S02]  /*63040*/  STL [R1+0x1e3c], R46 ;  /* 0x001e3c2e01007387 */ /* 0x000fe40000100800 */
[--C-:B------:R-:W-:Y:S01]  /*63050*/  IMAD.X R14, R14, 0x1, R2.reuse, P3 ;  /* 0x000000010e0e7824 */ /* 0x100fe200018e0602 */
[-C--:B------:R-:W-:Y:S01]  /*63060*/  IADD3 R15, P3, R15, R20.reuse, RZ ;  /* 0x000000140f0f7210 */ /* 0x080fe20007f7e0ff */
[--C-:B------:R-:W-:Y:S01]  /*63070*/  IMAD.X R18, R18, 0x1, R2.reuse, P4 ;  /* 0x0000000112127824 */ /* 0x100fe200020e0602 */
[-C--:B------:R-:W-:Y:S01]  /*63080*/  IADD3 R19, P4, R19, R20.reuse, RZ ;  /* 0x0000001413137210 */ /* 0x080fe20007f9e0ff */
[--C-:B------:R-:W-:Y:S01]  /*63090*/  IMAD.X R49, R49, 0x1, R2.reuse, P5 ;  /* 0x0000000131317824 */ /* 0x100fe200028e0602 */
[----:B0-----:R-:W3:Y:S01]  /*630a0*/  LDL.LU R52, [R1+0x1e10] ;  /* 0x001e100001347983 */ /* 0x001ee20000300800 */
        /* <DEDUP_REMOVED lines=15> */
[----:B0-----:R-:W3:Y:S01]  /*631a0*/  LDL.LU R56, [R1+0x1de4] ;  /* 0x001de40001387983 */ /* 0x001ee20000300800 */
[----:B------:R0:W-:Y:S02]  /*631b0*/  STL [R1+0x1e0c], R25 ;  /* 0x001e0c1901007387 */ /* 0x0001e40000100800 */
[----:B-1----:R-:W3:Y:S01]  /*631c0*/  LDL.LU R21, [R1+0x1e08] ;  /* 0x001e080001157983 */ /* 0x002ee20000300800 */
[----:B0-----:R-:W3:Y:S01]  /*631d0*/  LDL.LU R25, [R1+0x1ddc] ;  /* 0x001ddc0001197983 */ /* 0x001ee20000300800 */
[----:B--2---:R-:W-:-:S05]  /*631e0*/  IADD3 R3, P1, R3, R20, RZ ;  /* 0x0000001403037210 */ /* 0x004fca0007f3e0ff */
[----:B------:R0:W-:Y:S01]  /*631f0*/  STL [R1+0x1e04], R3 ;  /* 0x001e040301007387 */ /* 0x0001e20000100800 */
[----:B----4-:R-:W-:-:S03]  /*63200*/  IMAD.X R24, R24, 0x1, R2, P2 ;  /* 0x0000000118187824 */ /* 0x010fc600010e0602 */
[----:B0-----:R-:W2:Y:S01]  /*63210*/  LDL.LU R3, [R1+0x1e00] ;  /* 0x001e000001037983 */ /* 0x001ea20000300800 */
[----:B------:R-:W-:Y:S01]  /*63220*/  IADD3 R53, P2, R53, R20, RZ ;  /* 0x0000001435357210 */ /* 0x000fe20007f5e0ff */
[----:B------:R-:W-:-:S05]  /*63230*/  IMAD.X R61, R61, 0x1, R2, P3 ;  /* 0x000000013d3d7824 */ /* 0x000fca00018e0602 */
[----:B------:R0:W-:Y:S01]  /*63240*/  STL [R1+0x1e20], R61 ;  /* 0x001e203d01007387 */ /* 0x0001e20000100800 */
[----:B------:R-:W-:Y:S03]  /*63250*/  STL [R1+0x1e28], R24 ;  /* 0x001e281801007387 */ /* 0x000fe60000100800 */
[----:B0-----:R-:W4:Y:S01]  /*63260*/  LDL.LU R61, [R1+0x1dd4] ;  /* 0x001dd400013d7983 */ /* 0x001f220000300800 */
[----:B------:R-:W-:Y:S02]  /*63270*/  STL [R1+0x1dfc], R53 ;  /* 0x001dfc3501007387 */ /* 0x000fe40000100800 */
[----:B------:R-:W4:Y:S02]  /*63280*/  LDL.LU R44, [R1+0x1df8] ;  /* 0x001df800012c7983 */ /* 0x000f240000300800 */
[----:B------:R-:W4:Y:S01]  /*63290*/  LDL.LU R45, [R1+0x1dcc] ;  /* 0x001dcc00012d7983 */ /* 0x000f220000300800 */
[----:B------:R-:W-:-:S05]  /*632a0*/  IADD3 R60, P3, R60, R20, RZ ;  /* 0x000000143c3c7210 */ /* 0x000fca0007f7e0ff */
[----:B------:R0:W-:Y:S04]  /*632b0*/  STL [R1+0x1df4], R60 ;  /* 0x001df43c01007387 */ /* 0x0001e80000100800 */
[----:B0-----:R-:W4:Y:S01]  /*632c0*/  LDL.LU R60, [R1+0x1df0] ;  /* 0x001df000013c7983 */ /* 0x001f220000300800 */
[----:B---3--:R-:W-:-:S05]  /*632d0*/  IMAD.X R0, R0, 0x1, R2, P4 ;  /* 0x0000000100007824 */ /* 0x008fca00020e0602 */
[----:B------:R0:W-:Y:S01]  /*632e0*/  STL [R1+0x1e18], R0 ;  /* 0x001e180001007387 */ /* 0x0001e20000100800 */
[----:B------:R-:W-:-:S03]  /*632f0*/  IADD3 R57, P4, R57, R20, RZ ;  /* 0x0000001439397210 */ /* 0x000fc60007f9e0ff */
[----:B0-----:R-:W3:Y:S01]  /*63300*/  LDL.LU R0, [R1+0x1dc4] ;  /* 0x001dc40001007983 */ /* 0x001ee20000300800 */
[----:B------:R-:W3:Y:S02]  /*63310*/  LDL.LU R46, [R1+0x1de8] ;  /* 0x001de800012e7983 */ /* 0x000ee40000300800 */
[----:B------:R-:W3:Y:S02]  /*63320*/  LDL.LU R47, [R1+0x1dbc] ;  /* 0x001dbc00012f7983 */ /* 0x000ee40000300800 */
[----:B------:R-:W3:Y:S01]  /*63330*/  LDL.LU R24, [R1+0x1de0] ;  /* 0x001de00001187983 */ /* 0x000ee20000300800 */
[----:B------:R0:W-:Y:S01]  /*63340*/  STL [R1+0x1dec], R57 ;  /* 0x001dec3901007387 */ /* 0x0001e20000100800 */
[----:B------:R-:W3:Y:S02]  /*63350*/  LDL.LU R10, [R1+0x1db4] ;  /* 0x001db400010a7983 */ /* 0x000ee40000300800 */
[----:B------:R-:W3:Y:S02]  /*63360*/  LDL.LU R11, [R1+0x1dd8] ;  /* 0x001dd800010b7983 */ /* 0x000ee40000300800 */
[----:B------:R-:W3:Y:S02]  /*63370*/  LDL.LU R14, [R1+0x1dac] ;  /* 0x001dac00010e7983 */ /* 0x000ee40000300800 */
[----:B------:R-:W-:-:S05]  /*63380*/  IMAD.X R52, R52, 0x1, R2, P5 ;  /* 0x0000000134347824 */ /* 0x000fca00028e0602 */
[----:B------:R1:W-:Y:S01]  /*63390*/  STL [R1+0x1e10], R52 ;  /* 0x001e103401007387 */ /* 0x0003e20000100800 */
[----:B------:R-:W3:Y:S02]  /*633a0*/  LDL.LU R15, [R1+0x1dd0] ;  /* 0x001dd000010f7983 */ /* 0x000ee40000300800 */
[----:B------:R-:W3:Y:S02]  /*633b0*/  LDL.LU R18, [R1+0x1da4] ;  /* 0x001da40001127983 */ /* 0x000ee40000300800 */
[----:B------:R-:W3:Y:S01]  /*633c0*/  LDL.LU R19, [R1+0x1dc8] ;  /* 0x001dc80001137983 */ /* 0x000ee20000300800 */
[----:B------:R-:W3:Y:S01]  /*633d0*/  LDL.LU R49, [R1+0x1d9c] ;  /* 0x001d9c0001317983 */ /* 0x000ee20000300800 */
[----:B------:R-:W3:Y:S02]  /*633e0*/  LDL.LU R48, [R1+0x1dc0] ;  /* 0x001dc00001307983 */ /* 0x000ee40000300800 */
[----:B------:R-:W3:Y:S02]  /*633f0*/  LDL.LU R53, [R1+0x1d94] ;  /* 0x001d940001357983 */ /* 0x000ee40000300800 */
[----:B0-----:R-:W3:Y:S01]  /*63400*/  LDL.LU R57, [R1+0x1db8] ;  /* 0x001db80001397983 */ /* 0x001ee20000300800 */
[----:B-1----:R-:W3:Y:S01]  /*63410*/  LDL.LU R52, [R1+0x1d8c] ;  /* 0x001d8c0001347983 */ /* 0x002ee20000300800 */
[----:B------:R-:W-:Y:S01]  /*63420*/  IADD3 R56, P5, R56, R20, RZ ;  /* 0x0000001438387210 */ /* 0x000fe20007fbe0ff */
[----:B------:R-:W-:-:S04]  /*63430*/  IMAD.X R21, R21, 0x1, R2, P6 ;  /* 0x0000000115157824 */ /* 0x000fc800030e0602 */
[----:B------:R0:W-:Y:S01]  /*63440*/  STL [R1+0x1de4], R56 ;  /* 0x001de43801007387 */ /* 0x0001e20000100800 */
[----:B------:R-:W-:-:S03]  /*63450*/  IADD3 R25, P6, R25, R20, RZ ;  /* 0x0000001419197210 */ /* 0x000fc60007fde0ff */
[----:B0-----:R-:W3:Y:S01]  /*63460*/  LDL.LU R56, [R1+0x1db0] ;  /* 0x001db00001387983 */ /* 0x001ee20000300800 */
[----:B------:R0:W-:Y:S03]  /*63470*/  STL [R1+0x1e08], R21 ;  /* 0x001e081501007387 */ /* 0x0001e60000100800 */
[----:B0-----:R-:W3:Y:S01]  /*63480*/  LDL.LU R21, [R1+0x1d84] ;  /* 0x001d840001157983 */ /* 0x001ee20000300800 */
[----:B------:R0:W-:Y:S03]  /*63490*/  STL [R1+0x1ddc], R25 ;  /* 0x001ddc1901007387 */ /* 0x0001e60000100800 */
[----:B0-----:R-:W3:Y:S01]  /*634a0*/  LDL.LU R25, [R1+0x1da8] ;  /* 0x001da80001197983 */ /* 0x001ee20000300800 */
[----:B--2---:R-:W-:-:S05]  /*634b0*/  IMAD.X R3, R3, 0x1, R2, P1 ;  /* 0x0000000103037824 */ /* 0x004fca00008e0602 */
[----:B------:R0:W-:Y:S04]  /*634c0*/  STL [R1+0x1e00], R3 ;  /* 0x001e000301007387 */ /* 0x0001e80000100800 */
[----:B0-----:R-:W2:Y:S01]  /*634d0*/  LDL.LU R3, [R1+0x1d7c] ;  /* 0x001d7c0001037983 */ /* 0x001ea20000300800 */
[----:B----4-:R-:W-:Y:S01]  /*634e0*/  IADD3 R61, P1, R61, R20, RZ ;  /* 0x000000143d3d7210 */ /* 0x010fe20007f3e0ff */
[----:B------:R-:W-:-:S04]  /*634f0*/  IMAD.X R44, R44, 0x1, R2, P2 ;  /* 0x000000012c2c7824 */ /* 0x000fc800010e0602 */
[----:B------:R0:W-:Y:S04]  /*63500*/  STL [R1+0x1dd4], R61 ;  /* 0x001dd43d01007387 */ /* 0x0001e80000100800 */
[----:B0-----:R-:W4:Y:S01]  /*63510*/  LDL.LU R61, [R1+0x1da0] ;  /* 0x001da000013d7983 */ /* 0x001f220000300800 */
[----:B------:R-:W-:-:S05]  /*63520*/  IMAD.X R60, R60, 0x1, R2, P3 ;  /* 0x000000013c3c7824 */ /* 0x000fca00018e0602 */
[----:B------:R0:W-:Y:S01]  /*63530*/  STL [R1+0x1df0], R60 ;  /* 0x001df03c01007387 */ /* 0x0001e20000100800 */
[----:B------:R-:W-:Y:S03]  /*63540*/  STL [R1+0x1df8], R44 ;  /* 0x001df82c01007387 */ /* 0x000fe60000100800 */
[----:B0-----:R-:W4:Y:S01]  /*63550*/  LDL.LU R60, [R1+0x1d74] ;  /* 0x001d7400013c7983 */ /* 0x001f220000300800 */
[-C--:B------:R-:W-:Y:S02]  /*63560*/  IADD3 R45, P2, R45, R20.reuse, RZ ;  /* 0x000000142d2d7210 */ /* 0x080fe40007f5e0ff */
[-C--:B---3--:R-:W-:Y:S01]  /*63570*/  IADD3 R0, P3, R0, R20.reuse, RZ ;  /* 0x0000001400007210 */ /* 0x088fe20007f7e0ff */
[--C-:B------:R-:W-:Y:S02]  /*63580*/  IMAD.X R46, R46, 0x1, R2.reuse, P4 ;  /* 0x000000012e2e7824 */ /* 0x100fe400020e0602 */
[----:B------:R-:W-:Y:S01]  /*63590*/  IMAD.X R24, R24, 0x1, R2, P5 ;  /* 0x0000000118187824 */ /* 0x000fe200028e0602 */
[----:B------:R-:W-:Y:S01]  /*635a0*/  STL [R1+0x1dcc], R45 ;  /* 0x001dcc2d01007387 */ /* 0x000fe20000100800 */
[----:B------:R0:W-:Y:S01]  /*635b0*/  STL [R1+0x1dc4], R0 ;  /* 0x001dc40001007387 */ /* 0x0001e20000100800 */
[----:B------:R-:W-:-:S02]  /*635c0*/  IADD3 R47, P4, R47, R20, RZ ;  /* 0x000000142f2f7210 */ /* 0x000fc40007f9e0ff */
[-C--:B------:R-:W-:Y:S01]  /*635d0*/  IADD3 R10, P5, R10, R20.reuse, RZ ;  /* 0x000000140a0a7210 */ /* 0x080fe20007fbe0ff */
[--C-:B------:R-:W-:Y:S01]  /*635e0*/  IMAD.X R11, R11, 0x1, R2.reuse, P6 ;  /* 0x000000010b0b7824 */ /* 0x100fe200030e0602 */
[-C--:B------:R-:W-:Y:S01]  /*635f0*/  IADD3 R14, P6, R14, R20.reuse, RZ ;  /* 0x000000140e0e7210 */ /* 0x080fe20007fde0ff */
[----:B0-----:R-:W3:Y:S01]  /*63600*/  LDL.LU R0, [R1+0x1d98] ;  /* 0x001d980001007983 */ /* 0x001ee20000300800 */
[----:B------:R0:W-:Y:S02]  /*63610*/  STL [R1+0x1de0], R24 ;  /* 0x001de01801007387 */ /* 0x0001e40000100800 */
        /* <DEDUP_REMOVED lines=11> */
[----:B------:R-:W-:Y:S01]  /*636d0*/  STL [R1+0x1dd0], R15 ;  /* 0x001dd00f01007387 */ /* 0x000fe20000100800 */
[----:B------:R-:W-:Y:S01]  /*636e0*/  IADD3 R53, P3, R53, R20, RZ ;  /* 0x0000001435357210 */ /* 0x000fe20007f7e0ff */
[----:B------:R-:W-:Y:S01]  /*636f0*/  STL [R1+0x1da4], R18 ;  /* 0x001da41201007387 */ /* 0x000fe20000100800 */
[----:B------:R-:W-:Y:S01]  /*63700*/  STL [R1+0x1dc8], R19 ;  /* 0x001dc81301007387 */ /* 0x000fe20000100800 */
[----:B------:R-:W-:-:S02]  /*63710*/  IMAD.X R57, R57, 0x1, R2, P4 ;  /* 0x0000000139397824 */ /* 0x000fc400020e0602 */
[----:B------:R-:W-:Y:S01]  /*63720*/  STL [R1+0x1d9c], R49 ;  /* 0x001d9c3101007387 */ /* 0x000fe20000100800 */
[-C--:B------:R-:W-:Y:S01]  /*63730*/  IADD3 R52, P4, R52, R20.reuse, RZ ;  /* 0x0000001434347210 */ /* 0x080fe20007f9e0ff */
[----:B------:R-:W-:Y:S01]  /*63740*/  STL [R1+0x1dc0], R48 ;  /* 0x001dc03001007387 */ /* 0x000fe20000100800 */
[----:B------:R0:W-:Y:S03]  /*63750*/  STL [R1+0x1d94], R53 ;  /* 0x001d943501007387 */ /* 0x0001e60000100800 */
[----:B0-----:R-:W3:Y:S01]  /*63760*/  LDL.LU R53, [R1+0x1d90] ;  /* 0x001d900001357983 */ /* 0x001ee20000300800 */
[--C-:B------:R-:W-:Y:S02]  /*63770*/  IMAD.X R56, R56, 0x1, R2.reuse, P5 ;  /* 0x0000000138387824 */ /* 0x100fe400028e0602 */
[----:B------:R0:W-:Y:S01]  /*63780*/  STL [R1+0x1db8], R57 ;  /* 0x001db83901007387 */ /* 0x0001e20000100800 */
[-C--:B------:R-:W-:Y:S01]  /*63790*/  IADD3 R21, P5, R21, R20.reuse, RZ ;  /* 0x0000001415157210 */ /* 0x080fe20007fbe0ff */
[----:B0-----:R-:W3:Y:S01]  /*637a0*/  LDL.LU R57, [R1+0x1d64] ;  /* 0x001d640001397983 */ /* 0x001ee20000300800 */
[----:B------:R0:W-:Y:S02]  /*637b0*/  STL [R1+0x1d8c], R52 ;  /* 0x001d8c3401007387 */ /* 0x0001e40000100800 */
[----:B------:R-:W-:Y:S01]  /*637c0*/  IMAD.X R25, R25, 0x1, R2, P6 ;  /* 0x0000000119197824 */ /* 0x000fe200030e0602 */
[----:B0-----:R-:W3:Y:S01]  /*637d0*/  LDL.LU R52, [R1+0x1d88] ;  /* 0x001d880001347983 */ /* 0x001ee20000300800 */
[----:B------:R0:W-:Y:S03]  /*637e0*/  STL [R1+0x1db0], R56 ;  /* 0x001db03801007387 */ /* 0x0001e60000100800 */
[----:B0-----:R-:W3:Y:S01]  /*637f0*/  LDL.LU R56, [R1+0x1d5c] ;  /* 0x001d5c0001387983 */ /* 0x001ee20000300800 */
[----:B--2---:R-:W-:-:S05]  /*63800*/  IADD3 R3, P6, R3, R20, RZ ;  /* 0x0000001403037210 */ /* 0x004fca0007fde0ff */
[----:B------:R0:W-:Y:S01]  /*63810*/  STL [R1+0x1d7c], R3 ;  /* 0x001d7c0301007387 */ /* 0x0001e20000100800 */
[----:B------:R-:W-:Y:S03]  /*63820*/  STL [R1+0x1d84], R21 ;  /* 0x001d841501007387 */ /* 0x000fe60000100800 */
[----:B0-----:R-:W2:Y:S01]  /*63830*/  LDL.LU R3, [R1+0x1d80] ;  /* 0x001d800001037983 */ /* 0x001ea20000300800 */
[----:B------:R-:W-:Y:S02]  /*63840*/  STL [R1+0x1da8], R25 ;  /* 0x001da81901007387 */ /* 0x000fe40000100800 */
[----:B------:R-:W2:Y:S02]  /*63850*/  LDL.LU R44, [R1+0x1d54] ;  /* 0x001d5400012c7983 */ /* 0x000ea40000300800 */
[----:B------:R-:W2:Y:S02]  /*63860*/  LDL.LU R45, [R1+0x1d78] ;  /* 0x001d7800012d7983 */ /* 0x000ea40000300800 */
[----:B----4-:R-:W-:-:S05]  /*63870*/  IMAD.X R61, R61, 0x1, R2, P1 ;  /* 0x000000013d3d7824 */ /* 0x010fca00008e0602 */
[----:B------:R0:W-:Y:S04]  /*63880*/  STL [R1+0x1da0], R61 ;  /* 0x001da03d01007387 */ /* 0x0001e80000100800 */
[----:B0-----:R-:W4:Y:S01]  /*63890*/  LDL.LU R61, [R1+0x1d4c] ;  /* 0x001d4c00013d7983 */ /* 0x001f220000300800 */
[----:B------:R-:W-:-:S05]  /*638a0*/  IADD3 R60, P1, R60, R20, RZ ;  /* 0x000000143c3c7210 */ /* 0x000fca0007f3e0ff */
[----:B------:R0:W-:Y:S04]  /*638b0*/  STL [R1+0x1d74], R60 ;  /* 0x001d743c01007387 */ /* 0x0001e80000100800 */
[----:B0-----:R-:W4:Y:S01]  /*638c0*/  LDL.LU R60, [R1+0x1d70] ;  /* 0x001d7000013c7983 */ /* 0x001f220000300800 */
[----:B------:R-:W4:Y:S02]  /*638d0*/  LDL.LU R46, [R1+0x1d44] ;  /* 0x001d4400012e7983 */ /* 0x000f240000300800 */
[----:B------:R-:W4:Y:S02]  /*638e0*/  LDL.LU R47, [R1+0x1d68] ;  /* 0x001d6800012f7983 */ /* 0x000f240000300800 */
        /* <DEDUP_REMOVED lines=16> */
[----:B------:R-:W-:-:S05]  /*639f0*/  IMAD.X R53, R53, 0x1, R2, P3 ;  /* 0x0000000135357824 */ /* 0x000fca00018e0602 */
[----:B------:R0:W-:Y:S01]  /*63a00*/  STL [R1+0x1d90], R53 ;  /* 0x001d903501007387 */ /* 0x0001e20000100800 */
[----:B------:R-:W-:-:S03]  /*63a10*/  IADD3 R57, P3, R57, R20, RZ ;  /* 0x0000001439397210 */ /* 0x000fc60007f7e0ff */
[----:B0-----:R-:W3:Y:S02]  /*63a20*/  LDL.LU R53, [R1+0x1d0c] ;  /* 0x001d0c0001357983 */ /* 0x001ee40000300800 */
[----:B------:R0:W-:Y:S02]  /*63a30*/  STL [R1+0x1d64], R57 ;  /* 0x001d643901007387 */ /* 0x0001e40000100800 */
[--C-:B------:R-:W-:Y:S01]  /*63a40*/  IMAD.X R52, R52, 0x1, R2.reuse, P4 ;  /* 0x0000000134347824 */ /* 0x100fe200020e0602 */
[----:B0-----:R-:W3:Y:S04]  /*63a50*/  LDL.LU R57, [R1+0x1d30] ;  /* 0x001d300001397983 */ /* 0x001ee80000300800 */
[----:B------:R0:W-:Y:S01]  /*63a60*/  STL [R1+0x1d88], R52 ;  /* 0x001d883401007387 */ /* 0x0001e20000100800 */
[----:B------:R-:W-:Y:S01]  /*63a70*/  IADD3 R56, P4, R56, R20, RZ ;  /* 0x0000001438387210 */ /* 0x000fe20007f9e0ff */
[----:B0-----:R-:W3:Y:S04]  /*63a80*/  LDL.LU R52, [R1+0x1d04] ;  /* 0x001d040001347983 */ /* 0x001ee80000300800 */
[----:B------:R0:W-:Y:S02]  /*63a90*/  STL [R1+0x1d5c], R56 ;  /* 0x001d5c3801007387 */ /* 0x0001e40000100800 */
[----:B0-----:R-:W3:Y:S01]  /*63aa0*/  LDL.LU R56, [R1+0x1d28] ;  /* 0x001d280001387983 */ /* 0x001ee20000300800 */
[----:B--2---:R-:W-:-:S02]  /*63ab0*/  IMAD.X R3, R3, 0x1, R2, P5 ;  /* 0x0000000103037824 */ /* 0x004fc400028e0602 */
[----:B------:R-:W-:Y:S01]  /*63ac0*/  IMAD.X R45, R45, 0x1, R2, P6 ;  /* 0x000000012d2d7824 */ /* 0x000fe200030e0602 */
[-C--:B------:R-:W-:Y:S02]  /*63ad0*/  IADD3 R44, P5, R44, R20.reuse, RZ ;  /* 0x000000142c2c7210 */ /* 0x080fe40007fbe0ff */
[----:B------:R0:W-:Y:S04]  /*63ae0*/  STL [R1+0x1d80], R3 ;  /* 0x001d800301007387 */ /* 0x0001e80000100800 */
[----:B0-----:R-:W2:Y:S01]  /*63af0*/  LDL.LU R3, [R1+0x1cfc] ;  /* 0x001cfc0001037983 */ /* 0x001ea20000300800 */
[----:B----4-:R-:W-:-:S05]  /*63b00*/  IADD3 R61, P6, R61, R20, RZ ;  /* 0x000000143d3d7210 */ /* 0x010fca0007fde0ff */
[----:B------:R0:W-:Y:S01]  /*63b10*/  STL [R1+0x1d4c], R61 ;  /* 0x001d4c3d01007387 */ /* 0x0001e20000100800 */
[----:B------:R-:W-:Y:S03]  /*63b20*/  STL [R1+0x1d54], R44 ;  /* 0x001d542c01007387 */ /* 0x000fe60000100800 */
[----:B0-----:R-:W4:Y:S01]  /*63b30*/  LDL.LU R61, [R1+0x1d20] ;  /* 0x001d2000013d7983 */ /* 0x001f220000300800 */
[----:B------:R-:W-:Y:S02]  /*63b40*/  STL [R1+0x1d78], R45 ;  /* 0x001d782d01007387 */ /* 0x000fe40000100800 */
[----:B------:R-:W-:-:S05]  /*63b50*/  IMAD.X R60, R60, 0x1, R2, P1 ;  /* 0x000000013c3c7824 */ /* 0x000fca00008e0602 */
[----:B------:R0:W-:Y:S04]  /*63b60*/  STL [R1+0x1d70], R60 ;  /* 0x001d703c01007387 */ /* 0x0001e80000100800 */
[----:B0-----:R-:W4:Y:S01]  /*63b70*/  LDL.LU R60, [R1+0x1cf4] ;  /* 0x001cf400013c7983 */ /* 0x001f220000300800 */
[--C-:B------:R-:W-:Y:S01]  /*63b80*/  IMAD.X R47, R47, 0x1, R2.reuse, P2 ;  /* 0x000000012f2f7824 */ /* 0x100fe200010e0602 */
[-C--:B------:R-:W-:Y:S02]  /*63b90*/  IADD3 R46, P1, R46, R20.reuse, RZ ;  /* 0x000000142e2e7210 */ /* 0x080fe40007f3e0ff */
[-C--:B---3--:R-:W-:Y:S01]  /*63ba0*/  IADD3 R0, P2, R0, R20.reuse, RZ ;  /* 0x0000001400007210 */ /* 0x088fe20007f5e0ff */
[--C-:B------:R-:W-:Y:S01]  /*63bb0*/  IMAD.X R10, R10, 0x1, R2.reuse, P3 ;  /* 0x000000010a0a7824 */ /* 0x100fe200018e0602 */
[----:B------:R-:W-:Y:S01]  /*63bc0*/  IADD3 R11, P3, R11, R20, RZ ;  /* 0x000000140b0b7210 */ /* 0x000fe20007f7e0ff */
[----:B------:R-:W-:-:S02]  /*63bd0*/  IMAD.X R14, R14, 0x1, R2, P4 ;  /* 0x000000010e0e7824 */ /* 0x000fc400020e0602 */
[----:B------:R0:W-:Y:S01]  /*63be0*/  STL [R1+0x1d3c], R0 ;  /* 0x001d3c0001007387 */ /* 0x0001e20000100800 */
[----:B------:R-:W-:Y:S01]  /*63bf0*/  STL [R1+0x1d44], R46 ;  /* 0x001d442e01007387 */ /* 0x000fe20000100800 */
[-C--:B------:R-:W-:Y:S01]  /*63c00*/  IADD3 R15, P4, R15, R20.reuse, RZ ;  /* 0x000000140f0f7210 */ /* 0x080fe20007f9e0ff */
[--C-:B------:R-:W-:Y:S01]  /*63c10*/  IMAD.X R18, R18, 0x1, R2.reuse, P5 ;  /* 0x0000000112127824 */ /* 0x100fe200028e0602 */
[-C--:B------:R-:W-:Y:S01]  /*63c20*/  IADD3 R19, P5, R19, R20.reuse, RZ ;  /* 0x0000001413137210 */ /* 0x080fe20007fbe0ff */
[--C-:B------:R-:W-:Y:S01]  /*63c30*/  IMAD.X R49, R49, 0x1, R2.reuse, P6 ;  /* 0x0000000131317824 */ /* 0x100fe200030e0602 */
[----:B------:R-:W-:Y:S01]  /*63c40*/  IADD3 R48, P6, R48, R20, RZ ;  /* 0x0000001430307210 */ /* 0x000fe20007fde0ff */
[----:B0-----:R-:W3:Y:S01]  /*63c50*/  LDL.LU R0, [R1+0x1d18] ;  /* 0x001d180001007983 */ /* 0x001ee20000300800 */
[----:B------:R-:W-:Y:S02]  /*63c60*/  STL [R1+0x1d68], R47 ;  /* 0x001d682f01007387 */ /* 0x000fe40000100800 */
[----:B------:R-:W-:Y:S02]  /*63c70*/  STL [R1+0x1d60], R10 ;  /* 0x001d600a01007387 */ /* 0x000fe40000100800 */
[----:B------:R-:W-:Y:S01]  /*63c80*/  STL [R1+0x1d34], R11 ;  /* 0x001d340b01007387 */ /* 0x000fe20000100800 */
[----:B------:R-:W-:Y:S01]  /*63c90*/  STL [R1+0x1d58], R14 ;  /* 0x001d580e01007387 */ /* 0x000fe20000100800 */
[----:B------:R-:W-:-:S02]  /*63ca0*/  IMAD.X R21, R21, 0x1, R2, P1 ;  /* 0x0000000115157824 */ /* 0x000fc400008e0602 */
[----:B------:R-:W-:Y:S01]  /*63cb0*/  STL [R1+0x1d2c], R15 ;  /* 0x001d2c0f01007387 */ /* 0x000fe20000100800 */
[-C--:B------:R-:W-:Y:S01]  /*63cc0*/  IADD3 R25, P1, R25, R20.reuse, RZ ;  /* 0x0000001419197210 */ /* 0x080fe20007f3e0ff */
[----:B------:R-:W-:Y:S01]  /*63cd0*/  STL [R1+0x1d50], R18 ;  /* 0x001d501201007387 */ /* 0x000fe20000100800 */
[----:B------:R-:W-:Y:S02]  /*63ce0*/  STL [R1+0x1d24], R19 ;  /* 0x001d241301007387 */ /* 0x000fe40000100800 */
[----:B------:R-:W-:Y:S02]  /*63cf0*/  STL [R1+0x1d48], R49 ;  /* 0x001d483101007387 */ /* 0x000fe40000100800 */
[--C-:B------:R-:W-:Y:S01]  /*63d00*/  IMAD.X R24, R24, 0x1, R2.reuse, P2 ;  /* 0x0000000118187824 */ /* 0x100fe200010e0602 */
[----:B------:R-:W-:Y:S01]  /*63d10*/  STL [R1+0x1d1c], R48 ;  /* 0x001d1c3001007387 */ /* 0x000fe20000100800 */
[----:B------:R0:W-:Y:S02]  /*63d20*/  STL [R1+0x1d14], R25 ;  /* 0x001d141901007387 */ /* 0x0001e40000100800 */
[----:B------:R-:W-:Y:S01]  /*63d30*/  STL [R1+0x1d40], R21 ;  /* 0x001d401501007387 */ /* 0x000fe20000100800 */
[-C--:B------:R-:W-:Y:S01]  /*63d40*/  IADD3 R53, P2, R53, R20.reuse, RZ ;  /* 0x0000001435357210 */ /* 0x080fe20007f5e0ff */
[----:B0-----:R-:W3:Y:S01]  /*63d50*/  LDL.LU R25, [R1+0x1cec] ;  /* 0x001cec0001197983 */ /* 0x001ee20000300800 */
[----:B------:R-:W3:Y:S02]  /*63d60*/  LDL.LU R48, [R1+0x1d10] ;  /* 0x001d100001307983 */ /* 0x000ee40000300800 */
[----:B------:R0:W-:Y:S02]  /*63d70*/  STL [R1+0x1d38], R24 ;  /* 0x001d381801007387 */ /* 0x0001e40000100800 */
[----:B------:R-:W-:Y:S01]  /*63d80*/  IMAD.X R57, R57, 0x1, R2, P3 ;  /* 0x0000000139397824 */ /* 0x000fe200018e0602 */
[----:B0-----:R-:W3:Y:S01]  /*63d90*/  LDL.LU R24, [R1+0x1ce4] ;  /* 0x001ce40001187983 */ /* 0x001ee20000300800 */
[----:B------:R0:W-:Y:S01]  /*63da0*/  STL [R1+0x1d0c], R53 ;  /* 0x001d0c3501007387 */ /* 0x0001e20000100800 */
[----:B------:R-:W-:-:S02]  /*63db0*/  IADD3 R52, P3, R52, R20, RZ ;  /* 0x0000001434347210 */ /* 0x000fc40007f7e0ff */
[----:B0-----:R-:W3:Y:S01]  /*63dc0*/  LDL.LU R53, [R1+0x1d08] ;  /* 0x001d080001357983 */ /* 0x001ee20000300800 */
[----:B------:R0:W-:Y:S02]  /*63dd0*/  STL [R1+0x1d30], R57 ;  /* 0x001d303901007387 */ /* 0x0001e40000100800 */
[----:B------:R-:W-:Y:S01]  /*63de0*/  IMAD.X R56, R56, 0x1, R2, P4 ;  /* 0x0000000138387824 */ /* 0x000fe200020e0602 */
[----:B0-----:R-:W3:Y:S01]  /*63df0*/  LDL.LU R57, [R1+0x1cdc] ;  /* 0x001cdc0001397983 */ /* 0x001ee20000300800 */
[----:B------:R-:W-:Y:S02]  /*63e00*/  STL [R1+0x1d04], R52 ;  /* 0x001d043401007387 */ /* 0x000fe40000100800 */
[----:B------:R-:W3:Y:S02]  /*63e10*/  LDL.LU R49, [R1+0x1d00] ;  /* 0x001d000001317983 */ /* 0x000ee40000300800 */
[----:B------:R-:W-:Y:S01]  /*63e20*/  STL [R1+0x1d28], R56 ;  /* 0x001d283801007387 */ /* 0x000fe20000100800 */
[----:B--2---:R-:W-:-:S05]  /*63e30*/  IADD3 R3, P4, R3, R20, RZ ;  /* 0x0000001403037210 */ /* 0x004fca0007f9e0ff */
[----:B------:R0:W-:Y:S04]  /*63e40*/  STL [R1+0x1cfc], R3 ;  /* 0x001cfc0301007387 */ /* 0x0001e80000100800 */
[----:B0-----:R-:W2:Y:S01]  /*63e50*/  LDL.LU R3, [R1+0x1cd4] ;  /* 0x001cd40001037983 */ /* 0x001ea20000300800 */
[----:B------:R-:W2:Y:S02]  /*63e60*/  LDL.LU R52, [R1+0x1cf8] ;  /* 0x001cf80001347983 */ /* 0x000ea40000300800 */
[----:B------:R-:W2:Y:S02]  /*63e70*/  LDL.LU R56, [R1+0x1ccc] ;  /* 0x001ccc0001387983 */ /* 0x000ea40000300800 */
[----:B----4-:R-:W-:Y:S01]  /*63e80*/  IMAD.X R61, R61, 0x1, R2, P5 ;  /* 0x000000013d3d7824 */ /* 0x010fe200028e0602 */
[----:B------:R-:W-:-:S05]  /*63e90*/  IADD3 R60, P5, R60, R20, RZ ;  /* 0x000000143c3c7210 */ /* 0x000fca0007fbe0ff */
[----:B------:R0:W-:Y:S01]  /*63ea0*/  STL [R1+0x1cf4], R60 ;  /* 0x001cf43c01007387 */ /* 0x0001e20000100800 */
[----:B------:R1:W-:Y:S03]  /*63eb0*/  STL [R1+0x1d20], R61 ;  /* 0x001d203d01007387 */ /* 0x0003e60000100800 */
[----:B0-----:R-:W4:Y:S01]  /*63ec0*/  LDL.LU R60, [R1+0x1cf0] ;  /* 0x001cf000013c7983 */ /* 0x001f220000300800 */
[----:B------:R-:W4:Y:S02]  /*63ed0*/  LDL.LU R44, [R1+0x1cc4] ;  /* 0x001cc400012c7983 */ /* 0x000f240000300800 */
[----:B-1----:R-:W4:Y:S02]  /*63ee0*/  LDL.LU R61, [R1+0x1ce8] ;  /* 0x001ce800013d7983 */ /* 0x002f240000300800 */
[--C-:B---3--:R-:W-:Y:S01]  /*63ef0*/  IMAD.X R0, R0, 0x1, R2.reuse, P6 ;  /* 0x0000000100007824 */ /* 0x108fe200030e0602 */
[----:B------:R-:W3:Y:S01]  /*63f00*/  LDL.LU R45, [R1+0x1cbc] ;  /* 0x001cbc00012d7983 */ /* 0x000ee20000300800 */
        /* <DEDUP_REMOVED lines=11> */
[----:B------:R-:W-:Y:S01]  /*63fc0*/  IADD3 R25, P6, R25, R20, RZ ;  /* 0x0000001419197210 */ /* 0x000fe20007fde0ff */
[----:B------:R-:W-:-:S04]  /*63fd0*/  IMAD.X R48, R48, 0x1, R2, P1 ;  /* 0x0000000130307824 */ /* 0x000fc800008e0602 */
[----:B------:R0:W-:Y:S01]  /*63fe0*/  STL [R1+0x1cec], R25 ;  /* 0x001cec1901007387 */ /* 0x0001e20000100800 */
[----:B------:R-:W-:-:S03]  /*63ff0*/  IADD3 R24, P1, R24, R20, RZ ;  /* 0x0000001418187210 */ /* 0x000fc60007f3e0ff */
[----:B0-----:R-:W3:Y:S01]  /*64000*/  LDL.LU R25, [R1+0x1cb8] ;  /* 0x001cb80001197983 */ /* 0x001ee20000300800 */
[----:B------:R0:W-:Y:S02]  /*64010*/  STL [R1+0x1d10], R48 ;  /* 0x001d103001007387 */ /* 0x0001e40000100800 */
[--C-:B------:R-:W-:Y:S01]  /*64020*/  IMAD.X R53, R53, 0x1, R2.reuse, P2 ;  /* 0x0000000135357824 */ /* 0x100fe200010e0602 */
[----:B0-----:R-:W3:Y:S01]  /*64030*/  LDL.LU R48, [R1+0x1cb0] ;  /* 0x001cb00001307983 */ /* 0x001ee20000300800 */
[----:B------:R0:W-:Y:S01]  /*64040*/  STL [R1+0x1ce4], R24 ;  /* 0x001ce41801007387 */ /* 0x0001e20000100800 */
[-C--:B------:R-:W-:Y:S01]  /*64050*/  IADD3 R57, P2, R57, R20.reuse, RZ ;  /* 0x0000001439397210 */ /* 0x080fe20007f5e0ff */
[--C-:B------:R-:W-:Y:S01]  /*64060*/  IMAD.X R49, R49, 0x1, R2.reuse, P3 ;  /* 0x0000000131317824 */ /* 0x100fe200018e0602 */
[----:B0-----:R-:W3:Y:S01]  /*64070*/  LDL.LU R24, [R1+0x1c84] ;  /* 0x001c840001187983 */ /* 0x001ee20000300800 */
[----:B------:R0:W-:Y:S03]  /*64080*/  STL [R1+0x1d08], R53 ;  /* 0x001d083501007387 */ /* 0x0001e60000100800 */
[----:B0-----:R-:W3:Y:S01]  /*64090*/  LDL.LU R53, [R1+0x1ca8] ;  /* 0x001ca80001357983 */ /* 0x001ee20000300800 */
[----:B------:R0:W-:Y:S03]  /*640a0*/  STL [R1+0x1cdc], R57 ;  /* 0x001cdc3901007387 */ /* 0x0001e60000100800 */
[----:B0-----:R-:W3:Y:S01]  /*640b0*/  LDL.LU R57, [R1+0x1c7c] ;  /* 0x001c7c0001397983 */ /* 0x001ee20000300800 */
[----:B------:R0:W-:Y:S03]  /*640c0*/  STL [R1+0x1d00], R49 ;  /* 0x001d003101007387 */ /* 0x0001e60000100800 */
[----:B0-----:R0:W5:Y:S01]  /*640d0*/  LDL.LU R49, [R1+0x2680] ;  /* 0x0026800001317983 */ /* 0x0011620000300800 */
[-C--:B--2---:R-:W-:Y:S01]  /*640e0*/  IADD3 R3, P3, R3, R20.reuse, RZ ;  /* 0x0000001403037210 */ /* 0x084fe20007f7e0ff */
[----:B------:R-:W-:Y:S01]  /*640f0*/  IMAD.X R52, R52, 0x1, R2, P4 ;  /* 0x0000000134347824 */ /* 0x000fe200020e0602 */
[----:B------:R-:W-:-:S03]  /*64100*/  IADD3 R56, P4, R56, R20, RZ ;  /* 0x0000001438387210 */ /* 0x000fc60007f9e0ff */
[----:B------:R1:W-:Y:S04]  /*64110*/  STL [R1+0x1cd4], R3 ;  /* 0x001cd40301007387 */ /* 0x0003e80000100800 */
[----:B-1----:R-:W2:Y:S01]  /*64120*/  LDL.LU R3, [R1+0x267c] ;  /* 0x00267c0001037983 */ /* 0x002ea20000300800 */
[----:B------:R1:W-:Y:S03]  /*64130*/  STL [R1+0x1cf8], R52 ;  /* 0x001cf83401007387 */ /* 0x0003e60000100800 */
[----:B-1----:R-:W2:Y:S01]  /*64140*/  LDL.LU R52, [R1+0x1c74] ;  /* 0x001c740001347983 */ /* 0x002ea20000300800 */
[----:B------:R1:W-:Y:S03]  /*64150*/  STL [R1+0x1ccc], R56 ;  /* 0x001ccc3801007387 */ /* 0x0003e60000100800 */
[----:B-1----:R-:W2:Y:S01]  /*64160*/  LDL.LU R56, [R1+0x1c98] ;  /* 0x001c980001387983 */ /* 0x002ea20000300800 */
[----:B----4-:R-:W-:-:S05]  /*64170*/  IMAD.X R60, R60, 0x1, R2, P5 ;  /* 0x000000013c3c7824 */ /* 0x010fca00028e0602 */
[----:B------:R1:W-:Y:S04]  /*64180*/  STL [R1+0x1cf0], R60 ;  /* 0x001cf03c01007387 */ /* 0x0003e80000100800 */
[----:B-1----:R-:W4:Y:S01]  /*64190*/  LDL.LU R60, [R1+0x2678] ;  /* 0x00267800013c7983 */ /* 0x002f220000300800 */
[--C-:B------:R-:W-:Y:S01]  /*641a0*/  IMAD.X R61, R61, 0x1, R2.reuse, P6 ;  /* 0x000000013d3d7824 */ /* 0x100fe200030e0602 */
[-C--:B------:R-:W-:Y:S02]  /*641b0*/  IADD3 R44, P5, R44, R20.reuse, RZ ;  /* 0x000000142c2c7210 */ /* 0x080fe40007fbe0ff */
[-C--:B---3--:R-:W-:Y:S01]  /*641c0*/  IADD3 R45, P6, R45, R20.reuse, RZ ;  /* 0x000000142d2d7210 */ /* 0x088fe20007fde0ff */
[--C-:B------:R-:W-:Y:S01]  /*641d0*/  IMAD.X R46, R46, 0x1, R2.reuse, P1 ;  /* 0x000000012e2e7824 */ /* 0x100fe200008e0602 */
[-C--:B------:R-:W-:Y:S01]  /*641e0*/  IADD3 R47, P1, R47, R20.reuse, RZ ;  /* 0x000000142f2f7210 */ /* 0x080fe20007f3e0ff */
[----:B------:R1:W-:Y:S01]  /*641f0*/  STL [R1+0x1ce8], R61 ;  /* 0x001ce83d01007387 */ /* 0x0003e20000100800 */
[--C-:B------:R-:W-:Y:S01]  /*64200*/  IMAD.X R10, R10, 0x1, R2.reuse, P2 ;  /* 0x000000010a0a7824 */ /* 0x100fe200010e0602 */
[-C--:B------:R-:W-:Y:S01]  /*64210*/  IADD3 R11, P2, R11, R20.reuse, RZ ;  /* 0x000000140b0b7210 */ /* 0x080fe20007f5e0ff */
[--C-:B------:R-:W-:Y:S01]  /*64220*/  IMAD.X R14, R14, 0x1, R2.reuse, P3 ;  /* 0x000000010e0e7824 */ /* 0x100fe200018e0602 */
[----:B------:R-:W-:Y:S01]  /*64230*/  IADD3 R15, P3, R15, R20, RZ ;  /* 0x000000140f0f7210 */ /* 0x000fe20007f7e0ff */
[----:B------:R-:W-:-:S02]  /*64240*/  IMAD.X R18, R18, 0x1, R2, P4 ;  /* 0x0000000112127824 */ /* 0x000fc400020e0602 */
[--C-:B------:R-:W-:Y:S01]  /*64250*/  IMAD.X R21, R21, 0x1, R2.reuse, P5 ;  /* 0x0000000115157824 */ /* 0x100fe200028e0602 */
[----:B-1----:R-:W3:Y:S01]  /*64260*/  LDL.LU R61, [R1+0x1c90] ;  /* 0x001c9000013d7983 */ /* 0x002ee20000300800 */
[----:B------:R-:W-:Y:S02]  /*64270*/  STL [R1+0x1cc4], R44 ;  /* 0x001cc42c01007387 */ /* 0x000fe40000100800 */
[----:B------:R-:W-:Y:S02]  /*64280*/  STL [R1+0x1cbc], R45 ;  /* 0x001cbc2d01007387 */ /* 0x000fe40000100800 */
[----:B------:R-:W-:Y:S01]  /*64290*/  STL [R1+0x1ce0], R46 ;  /* 0x001ce02e01007387 */ /* 0x000fe20000100800 */
[----:B------:R-:W-:Y:S01]  /*642a0*/  STL [R1+0x1cb4], R47 ;  /* 0x001cb42f01007387 */ /* 0x000fe20000100800 */
[----:B------:R-:W-:Y:S01]  /*642b0*/  STL [R1+0x1cd8], R10 ;  /* 0x001cd80a01007387 */ /* 0x000fe20000100800 */
[-C--:B------:R-:W-:Y:S01]  /*642c0*/  IADD3 R0, P5, R0, R20.reuse, RZ ;  /* 0x0000001400007210 */ /* 0x080fe20007fbe0ff */
[----:B------:R-:W-:Y:S01]  /*642d0*/  STL [R1+0x1cac], R11 ;  /* 0x001cac0b01007387 */ /* 0x000fe20000100800 */
[-C--:B------:R-:W-:Y:S01]  /*642e0*/  IADD3 R19, P4, R19, R20.reuse, RZ ;  /* 0x0000001413137210 */ /* 0x080fe20007f9e0ff */
[----:B------:R-:W-:Y:S01]  /*642f0*/  STL [R1+0x1cd0], R14 ;  /* 0x001cd00e01007387 */ /* 0x000fe20000100800 */
[----:B------:R-:W-:Y:S02]  /*64300*/  STL [R1+0x1ca4], R15 ;  /* 0x001ca40f01007387 */ /* 0x000fe40000100800 */
[----:B------:R-:W-:Y:S02]  /*64310*/  STL [R1+0x1cc8], R18 ;  /* 0x001cc81201007387 */ /* 0x000fe40000100800 */
[----:B------:R-:W-:Y:S01]  /*64320*/  IMAD.X R25, R25, 0x1, R2, P6 ;  /* 0x0000000119197824 */ /* 0x000fe200030e0602 */
[----:B------:R1:W-:Y:S01]  /*64330*/  STL [R1+0x1c94], R0 ;  /* 0x001c940001007387 */ /* 0x0003e20000100800 */
[----:B------:R-:W-:Y:S03]  /*64340*/  STL [R1+0x1c9c], R19 ;  /* 0x001c9c1301007387 */ /* 0x000fe60000100800 */
[----:B-1----:R-:W3:Y:S01]  /*64350*/  LDL.LU R0, [R1+0x1c64] ;  /* 0x001c640001007983 */ /* 0x002ee20000300800 */
[----:B------:R1:W-:Y:S03]  /*64360*/  STL [R1+0x1cc0], R21 ;  /* 0x001cc01501007387 */ /* 0x0003e60000100800 */
[----:B-1----:R-:W3:Y:S01]  /*64370*/  LDL.LU R21, [R1+0x1c88] ;  /* 0x001c880001157983 */ /* 0x002ee20000300800 */
[----:B----4-:R-:W-:-:S05]  /*64380*/  IADD3 R60, P6, R60, R20, RZ ;  /* 0x000000143c3c7210 */ /* 0x010fca0007fde0ff */
[----:B------:R1:W-:Y:S01]  /*64390*/  STL [R1+0x1c8c], R60 ;  /* 0x001c8c3c01007387 */ /* 0x0003e20000100800 */
[----:B------:R4:W-:Y:S03]  /*643a0*/  STL [R1+0x1cb8], R25 ;  /* 0x001cb81901007387 */ /* 0x0009e60000100800 */
[----:B-1----:R-:W3:Y:S01]  /*643b0*/  LDL.LU R60, [R1+0x2674] ;  /* 0x00267400013c7983 */ /* 0x002ee20000300800 */
[--C-:B------:R-:W-:Y:S01]  /*643c0*/  IMAD.X R48, R48, 0x1, R2.reuse, P1 ;  /* 0x0000000130307824 */ /* 0x100fe200008e0602 */
[-C--:B------:R-:W-:Y:S01]  /*643d0*/  IADD3 R24, P1, R24, R20.reuse, RZ ;  /* 0x0000001418187210 */ /* 0x080fe20007f3e0ff */
[----:B----4-:R-:W4:Y:S02]  /*643e0*/  LDL.LU R25, [R1+0x1c5c] ;  /* 0x001c5c0001197983 */ /* 0x010f240000300800 */
[--C-:B------:R-:W-:Y:S01]  /*643f0*/  IMAD.X R53, R53, 0x1, R2.reuse, P2 ;  /* 0x0000000135357824 */ /* 0x100fe200010e0602 */
[----:B------:R-:W-:Y:S01]  /*64400*/  IADD3 R57, P2, R57, R20, RZ ;  /* 0x0000001439397210 */ /* 0x000fe20007f5e0ff */
[----:B------:R1:W-:Y:S01]  /*64410*/  STL [R1+0x1c84], R24 ;  /* 0x001c841801007387 */ /* 0x0003e20000100800 */
[----:B------:R-:W-:Y:S03]  /*64420*/  STL [R1+0x1cb0], R48 ;  /* 0x001cb03001007387 */ /* 0x000fe60000100800 */
[----:B-1----:R-:W4:Y:S01]  /*64430*/  LDL.LU R24, [R1+0x1c54] ;  /* 0x001c540001187983 */ /* 0x002f220000300800 */
[----:B------:R-:W4:Y:S02]  /*64440*/  LDL.LU R20, [R1+0x1c78] ;  /* 0x001c780001147983 */ /* 0x000f240000300800 */
[----:B------:R-:W-:Y:S02]  /*64450*/  STL [R1+0x1ca8], R53 ;  /* 0x001ca83501007387 */ /* 0x000fe40000100800 */
[----:B--2---:R-:W-:-:S02]  /*64460*/  IMAD.X R56, R56, 0x1, R2, P4 ;  /* 0x0000000138387824 */ /* 0x004fc400020e0602 */
[----:B---3--:R-:W-:-:S05]  /*64470*/  IMAD.X R60, R60, 0x1, R2, P3 ;  /* 0x000000013c3c7824 */ /* 0x008fca00018e0602 */
[----:B------:R1:W-:Y:S02]  /*64480*/  STL [R1+0x1ca0], R60 ;  /* 0x001ca03c01007387 */ /* 0x0003e40000100800 */
[----:B-1----:R-:W-:-:S04]  /*64490*/  IMAD.MOV.U32 R60, RZ, RZ, c[0x0][0x18c] ;  /* 0x00006300ff3c7624 */ /* 0x002fc800078e00ff */
[----:B------:R-:W-:-:S04]  /*644a0*/  IMAD.SHL.U32 R60, R60, 0x40, RZ ;  /* 0x000000403c3c7824 */ /* 0x000fc800078e00ff */
[----:B------:R-:W-:Y:S01]  /*644b0*/  IMAD.SHL.U32 R60, R60, 0x2, RZ ;  /* 0x000000023c3c7824 */ /* 0x000fe200078e00ff */
[----:B------:R1:W-:Y:S04]  /*644c0*/  STL [R1+0x1c7c], R57 ;  /* 0x001c7c3901007387 */ /* 0x0003e80000100800 */
[-C--:B------:R-:W-:Y:S02]  /*644d0*/  IADD3 R52, P3, R52, R60.reuse, RZ ;  /* 0x0000003c34347210 */ /* 0x080fe40007f7e0ff */
[----:B------:R-:W-:Y:S01]  /*644e0*/  IADD3 R3, P4, R3, R60, RZ ;  /* 0x0000003c03037210 */ /* 0x000fe20007f9e0ff */
[----:B-1----:R-:W2:Y:S01]  /*644f0*/  LDL.LU R57, [R1+0x1c4c] ;  /* 0x001c4c0001397983 */ /* 0x002ea20000300800 */
[----:B------:R-:W3:Y:S02]  /*64500*/  LDL.LU R53, [R1+0x1c70] ;  /* 0x001c700001357983 */ /* 0x000ee40000300800 */
[----:B------:R1:W-:Y:S02]  /*64510*/  STL [R1+0x1c98], R56 ;  /* 0x001c983801007387 */ /* 0x0003e40000100800 */
[----:B------:R-:W-:Y:S01]  /*64520*/  STL [R1+0x1c74], R52 ;  /* 0x001c743401007387 */ /* 0x000fe20000100800 */
[----:B-1----:R-:W2:Y:S01]  /*64530*/  LDL.LU R56, [R1+0x1c44] ;  /* 0x001c440001387983 */ /* 0x002ea20000300800 */
[----:B------:R1:W-:Y:S03]  /*64540*/  STL [R1+0x1c6c], R3 ;  /* 0x001c6c0301007387 */ /* 0x0003e60000100800 */
[----:B-1----:R-:W2:Y:S01]  /*64550*/  LDL.LU R3, [R1+0x2670] ;  /* 0x0026700001037983 */ /* 0x002ea20000300800 */
[----:B------:R-:W-:-:S02]  /*64560*/  IMAD.X R61, R61, 0x1, R2, P5 ;  /* 0x000000013d3d7824 */ /* 0x000fc400028e0602 */
[----:B------:R-:W3:Y:S02]  /*64570*/  LDL.LU R52, [R1+0x1c68] ;  /* 0x001c680001347983 */ /* 0x000ee40000300800 */
[----:B------:R-:W3:Y:S01]  /*64580*/  LDL.LU R44, [R1+0x1c3c] ;  /* 0x001c3c00012c7983 */ /* 0x000ee20000300800 */
[----:B------:R-:W3:Y:S01]  /*64590*/  LDL.LU R45, [R1+0x1c60] ;  /* 0x001c6000012d7983 */ /* 0x000ee20000300800 */
[----:B------:R-:W3:Y:S02]  /*645a0*/  LDL.LU R46, [R1+0x1c34] ;  /* 0x001c3400012e7983 */ /* 0x000ee40000300800 */
[----:B------:R1:W-:Y:S02]  /*645b0*/  STL [R1+0x1c90], R61 ;  /* 0x001c903d01007387 */ /* 0x0003e40000100800 */
[----:B------:R-:W3:Y:S01]  /*645c0*/  LDL.LU R47, [R1+0x1c58] ;  /* 0x001c5800012f7983 */ /* 0x000ee20000300800 */
[----:B------:R-:W3:Y:S01]  /*645d0*/  LDL.LU R10, [R1+0x1c2c] ;  /* 0x001c2c00010a7983 */ /* 0x000ee20000300800 */
[----:B------:R-:W3:Y:S02]  /*645e0*/  LDL.LU R11, [R1+0x1c50] ;  /* 0x001c5000010b7983 */ /* 0x000ee40000300800 */
[----:B------:R-:W3:Y:S01]  /*645f0*/  LDL.LU R14, [R1+0x1c24] ;  /* 0x001c2400010e7983 */ /* 0x000ee20000300800 */
[----:B------:R-:W-:Y:S01]  /*64600*/  IADD3 R0, P5, R0, R60, RZ ;  /* 0x0000003c00007210 */ /* 0x000fe20007fbe0ff */
[----:B------:R-:W3:Y:S01]  /*64610*/  LDL.LU R15, [R1+0x1c48] ;  /* 0x001c4800010f7983 */ /* 0x000ee20000300800 */
[----:B------:R-:W3:Y:S02]  /*64620*/  LDL.LU R18, [R1+0x1c1c] ;  /* 0x001c1c0001127983 */ /* 0x000ee40000300800 */
[----:B------:R-:W-:-:S02]  /*64630*/  IMAD.X R21, R21, 0x1, R2, P6 ;  /* 0x0000000115157824 */ /* 0x000fc400030e0602 */
[----:B------:R-:W3:Y:S01]  /*64640*/  LDL.LU R19, [R1+0x1c40] ;  /* 0x001c400001137983 */ /* 0x000ee20000300800 */
[----:B----4-:R-:W-:Y:S01]  /*64650*/  IADD3 R25, P6, R25, R60, RZ ;  /* 0x0000003c19197210 */ /* 0x010fe20007fde0ff */
[----:B-1----:R-:W4:Y:S01]  /*64660*/  LDL.LU R61, [R1+0x1c14] ;  /* 0x001c1400013d7983 */ /* 0x002f220000300800 */
[----:B------:R1:W-:Y:S03]  /*64670*/  STL [R1+0x1c64], R0 ;  /* 0x001c640001007387 */ /* 0x0003e60000100800 */
[----:B-1----:R-:W3:Y:S01]  /*64680*/  LDL.LU R0, [R1+0x1c38] ;  /* 0x001c380001007983 */ /* 0x002ee20000300800 */
[----:B------:R-:W3:Y:S02]  /*64690*/  LDL.LU R48, [R1+0x1c0c] ;  /* 0x001c0c0001307983 */ /* 0x000ee40000300800 */
[----:B------:R1:W-:Y:S02]  /*646a0*/  STL [R1+0x1c5c], R25 ;  /* 0x001c5c1901007387 */ /* 0x0003e40000100800 */
[----:B------:R-:W-:Y:S01]  /*646b0*/  STL [R1+0x1c88], R21 ;  /* 0x001c881501007387 */ /* 0x000fe20000100800 */
[----:B-1----:R-:W3:Y:S01]  /*646c0*/  LDL.LU R25, [R1+0x1c30] ;  /* 0x001c300001197983 */ /* 0x002ee20000300800 */
[----:B--2---:R-:W-:-:S05]  /*646d0*/  IMAD.X R3, R3, 0x1, R2, P1 ;  /* 0x0000000103037824 */ /* 0x004fca00008e0602 */
[----:B------:R1:W-:Y:S04]  /*646e0*/  STL [R1+0x1c80], R3 ;  /* 0x001c800301007387 */ /* 0x0003e80000100800 */
[----:B-1----:R-:W3:Y:S01]  /*646f0*/  LDL.LU R3, [R1+0x266c] ;  /* 0x00266c0001037983 */ /* 0x002ee20000300800 */
[-C--:B------:R-:W-:Y:S01]  /*64700*/  IADD3 R24, P1, R24, R60.reuse, RZ ;  /* 0x0000003c18187210 */ /* 0x080fe20007f3e0ff */
[----:B------:R-:W-:Y:S02]  /*64710*/  IMAD.X R20, R20, 0x1, R2, P2 ;  /* 0x0000000114147824 */ /* 0x000fe400010e0602 */
[----:B------:R-:W2:Y:S01]  /*64720*/  LDL.LU R21, [R1+0x1c04] ;  /* 0x001c040001157983 */ /* 0x000ea20000300800 */
[-C--:B------:R-:W-:Y:S01]  /*64730*/  IADD3 R57, P2, R57, R60.reuse, RZ ;  /* 0x0000003c39397210 */ /* 0x080fe20007f5e0ff */
[----:B------:R1:W-:Y:S04]  /*64740*/  STL [R1+0x1c54], R24 ;  /* 0x001c541801007387 */ /* 0x0003e80000100800 */
[----:B-1----:R-:W2:Y:S01]  /*64750*/  LDL.LU R24, [R1+0x1c28] ;  /* 0x001c280001187983 */ /* 0x002ea20000300800 */
[----:B------:R1:W-:Y:S03]  /*64760*/  STL [R1+0x1c78], R20 ;  /* 0x001c781401007387 */ /* 0x0003e60000100800 */
[----:B-1----:R-:W2:Y:S01]  /*64770*/  LDL.LU R20, [R1+0x1bfc] ;  /* 0x001bfc0001147983 */ /* 0x002ea20000300800 */
[----:B------:R1:W-:Y:S03]  /*64780*/  STL [R1+0x1c4c], R57 ;  /* 0x001c4c3901007387 */ /* 0x0003e60000100800 */
[----:B-1----:R-:W2:Y:S01]  /*64790*/  LDL.LU R57, [R1+0x1c20] ;  /* 0x001c200001397983 */ /* 0x002ea20000300800 */
[--C-:B---3--:R-:W-:Y:S01]  /*647a0*/  IMAD.X R53, R53, 0x1, R3.reuse, P3 ;  /* 0x0000000135357824 */ /* 0x108fe200018e0603 */
[----:B------:R-:W-:Y:S01]  /*647b0*/  IADD3 R56, P3, R56, R60, RZ ;  /* 0x0000003c38387210 */ /* 0x000fe20007f7e0ff */
[----:B------:R-:W-:-:S03]  /*647c0*/  IMAD.X R52, R52, 0x1, R3, P4 ;  /* 0x0000000134347824 */ /* 0x000fc600020e0603 */
[----:B------:R1:W-:Y:S01]  /*647d0*/  STL [R1+0x1c70], R53 ;  /* 0x001c703501007387 */ /* 0x0003e20000100800 */
[-C--:B------:R-:W-:Y:S01]  /*647e0*/  IADD3 R44, P4, R44, R60.reuse, RZ ;  /* 0x0000003c2c2c7210 */ /* 0x080fe20007f9e0ff */
[--C-:B------:R-:W-:Y:S02]  /*647f0*/  IMAD.X R45, R45, 0x1, R3.reuse, P5 ;  /* 0x000000012d2d7824 */ /* 0x100fe400028e0603 */
[----:B-1----:R-:W3:Y:S01]  /*64800*/  LDL.LU R53, [R1+0x1bf4] ;  /* 0x001bf40001357983 */ /* 0x002ee20000300800 */
[----:B------:R1:W-:Y:S01]  /*64810*/  STL [R1+0x1c44], R56 ;  /* 0x001c443801007387 */ /* 0x0003e20000100800 */
[-C--:B------:R-:W-:Y:S01]  /*64820*/  IADD3 R46, P5, R46, R60.reuse, RZ ;  /* 0x0000003c2e2e7210 */ /* 0x080fe20007fbe0ff */
[--C-:B------:R-:W-:Y:S01]  /*64830*/  IMAD.X R47, R47, 0x1, R3.reuse, P6 ;  /* 0x000000012f2f7824 */ /* 0x100fe200030e0603 */
[-C--:B------:R-:W-:Y:S01]  /*64840*/  IADD3 R10, P6, R10, R60.reuse, RZ ;  /* 0x0000003c0a0a7210 */ /* 0x080fe20007fde0ff */
[----:B-1----:R-:W3:Y:S01]  /*64850*/  LDL.LU R56, [R1+0x1c18] ;  /* 0x001c180001387983 */ /* 0x002ee20000300800 */
[----:B------:R1:W-:Y:S02]  /*64860*/  STL [R1+0x1c68], R52 ;  /* 0x001c683401007387 */ /* 0x0003e40000100800 */
        /* <DEDUP_REMOVED lines=9> */
[-C--:B----4-:R-:W-:Y:S01]  /*64900*/  IADD3 R61, P3, R61, R60.reuse, RZ ;  /* 0x0000003c3d3d7210 */ /* 0x090fe20007f7e0ff */
[----:B------:R-:W-:Y:S01]  /*64910*/  STL [R1+0x1c2c], R10 ;  /* 0x001c2c0a01007387 */ /* 0x000fe20000100800 */
[-C--:B------:R-:W-:Y:S01]  /*64920*/  IADD3 R18, P2, R18, R60.reuse, RZ ;  /* 0x0000003c12127210 */ /* 0x080fe20007f5e0ff */
[----:B------:R-:W-:Y:S01]  /*64930*/  STL [R1+0x1c50], R11 ;  /* 0x001c500b01007387 */ /* 0x000fe20000100800 */
[----:B------:R-:W-:Y:S02]  /*64940*/  STL [R1+0x1c24], R14 ;  /* 0x001c240e01007387 */ /* 0x000fe40000100800 */
[----:B------:R-:W-:Y:S02]  /*64950*/  STL [R1+0x1c48], R15 ;  /* 0x001c480f01007387 */ /* 0x000fe40000100800 */
[----:B------:R1:W-:Y:S01]  /*64960*/  STL [R1+0x1c14], R61 ;  /* 0x001c143d01007387 */ /* 0x0003e20000100800 */
[----:B------:R-:W-:Y:S01]  /*64970*/  STL [R1+0x1c1c], R18 ;  /* 0x001c1c1201007387 */ /* 0x000fe20000100800 */
[----:B------:R-:W-:Y:S01]  /*64980*/  IMAD.X R0, R0, 0x1, R3, P4 ;  /* 0x0000000100007824 */ /* 0x000fe200020e0603 */
[----:B------:R-:W-:-:S02]  /*64990*/  IADD3 R48, P4, R48, R60, RZ ;  /* 0x0000003c30307210 */ /* 0x000fc40007f9e0ff */
[----:B-1----:R-:W4:Y:S01]  /*649a0*/  LDL.LU R61, [R1+0x1c10] ;  /* 0x001c1000013d7983 */ /* 0x002f220000300800 */
[----:B------:R-:W-:Y:S02]  /*649b0*/  STL [R1+0x1c40], R19 ;  /* 0x001c401301007387 */ /* 0x000fe40000100800 */
[----:B------:R1:W-:Y:S02]  /*649c0*/  STL [R1+0x1c38], R0 ;  /* 0x001c380001007387 */ /* 0x0003e40000100800 */
[----:B-1----:R-:W4:Y:S01]  /*649d0*/  LDL.LU R0, [R1+0x1be4] ;  /* 0x001be40001007983 */ /* 0x002f220000300800 */
[----:B------:R1:W-:Y:S03]  /*649e0*/  STL [R1+0x1c0c], R48 ;  /* 0x001c0c3001007387 */ /* 0x0003e60000100800 */
[----:B-1----:R-:W4:Y:S01]  /*649f0*/  LDL.LU R48, [R1+0x1c08] ;  /* 0x001c080001307983 */ /* 0x002f220000300800 */
[--C-:B------:R-:W-:Y:S01]  /*64a00*/  IMAD.X R25, R25, 0x1, R3.reuse, P5 ;  /* 0x0000000119197824 */ /* 0x100fe200028e0603 */
[-C--:B--2---:R-:W-:Y:S01]  /*64a10*/  IADD3 R21, P5, R21, R60.reuse, RZ ;  /* 0x0000003c15157210 */ /* 0x084fe20007fbe0ff */
[----:B------:R-:W-:Y:S01]  /*64a20*/  IMAD.X R24, R24, 0x1, R3, P6 ;  /* 0x0000000118187824 */ /* 0x000fe200030e0603 */
[----:B------:R-:W-:-:S02]  /*64a30*/  IADD3 R20, P6, R20, R60, RZ ;  /* 0x0000003c14147210 */ /* 0x000fc40007fde0ff */
[----:B------:R1:W-:Y:S01]  /*64a40*/  STL [R1+0x1c30], R25 ;  /* 0x001c301901007387 */ /* 0x0003e20000100800 */
[----:B------:R-:W-:-:S03]  /*64a50*/  IMAD.X R57, R57, 0x1, R3, P1 ;  /* 0x0000000139397824 */ /* 0x000fc600008e0603 */
[----:B-1----:R-:W2:Y:S01]  /*64a60*/  LDL.LU R25, [R1+0x1bdc] ;  /* 0x001bdc0001197983 */ /* 0x002ea20000300800 */
[----:B------:R1:W-:Y:S03]  /*64a70*/  STL [R1+0x1c04], R21 ;  /* 0x001c041501007387 */ /* 0x0003e60000100800 */
[----:B-1----:R-:W2:Y:S01]  /*64a80*/  LDL.LU R21, [R1+0x1c00] ;  /* 0x001c000001157983 */ /* 0x002ea20000300800 */
[----:B------:R1:W-:Y:S03]  /*64a90*/  STL [R1+0x1c28], R24 ;  /* 0x001c281801007387 */ /* 0x0003e60000100800 */
[----:B-1----:R-:W2:Y:S01]  /*64aa0*/  LDL.LU R24, [R1+0x1bd4] ;  /* 0x001bd40001187983 */ /* 0x002ea20000300800 */
[----:B------:R1:W-:Y:S03]  /*64ab0*/  STL [R1+0x1bfc], R20 ;  /* 0x001bfc1401007387 */ /* 0x0003e60000100800 */
[----:B-1----:R-:W2:Y:S01]  /*64ac0*/  LDL.LU R20, [R1+0x1bf8] ;  /* 0x001bf80001147983 */ /* 0x002ea20000300800 */
[----:B------:R1:W-:Y:S03]  /*64ad0*/  STL [R1+0x1c20], R57 ;  /* 0x001c203901007387 */ /* 0x0003e60000100800 */
[----:B-1----:R-:W2:Y:S01]  /*64ae0*/  LDL.LU R57, [R1+0x1bcc] ;  /* 0x001bcc0001397983 */ /* 0x002ea20000300800 */
[----:B---3--:R-:W-:-:S05]  /*64af0*/  IADD3 R53, P1, R53, R60, RZ ;  /* 0x0000003c35357210 */ /* 0x008fca0007f3e0ff */
[----:B------:R1:W-:Y:S01]  /*64b00*/  STL [R1+0x1bf4], R53 ;  /* 0x001bf43501007387 */ /* 0x0003e20000100800 */
[----:B------:R-:W-:-:S03]  /*64b10*/  IMAD.X R56, R56, 0x1, R3, P2 ;  /* 0x0000000138387824 */ /* 0x000fc600010e0603 */
[----:B-1----:R-:W3:Y:S02]  /*64b20*/  LDL.LU R53, [R1+0x1bf0] ;  /* 0x001bf00001357983 */ /* 0x002ee40000300800 */
[----:B------:R1:W-:Y:S01]  /*64b30*/  STL [R1+0x1c18], R56 ;  /* 0x001c183801007387 */ /* 0x0003e20000100800 */
[----:B------:R-:W-:Y:S01]  /*64b40*/  IADD3 R52, P2, R52, R60, RZ ;  /* 0x0000003c34347210 */ /* 0x000fe20007f5e0ff */
[----:B-1----:R-:W3:Y:S01]  /*64b50*/  LDL.LU R56, [R1+0x1bc4] ;  /* 0x001bc40001387983 */ /* 0x002ee20000300800 */
        /* <DEDUP_REMOVED lines=11> */
[----:B-1----:R-:W3:Y:S01]  /*64c10*/  LDL.LU R52, [R1+0x1bc0] ;  /* 0x001bc00001347983 */ /* 0x002ee20000300800 */
[----:B----4-:R-:W-:-:S05]  /*64c20*/  IMAD.X R61, R61, 0x1, R3, P3 ;  /* 0x000000013d3d7824 */ /* 0x010fca00018e0603 */
[----:B------:R1:W-:Y:S01]  /*64c30*/  STL [R1+0x1c10], R61 ;  /* 0x001c103d01007387 */ /* 0x0003e20000100800 */
[----:B------:R-:W-:-:S03]  /*64c40*/  IADD3 R0, P3, R0, R60, RZ ;  /* 0x0000003c00007210 */ /* 0x000fc60007f7e0ff */
[----:B-1----:R-:W4:Y:S02]  /*64c50*/  LDL.LU R61, [R1+0x1b94] ;  /* 0x001b9400013d7983 */ /* 0x002f240000300800 */
[----:B------:R1:W-:Y:S02]  /*64c60*/  STL [R1+0x1be4], R0 ;  /* 0x001be40001007387 */ /* 0x0003e40000100800 */
[----:B------:R-:W-:Y:S01]  /*64c70*/  IMAD.X R48, R48, 0x1, R3, P4 ;  /* 0x0000000130307824 */ /* 0x000fe200020e0603 */
[----:B-1----:R-:W4:Y:S04]  /*64c80*/  LDL.LU R0, [R1+0x1bb8] ;  /* 0x001bb80001007983 */ /* 0x002f280000300800 */
[----:B------:R1:W-:Y:S02]  /*64c90*/  STL [R1+0x1c08], R48 ;  /* 0x001c083001007387 */ /* 0x0003e40000100800 */
[----:B-1----:R-:W4:Y:S01]  /*64ca0*/  LDL.LU R48, [R1+0x1b8c] ;  /* 0x001b8c0001307983 */ /* 0x002f220000300800 */
[----:B--2---:R-:W-:-:S05]  /*64cb0*/  IADD3 R25, P4, R25, R60, RZ ;  /* 0x0000003c19197210 */ /* 0x004fca0007f9e0ff */
[----:B------:R1:W-:Y:S01]  /*64cc0*/  STL [R1+0x1bdc], R25 ;  /* 0x001bdc1901007387 */ /* 0x0003e20000100800 */
[----:B------:R-:W-:-:S03]  /*64cd0*/  IMAD.X R21, R21, 0x1, R3, P5 ;  /* 0x0000000115157824 */ /* 0x000fc600028e0603 */
[----:B-1----:R-:W2:Y:S02]  /*64ce0*/  LDL.LU R25, [R1+0x1bb0] ;  /* 0x001bb00001197983 */ /* 0x002ea40000300800 */
[----:B------:R1:W-:Y:S01]  /*64cf0*/  STL [R1+0x1c00], R21 ;  /* 0x001c001501007387 */ /* 0x0003e20000100800 */
[-C--:B------:R-:W-:Y:S01]  /*64d00*/  IADD3 R24, P5, R24, R60.reuse, RZ ;  /* 0x0000003c18187210 */ /* 0x080fe20007fbe0ff */
[----:B-1----:R-:W2:Y:S04]  /*64d10*/  LDL.LU R21, [R1+0x1b84] ;  /* 0x001b840001157983 */ /* 0x002ea80000300800 */
[----:B------:R1:W-:Y:S02]  /*64d20*/  STL [R1+0x1bd4], R24 ;  /* 0x001bd41801007387 */ /* 0x0003e40000100800 */
[--C-:B------:R-:W-:Y:S01]  /*64d30*/  IMAD.X R20, R20, 0x1, R3.reuse, P6 ;  /* 0x0000000114147824 */ /* 0x100fe200030e0603 */
[----:B-1----:R-:W2:Y:S04]  /*64d40*/  LDL.LU R24, [R1+0x1ba8] ;  /* 0x001ba80001187983 */ /* 0x002ea80000300800 */
[----:B------:R1:W-:Y:S01]  /*64d50*/  STL [R1+0x1bf8], R20 ;  /* 0x001bf81401007387 */ /* 0x0003e20000100800 */
[----:B------:R-:W-:Y:S01]  /*64d60*/  IADD3 R57, P6, R57, R60, RZ ;  /* 0x0000003c39397210 */ /* 0x000fe20007fde0ff */
[----:B-1----:R-:W2:Y:S04]  /*64d70*/  LDL.LU R20, [R1+0x1b7c] ;  /* 0x001b7c0001147983 */ /* 0x002ea80000300800 */
[----:B------:R1:W-:Y:S02]  /*64d80*/  STL [R1+0x1bcc], R57 ;  /* 0x001bcc3901007387 */ /* 0x0003e40000100800 */
[----:B-1----:R-:W2:Y:S01]  /*64d90*/  LDL.LU R57, [R1+0x1ba0] ;  /* 0x001ba00001397983 */ /* 0x002ea20000300800 */
[----:B---3--:R-:W-:-:S05]  /*64da0*/  IMAD.X R53, R53, 0x1, R3, P1 ;  /* 0x0000000135357824 */ /* 0x008fca00008e0603 */
[----:B------:R1:W-:Y:S01]  /*64db0*/  STL [R1+0x1bf0], R53 ;  /* 0x001bf03501007387 */ /* 0x0003e20000100800 */
[-C--:B------:R-:W-:Y:S01]  /*64dc0*/  IADD3 R56, P1, R56, R60.reuse, RZ ;  /* 0x0000003c38387210 */ /* 0x080fe20007f3e0ff */
[--C-:B------:R-:W-:Y:S01]  /*64dd0*/  IMAD.X R44, R44, 0x1, R3.reuse, P2 ;  /* 0x000000012c2c7824 */ /* 0x100fe200010e0603 */
[-C--:B------:R-:W-:Y:S01]  /*64de0*/  IADD3 R45, P2, R45, R60.reuse, RZ ;  /* 0x0000003c2d2d7210 */ /* 0x080fe20007f5e0ff */
[----:B-1----:R-:W3:Y:S01]  /*64df0*/  LDL.LU R53, [R1+0x1b74] ;  /* 0x001b740001357983 */ /* 0x002ee20000300800 */
[--C-:B------:R-:W-:Y:S02]  /*64e00*/  IMAD.X R46, R46, 0x1, R3.reuse, P3 ;  /* 0x000000012e2e7824 */ /* 0x100fe400018e0603 */
[----:B------:R1:W-:Y:S01]  /*64e10*/  STL [R1+0x1bc4], R56 ;  /* 0x001bc43801007387 */ /* 0x0003e20000100800 */
[-C--:B------:R-:W-:Y:S01]  /*64e20*/  IADD3 R47, P3, R47, R60.reuse, RZ ;  /* 0x0000003c2f2f7210 */ /* 0x080fe20007f7e0ff */
[--C-:B------:R-:W-:Y:S01]  /*64e30*/  IMAD.X R10, R10, 0x1, R3.reuse, P4 ;  /* 0x000000010a0a7824 */ /* 0x100fe200020e0603 */
[-C--:B------:R-:W-:Y:S01]  /*64e40*/  IADD3 R11, P4, R11, R60.reuse, RZ ;  /* 0x0000003c0b0b7210 */ /* 0x080fe20007f9e0ff */
[--C-:B------:R-:W-:Y:S01]  /*64e50*/  IMAD.X R14, R14, 0x1, R3.reuse, P5 ;  /* 0x000000010e0e7824 */ /* 0x100fe200028e0603 */
[----:B------:R-:W-:Y:S01]  /*64e60*/  IADD3 R15, P5, R15, R60, RZ ;  /* 0x0000003c0f0f7210 */ /* 0x000fe20007fbe0ff */
[----:B-1----:R-:W3:Y:S01]  /*64e70*/  LDL.LU R56, [R1+0x1b98] ;  /* 0x001b980001387983 */ /* 0x002ee20000300800 */
[----:B------:R-:W-:Y:S02]  /*64e80*/  STL [R1+0x1be8], R44 ;  /* 0x001be82c01007387 */ /* 0x000fe40000100800 */
[----:B------:R-:W-:Y:S02]  /*64e90*/  STL [R1+0x1bbc], R45 ;  /* 0x001bbc2d01007387 */ /* 0x000fe40000100800 */
[----:B------:R-:W-:Y:S01]  /*64ea0*/  STL [R1+0x1be0], R46 ;  /* 0x001be02e01007387 */ /* 0x000fe20000100800 */
[----:B------:R-:W-:Y:S01]  /*64eb0*/  STL [R1+0x1bb4], R47 ;  /* 0x001bb42f01007387 */ /* 0x000fe20000100800 */
[----:B------:R-:W-:-:S02]  /*64ec0*/  IMAD.X R52, R52, 0x1, R3, P1 ;  /* 0x0000000134347824 */ /* 0x000fc400008e0603 */
[----:B------:R-:W-:Y:S02]  /*64ed0*/  STL [R1+0x1bd8], R10 ;  /* 0x001bd80a01007387 */ /* 0x000fe40000100800 */
[----:B------:R-:W-:Y:S01]  /*64ee0*/  IMAD.X R18, R18, 0x1, R3, P6 ;  /* 0x0000000112127824 */ /* 0x000fe200030e0603 */
[----:B------:R-:W-:Y:S01]  /*64ef0*/  STL [R1+0x1bac], R11 ;  /* 0x001bac0b01007387 */ /* 0x000fe20000100800 */
[----:B------:R-:W-:Y:S02]  /*64f00*/  STL [R1+0x1bd0], R14 ;  /* 0x001bd00e01007387 */ /* 0x000fe40000100800 */
[----:B------:R-:W-:Y:S01]  /*64f10*/  STL [R1+0x1ba4], R15 ;  /* 0x001ba40f01007387 */ /* 0x000fe20000100800 */
[-C--:B------:R-:W-:Y:S01]  /*64f20*/  IADD3 R19, P6, R19, R60.reuse, RZ ;  /* 0x0000003c13137210 */ /* 0x080fe20007fde0ff */
[----:B------:R1:W-:Y:S01]  /*64f30*/  STL [R1+0x1bc0], R52 ;  /* 0x001bc03401007387 */ /* 0x0003e20000100800 */
[----:B------:R-:W-:Y:S01]  /*64f40*/  STL [R1+0x1bc8], R18 ;  /* 0x001bc81201007387 */ /* 0x000fe20000100800 */
[----:B----4-:R-:W-:-:S02]  /*64f50*/  IADD3 R61, P1, R61, R60, RZ ;  /* 0x0000003c3d3d7210 */ /* 0x010fc40007f3e0ff */
[----:B-1----:R-:W4:Y:S01]  /*64f60*/  LDL.LU R52, [R1+0x1b6c] ;  /* 0x001b6c0001347983 */ /* 0x002f220000300800 */
[----:B------:R-:W-:Y:S02]  /*64f70*/  STL [R1+0x1b9c], R19 ;  /* 0x001b9c1301007387 */ /* 0x000fe40000100800 */
[----:B------:R1:W-:Y:S02]  /*64f80*/  STL [R1+0x1b94], R61 ;  /* 0x001b943d01007387 */ /* 0x0003e40000100800 */
[--C-:B------:R-:W-:Y:S01]  /*64f90*/  IMAD.X R0, R0, 0x1, R3.reuse, P2 ;  /* 0x0000000100007824 */ /* 0x100fe200010e0603 */
[----:B-1----:R-:W4:Y:S04]  /*64fa0*/  LDL.LU R61, [R1+0x1b90] ;  /* 0x001b9000013d7983 */ /* 0x002f280000300800 */
[----:B------:R1:W-:Y:S01]  /*64fb0*/  STL [R1+0x1bb8], R0 ;  /* 0x001bb80001007387 */ /* 0x0003e20000100800 */
[----:B------:R-:W-:Y:S01]  /*64fc0*/  IADD3 R48, P2, R48, R60, RZ ;  /* 0x0000003c30307210 */ /* 0x000fe20007f5e0ff */
[----:B-1----:R-:W4:Y:S04]  /*64fd0*/  LDL.LU R0, [R1+0x1b64] ;  /* 0x001b640001007983 */ /* 0x002f280000300800 */
[----:B------:R1:W-:Y:S02]  /*64fe0*/  STL [R1+0x1b8c], R48 ;  /* 0x001b8c3001007387 */ /* 0x0003e40000100800 */
[----:B-1----:R-:W4:Y:S01]  /*64ff0*/  LDL.LU R48, [R1+0x1b88] ;  /* 0x001b880001307983 */ /* 0x002f220000300800 */
[----:B--2---:R-:W-:-:S05]  /*65000*/  IMAD.X R25, R25, 0x1, R3, P3 ;  /* 0x0000000119197824 */ /* 0x004fca00018e0603 */
[----:B------:R1:W-:Y:S01]  /*65010*/  STL [R1+0x1bb0], R25 ;  /* 0x001bb01901007387 */ /* 0x0003e20000100800 */
[----:B------:R-:W-:-:S03]  /*65020*/  IADD3 R21, P3, R21, R60, RZ ;  /* 0x0000003c15157210 */ /* 0x000fc60007f7e0ff */
[----:B-1----:R-:W2:Y:S02]  /*65030*/  LDL.LU R25, [R1+0x1b5c] ;  /* 0x001b5c0001197983 */ /* 0x002ea40000300800 */
[----:B------:R1:W-:Y:S02]  /*65040*/  STL [R1+0x1b84], R21 ;  /* 0x001b841501007387 */ /* 0x0003e40000100800 */
[--C-:B------:R-:W-:Y:S01]  /*65050*/  IMAD.X R24, R24, 0x1, R3.reuse, P4 ;  /* 0x0000000118187824 */ /* 0x100fe200020e0603 */
[----:B-1----:R-:W2:Y:S04]  /*65060*/  LDL.LU R21, [R1+0x1b80] ;  /* 0x001b800001157983 */ /* 0x002ea80000300800 */
[----:B------:R1:W-:Y:S01]  /*65070*/  STL [R1+0x1ba8], R24 ;  /* 0x001ba81801007387 */ /* 0x0003e20000100800 */
[-C--:B------:R-:W-:Y:S01]  /*65080*/  IADD3 R20, P4, R20, R60.reuse, RZ ;  /* 0x0000003c14147210 */ /* 0x080fe20007f9e0ff */
[----:B-1----:R-:W2:Y:S04]  /*65090*/  LDL.LU R24, [R1+0x1b54] ;  /* 0x001b540001187983 */ /* 0x002ea80000300800 */
[----:B------:R1:W-:Y:S02]  /*650a0*/  STL [R1+0x1b7c], R20 ;  /* 0x001b7c1401007387 */ /* 0x0003e40000100800 */
[----:B------:R-:W-:Y:S01]  /*650b0*/  IMAD.X R57, R57, 0x1, R3, P5 ;  /* 0x0000000139397824 */ /* 0x000fe200028e0603 */
[----:B-1----:R-:W2:Y:S04]  /*650c0*/  LDL.LU R20, [R1+0x1b78] ;  /* 0x001b780001147983 */ /* 0x002ea80000300800 */
[----:B------:R1:W-:Y:S02]  /*650d0*/  STL [R1+0x1ba0], R57 ;  /* 0x001ba03901007387 */ /* 0x0003e40000100800 */
[----:B-1----:R-:W2:Y:S01]  /*650e0*/  LDL.LU R57, [R1+0x1b4c] ;  /* 0x001b4c0001397983 */ /* 0x002ea20000300800 */
[----:B---3--:R-:W-:-:S05]  /*650f0*/  IADD3 R53, P5, R53, R60, RZ ;  /* 0x0000003c35357210 */ /* 0x008fca0007fbe0ff */
[----:B------:R1:W-:Y:S01]  /*65100*/  STL [R1+0x1b74], R53 ;  /* 0x001b743501007387 */ /* 0x0003e20000100800 */
[----:B------:R-:W-:-:S03]  /*65110*/  IMAD.X R56, R56, 0x1, R3, P6 ;  /* 0x0000000138387824 */ /* 0x000fc600030e0603 */
        /* <DEDUP_REMOVED lines=13> */
[----:B----4-:R-:W-:-:S05]  /*651f0*/  IADD3 R52, P6, R52, R60, RZ ;  /* 0x0000003c34347210 */ /* 0x010fca0007fde0ff */
[----:B------:R1:W-:Y:S01]  /*65200*/  STL [R1+0x1b6c], R52 ;  /* 0x001b6c3401007387 */ /* 0x0003e20000100800 */
[----:B------:R-:W-:-:S03]  /*65210*/  IMAD.X R61, R61, 0x1, R3, P1 ;  /* 0x000000013d3d7824 */ /* 0x000fc600008e0603 */
[----:B-1----:R-:W4:Y:S02]  /*65220*/  LDL.LU R52, [R1+0x1b40] ;  /* 0x001b400001347983 */ /* 0x002f240000300800 */
[----:B------:R1:W-:Y:S01]  /*65230*/  STL [R1+0x1b90], R61 ;  /* 0x001b903d01007387 */ /* 0x0003e20000100800 */
[-C--:B------:R-:W-:Y:S01]  /*65240*/  IADD3 R0, P1, R0, R60.reuse, RZ ;  /* 0x0000003c00007210 */ /* 0x080fe20007f3e0ff */
[----:B-1----:R-:W4:Y:S04]  /*65250*/  LDL.LU R61, [R1+0x1b14] ;  /* 0x001b1400013d7983 */ /* 0x002f280000300800 */
        /* <DEDUP_REMOVED lines=16> */
[-C--:B------:R-:W-:Y:S01]  /*65360*/  IADD3 R57, P4, R57, R60.reuse, RZ ;  /* 0x0000003c39397210 */ /* 0x080fe20007f9e0ff */
[----:B-1----:R-:W2:Y:S04]  /*65370*/  LDL.LU R20, [R1+0x1afc] ;  /* 0x001afc0001147983 */ /* 0x002ea80000300800 */
[----:B------:R1:W-:Y:S02]  /*65380*/  STL [R1+0x1b4c], R57 ;  /* 0x001b4c3901007387 */ /* 0x0003e40000100800 */
[----:B-1----:R-:W2:Y:S01]  /*65390*/  LDL.LU R57, [R1+0x1b20] ;  /* 0x001b200001397983 */ /* 0x002ea20000300800 */
[--C-:B---3--:R-:W-:Y:S01]  /*653a0*/  IMAD.X R53, R53, 0x1, R3.reuse, P5 ;  /* 0x0000000135357824 */ /* 0x108fe200028e0603 */
[-C--:B------:R-:W-:Y:S01]  /*653b0*/  IADD3 R44, P5, R44, R60.reuse, RZ ;  /* 0x0000003c2c2c7210 */ /* 0x080fe20007fbe0ff */
[----:B------:R-:W-:Y:S01]  /*653c0*/  IMAD.X R45, R45, 0x1, R3, P6 ;  /* 0x000000012d2d7824 */ /* 0x000fe200030e0603 */
[----:B------:R-:W-:-:S02]  /*653d0*/  IADD3 R46, P6, R46, R60, RZ ;  /* 0x0000003c2e2e7210 */ /* 0x000fc40007fde0ff */
[----:B------:R1:W-:Y:S01]  /*653e0*/  STL [R1+0x1b70], R53 ;  /* 0x001b703501007387 */ /* 0x0003e20000100800 */
[--C-:B------:R-:W-:Y:S01]  /*653f0*/  IMAD.X R47, R47, 0x1, R3.reuse, P1 ;  /* 0x000000012f2f7824 */ /* 0x100fe200008e0603 */
[-C--:B------:R-:W-:Y:S01]  /*65400*/  IADD3 R10, P1, R10, R60.reuse, RZ ;  /* 0x0000003c0a0a7210 */ /* 0x080fe20007f3e0ff */
[--C-:B------:R-:W-:Y:S01]  /*65410*/  IMAD.X R11, R11, 0x1, R3.reuse, P2 ;  /* 0x000000010b0b7824 */ /* 0x100fe200010e0603 */
[-C--:B------:R-:W-:Y:S01]  /*65420*/  IADD3 R14, P2, R14, R60.reuse, RZ ;  /* 0x0000003c0e0e7210 */ /* 0x080fe20007f5e0ff */
[--C-:B------:R-:W-:Y:S02]  /*65430*/  IMAD.X R15, R15, 0x1, R3.reuse, P3 ;  /* 0x000000010f0f7824 */ /* 0x100fe400018e0603 */
[--C-:B------:R-:W-:Y:S01]  /*65440*/  IMAD.X R19, R19, 0x1, R3.reuse, P4 ;  /* 0x0000000113137824 */ /* 0x100fe200020e0603 */
[----:B-1----:R-:W3:Y:S01]  /*65450*/  LDL.LU R53, [R1+0x1af4] ;  /* 0x001af40001357983 */ /* 0x002ee20000300800 */
[----:B------:R-:W-:Y:S02]  /*65460*/  STL [R1+0x1b44], R44 ;  /* 0x001b442c01007387 */ /* 0x000fe40000100800 */
[----:B------:R-:W-:Y:S02]  /*65470*/  STL [R1+0x1b68], R45 ;  /* 0x001b682d01007387 */ /* 0x000fe40000100800 */
[----:B------:R-:W-:Y:S01]  /*65480*/  STL [R1+0x1b3c], R46 ;  /* 0x001b3c2e01007387 */ /* 0x000fe20000100800 */
        /* <DEDUP_REMOVED lines=8> */
[----:B------:R-:W-:Y:S01]  /*65510*/  STL [R1+0x1b24], R18 ;  /* 0x001b241201007387 */ /* 0x000fe20000100800 */
[----:B----4-:R-:W-:-:S03]  /*65520*/  IMAD.X R52, R52, 0x1, R3, P5 ;  /* 0x0000000134347824 */ /* 0x010fc600028e0603 */
[----:B-1----:R-:W4:Y:S01]  /*65530*/  LDL.LU R56, [R1+0x1b18] ;  /* 0x001b180001387983 */ /* 0x002f220000300800 */
[----:B------:R-:W-:Y:S03]  /*65540*/  STL [R1+0x1b48], R19 ;  /* 0x001b481301007387 */ /* 0x000fe60000100800 */
[----:B------:R1:W-:Y:S01]  /*65550*/  STL [R1+0x1b40], R52 ;  /* 0x001b403401007387 */ /* 0x0003e20000100800 */
[----:B------:R-:W-:-:S03]  /*65560*/  IADD3 R61, P5, R61, R60, RZ ;  /* 0x0000003c3d3d7210 */ /* 0x000fc60007fbe0ff */
[----:B-1----:R-:W4:Y:S02]  /*65570*/  LDL.LU R52, [R1+0x1aec] ;  /* 0x001aec0001347983 */ /* 0x002f240000300800 */
        /* <DEDUP_REMOVED lines=23> */
[----:B------:R-:W2:Y:S02]  /*656f0*/  LDL.LU R44, [R1+0x1af0] ;  /* 0x001af000012c7983 */ /* 0x000ea40000300800 */
[----:B------:R-:W2:Y:S02]  /*65700*/  LDL.LU R45, [R1+0x1ac4] ;  /* 0x001ac400012d7983 */ /* 0x000ea40000300800 */
[----:B------:R-:W2:Y:S01]  /*65710*/  LDL.LU R46, [R1+0x1ae8] ;  /* 0x001ae800012e7983 */ /* 0x000ea20000300800 */
[----:B---3--:R-:W-:-:S05]  /*65720*/  IADD3 R53, P3, R53, R60, RZ ;  /* 0x0000003c35357210 */ /* 0x008fca0007f7e0ff */
        /* <DEDUP_REMOVED lines=14> */
[--C-:B------:R-:W-:Y:S01]  /*65810*/  IMAD.X R61, R61, 0x1, R3.reuse, P5 ;  /* 0x000000013d3d7824 */ /* 0x100fe200028e0603 */
[----:B-1----:R-:W4:Y:S04]  /*65820*/  LDL.LU R52, [R1+0x1ac0] ;  /* 0x001ac00001347983 */ /* 0x002f280000300800 */
        /* <DEDUP_REMOVED lines=20> */
[--C-:B------:R-:W-:Y:S01]  /*65970*/  IMAD.X R44, R44, 0x1, R3.reuse, P3 ;  /* 0x000000012c2c7824 */ /* 0x100fe200018e0603 */
[----:B------:R-:W-:Y:S01]  /*65980*/  IADD3 R45, P3, R45, R60, RZ ;  /* 0x0000003c2d2d7210 */ /* 0x000fe20007f7e0ff */
[----:B-1----:R-:W2:Y:S01]  /*65990*/  LDL.LU R20, [R1+0x1a7c] ;  /* 0x001a7c0001147983 */ /* 0x002ea20000300800 */
[----:B------:R-:W-:-:S02]  /*659a0*/  IMAD.X R46, R46, 0x1, R3, P4 ;  /* 0x000000012e2e7824 */ /* 0x000fc400020e0603 */
[----:B------:R1:W-:Y:S02]  /*659b0*/  STL [R1+0x1acc], R57 ;  /* 0x001acc3901007387 */ /* 0x0003e40000100800 */
[----:B-1----:R-:W2:Y:S01]  /*659c0*/  LDL.LU R57, [R1+0x1aa0] ;  /* 0x001aa00001397983 */ /* 0x002ea20000300800 */
[----:B------:R-:W-:Y:S02]  /*659d0*/  STL [R1+0x1af0], R44 ;  /* 0x001af02c01007387 */ /* 0x000fe40000100800 */
[----:B------:R-:W-:Y:S02]  /*659e0*/  STL [R1+0x1ac4], R45 ;  /* 0x001ac42d01007387 */ /* 0x000fe40000100800 */
[----:B------:R-:W-:Y:S01]  /*659f0*/  STL [R1+0x1ae8], R46 ;  /* 0x001ae82e01007387 */ /* 0x000fe20000100800 */
[-C--:B---3--:R-:W-:Y:S01]  /*65a00*/  IADD3 R47, P4, R47, R60.reuse, RZ ;  /* 0x0000003c2f2f7210 */ /* 0x088fe20007f9e0ff */
[--C-:B------:R-:W-:Y:S01]  /*65a10*/  IMAD.X R10, R10, 0x1, R3.reuse, P5 ;  /* 0x000000010a0a7824 */ /* 0x100fe200028e0603 */
[-C--:B------:R-:W-:Y:S01]  /*65a20*/  IADD3 R11, P5, R11, R60.reuse, RZ ;  /* 0x0000003c0b0b7210 */ /* 0x080fe20007fbe0ff */
[--C-:B------:R-:W-:Y:S01]  /*65a30*/  IMAD.X R14, R14, 0x1, R3.reuse, P6 ;  /* 0x000000010e0e7824 */ /* 0x100fe200030e0603 */
[----:B------:R-:W-:Y:S01]  /*65a40*/  IADD3 R15, P6, R15, R60, RZ ;  /* 0x0000003c0f0f7210 */ /* 0x000fe20007fde0ff */
[----:B------:R-:W-:Y:S01]  /*65a50*/  STL [R1+0x1abc], R47 ;  /* 0x001abc2f01007387 */ /* 0x000fe20000100800 */
[----:B------:R-:W-:Y:S02]  /*65a60*/  STL [R1+0x1ae0], R10 ;  /* 0x001ae00a01007387 */ /* 0x000fe40000100800 */
[----:B------:R-:W-:-:S02]  /*65a70*/  IMAD.X R18, R18, 0x1, R3, P1 ;  /* 0x0000000112127824 */ /* 0x000fc400008e0603 */
[----:B------:R-:W-:Y:S01]  /*65a80*/  IMAD.X R53, R53, 0x1, R3, P2 ;  /* 0x0000000135357824 */ /* 0x000fe200010e0603 */
[----:B------:R-:W-:Y:S01]  /*65a90*/  STL [R1+0x1ab4], R11 ;  /* 0x001ab40b01007387 */ /* 0x000fe20000100800 */
[-C--:B------:R-:W-:Y:S01]  /*65aa0*/  IADD3 R19, P1, R19, R60.reuse, RZ ;  /* 0x0000003c13137210 */ /* 0x080fe20007f3e0ff */
[----:B------:R-:W-:Y:S02]  /*65ab0*/  STL [R1+0x1ad8], R14 ;  /* 0x001ad80e01007387 */ /* 0x000fe40000100800 */
[----:B------:R-:W-:Y:S01]  /*65ac0*/  STL [R1+0x1aac], R15 ;  /* 0x001aac0f01007387 */ /* 0x000fe20000100800 */
[----:B------:R1:W-:Y:S01]  /*65ad0*/  STL [R1+0x1ac8], R53 ;  /* 0x001ac83501007387 */ /* 0x0003e20000100800 */
[----:B------:R-:W-:Y:S03]  /*65ae0*/  STL [R1+0x1ad0], R18 ;  /* 0x001ad01201007387 */ /* 0x000fe60000100800 */
[----:B-1----:R-:W3:Y:S01]  /*65af0*/  LDL.LU R53, [R1+0x1a74] ;  /* 0x001a740001357983 */ /* 0x002ee20000300800 */
[----:B------:R-:W-:Y:S01]  /*65b00*/  STL [R1+0x1aa4], R19 ;  /* 0x001aa41301007387 */ /* 0x000fe20000100800 */
        /* <DEDUP_REMOVED lines=27> */
[----:B-1----:R-:W2:Y:S01]  /*65cc0*/  LDL.LU R20, [R1+0x1a78] ;  /* 0x001a780001147983 */ /* 0x002ea20000300800 */
[----:B------:R-:W2:Y:S02]  /*65cd0*/  LDL.LU R44, [R1+0x1a4c] ;  /* 0x001a4c00012c7983 */ /* 0x000ea40000300800 */
[----:B------:R-:W2:Y:S02]  /*65ce0*/  LDL.LU R45, [R1+0x1a70] ;  /* 0x001a7000012d7983 */ /* 0x000ea40000300800 */
[----:B------:R-:W2:Y:S01]  /*65cf0*/  LDL.LU R46, [R1+0x1a44] ;  /* 0x001a4400012e7983 */ /* 0x000ea20000300800 */
        /* <DEDUP_REMOVED lines=8> */
[----:B-1----:R-:W2:Y:S01]  /*65d80*/  LDL.LU R57, [R1+0x1a24] ;  /* 0x001a240001397983 */ /* 0x002ea20000300800 */
[----:B---3--:R-:W-:-:S05]  /*65d90*/  IADD3 R53, P1, R53, R60, RZ ;  /* 0x0000003c35357210 */ /* 0x008fca0007f3e0ff */
[----:B------:R1:W-:Y:S04]  /*65da0*/  STL [R1+0x1a74], R53 ;  /* 0x001a743501007387 */ /* 0x0003e80000100800 */
        /* <DEDUP_REMOVED lines=25> */
[-C--:B------:R-:W-:Y:S01]  /*65f40*/  IADD3 R44, P6, R44, R60.reuse, RZ ;  /* 0x0000003c2c2c7210 */ /* 0x080fe20007fde0ff */
[--C-:B------:R-:W-:Y:S01]  /*65f50*/  IMAD.X R45, R45, 0x1, R3.reuse, P1 ;  /* 0x000000012d2d7824 */ /* 0x100fe200008e0603 */
[----:B-1----:R-:W2:Y:S01]  /*65f60*/  LDL.LU R24, [R1+0x1a28] ;  /* 0x001a280001187983 */ /* 0x002ea20000300800 */
[-C--:B------:R-:W-:Y:S01]  /*65f70*/  IADD3 R46, P1, R46, R60.reuse, RZ ;  /* 0x0000003c2e2e7210 */ /* 0x080fe20007f3e0ff */
[----:B------:R1:W-:Y:S02]  /*65f80*/  STL [R1+0x1a78], R20 ;  /* 0x001a781401007387 */ /* 0x0003e40000100800 */
[--C-:B------:R-:W-:Y:S01]  /*65f90*/  IMAD.X R47, R47, 0x1, R3.reuse, P2 ;  /* 0x000000012f2f7824 */ /* 0x100fe200010e0603 */
[-C--:B------:R-:W-:Y:S01]  /*65fa0*/  IADD3 R10, P2, R10, R60.reuse, RZ ;  /* 0x0000003c0a0a7210 */ /* 0x080fe20007f5e0ff */
[--C-:B------:R-:W-:Y:S01]  /*65fb0*/  IMAD.X R11, R11, 0x1, R3.reuse, P3 ;  /* 0x000000010b0b7824 */ /* 0x100fe200018e0603 */
[----:B------:R-:W-:Y:S01]  /*65fc0*/  IADD3 R14, P3, R14, R60, RZ ;  /* 0x0000003c0e0e7210 */ /* 0x000fe20007f7e0ff */
[----:B------:R-:W-:-:S02]  /*65fd0*/  IMAD.X R15, R15, 0x1, R3, P4 ;  /* 0x000000010f0f7824 */ /* 0x000fc400020e0603 */
[--C-:B------:R-:W-:Y:S01]  /*65fe0*/  IMAD.X R19, R19, 0x1, R3.reuse, P5 ;  /* 0x0000000113137824 */ /* 0x100fe200028e0603 */
[----:B-1----:R-:W2:Y:S01]  /*65ff0*/  LDL.LU R20, [R1+0x19fc] ;  /* 0x0019fc0001147983 */ /* 0x002ea20000300800 */
        /* <DEDUP_REMOVED lines=11> */
[----:B------:R-:W-:Y:S04]  /*660b0*/  STL [R1+0x1a2c], R18 ;  /* 0x001a2c1201007387 */ /* 0x000fe80000100800 */
[----:B-1----:R-:W2:Y:S01]  /*660c0*/  LDL.LU R57, [R1+0x1a20] ;  /* 0x001a200001397983 */ /* 0x002ea20000300800 */
[----:B------:R-:W-:Y:S02]  /*660d0*/  STL [R1+0x1a50], R19 ;  /* 0x001a501301007387 */ /* 0x000fe40000100800 */
[----:B---3--:R-:W-:-:S05]  /*660e0*/  IMAD.X R53, R53, 0x1, R3, P6 ;  /* 0x0000000135357824 */ /* 0x008fca00030e0603 */
[----:B------:R1:W-:Y:S04]  /*660f0*/  STL [R1+0x1a48], R53 ;  /* 0x001a483501007387 */ /* 0x0003e80000100800 */
        /* <DEDUP_REMOVED lines=24> */
[----:B------:R-:W-:Y:S01]  /*66280*/  IADD3 R20, P4, R20, R60, RZ ;  /* 0x0000003c14147210 */ /* 0x000fe20007f9e0ff */
        /* <DEDUP_REMOVED lines=13> */
[----:B------:R-:W-:-:S05]  /*66360*/  IMAD.X R57, R57, 0x1, R3, P5 ;  /* 0x0000000139397824 */ /* 0x000fca00028e0603 */
[----:B------:R1:W-:Y:S04]  /*66370*/  STL [R1+0x1a20], R57 ;  /* 0x001a203901007387 */ /* 0x0003e80000100800 */
        /* <DEDUP_REMOVED lines=25> */
[--C-:B------:R-:W-:Y:S01]  /*66510*/  IMAD.X R44, R44, 0x1, R3.reuse, P4 ;  /* 0x000000012c2c7824 */ /* 0x100fe200020e0603 */
[-C--:B------:R-:W-:Y:S01]  /*66520*/  IADD3 R45, P4, R45, R60.reuse, RZ ;  /* 0x0000003c2d2d7210 */ /* 0x080fe20007f9e0ff */
[----:B-1----:R-:W2:Y:S01]  /*66530*/  LDL.LU R21, [R1+0x1984] ;  /* 0x0019840001157983 */ /* 0x002ea20000300800 */
[--C-:B------:R-:W-:Y:S02]  /*66540*/  IMAD.X R46, R46, 0x1, R3.reuse, P5 ;  /* 0x000000012e2e7824 */ /* 0x100fe400028e0603 */
[----:B------:R1:W-:Y:S01]  /*66550*/  STL [R1+0x19d4], R24 ;  /* 0x0019d41801007387 */ /* 0x0003e20000100800 */
[-C--:B------:R-:W-:Y:S01]  /*66560*/  IADD3 R47, P5, R47, R60.reuse, RZ ;  /* 0x0000003c2f2f7210 */ /* 0x080fe20007fbe0ff */
[--C-:B------:R-:W-:Y:S01]  /*66570*/  IMAD.X R10, R10, 0x1, R3.reuse, P6 ;  /* 0x000000010a0a7824 */ /* 0x100fe200030e0603 */
[-C--:B------:R-:W-:Y:S01]  /*66580*/  IADD3 R11, P6, R11, R60.reuse, RZ ;  /* 0x0000003c0b0b7210 */ /* 0x080fe20007fde0ff */
[--C-:B------:R-:W-:Y:S01]  /*66590*/  IMAD.X R14, R14, 0x1, R3.reuse, P1 ;  /* 0x000000010e0e7824 */ /* 0x100fe200008e0603 */
[----:B------:R-:W-:Y:S01]  /*665a0*/  IADD3 R15, P1, R15, R60, RZ ;  /* 0x0000003c0f0f7210 */ /* 0x000fe20007f3e0ff */
[----:B-1----:R-:W2:Y:S01]  /*665b0*/  LDL.LU R24, [R1+0x19a8] ;  /* 0x0019a80001187983 */ /* 0x002ea20000300800 */
        /* <DEDUP_REMOVED lines=8> */
[-C--:B------:R-:W-:Y:S01]  /*66640*/  IADD3 R19, P2, R19, R60.reuse, RZ ;  /* 0x0000003c13137210 */ /* 0x080fe20007f5e0ff */
[----:B------:R-:W-:Y:S02]  /*66650*/  STL [R1+0x19e0], R14 ;  /* 0x0019e00e01007387 */ /* 0x000fe40000100800 */
[----:B------:R-:W-:Y:S01]  /*66660*/  STL [R1+0x19b4], R15 ;  /* 0x0019b40f01007387 */ /* 0x000fe20000100800 */
[----:B------:R1:W-:Y:S01]  /*66670*/  STL [R1+0x19d0], R20 ;  /* 0x0019d01401007387 */ /* 0x0003e20000100800 */
[----:B------:R-:W-:Y:S01]  /*66680*/  STL [R1+0x19d8], R18 ;  /* 0x0019d81201007387 */ /* 0x000fe20000100800 */
[----:B------:R-:W-:-:S02]  /*66690*/  IADD3 R57, P3, R57, R60, RZ ;  /* 0x0000003c39397210 */ /* 0x000fc40007f7e0ff */
[----:B-1----:R-:W2:Y:S01]  /*666a0*/  LDL.LU R20, [R1+0x197c] ;  /* 0x00197c0001147983 */ /* 0x002ea20000300800 */
[----:B------:R-:W-:Y:S02]  /*666b0*/  STL [R1+0x19ac], R19 ;  /* 0x0019ac1301007387 */ /* 0x000fe40000100800 */
[----:B------:R1:W-:Y:S02]  /*666c0*/  STL [R1+0x19a4], R57 ;  /* 0x0019a43901007387 */ /* 0x0003e40000100800 */
[----:B-1----:R-:W2:Y:S01]  /*666d0*/  LDL.LU R57, [R1+0x19a0] ;  /* 0x0019a00001397983 */ /* 0x002ea20000300800 */
        /* <DEDUP_REMOVED lines=37> */
[----:B------:R-:W-:-:S05]  /*66930*/  IADD3 R20, P2, R20, R60, RZ ;  /* 0x0000003c14147210 */ /* 0x000fca0007f5e0ff */
[----:B------:R1:W-:Y:S01]  /*66940*/  STL [R1+0x197c], R20 ;  /* 0x00197c1401007387 */ /* 0x0003e20000100800 */
[----:B------:R-:W-:-:S03]  /*66950*/  IMAD.X R57, R57, 0x1, R3, P3 ;  /* 0x0000000139397824 */ /* 0x000fc600018e0603 */
[----:B-1----:R-:W2:Y:S02]  /*66960*/  LDL.LU R20, [R1+0x1950] ;  /* 0x0019500001147983 */ /* 0x002ea40000300800 */
[----:B------:R1:W-:Y:S02]  /*66970*/  STL [R1+0x19a0], R57 ;  /* 0x0019a03901007387 */ /* 0x0003e40000100800 */
        /* <DEDUP_REMOVED lines=46> */
[----:B------:R-:W-:-:S03]  /*66c60*/  IMAD.X R20, R20, 0x1, R3, P1 ;  /* 0x0000000114147824 */ /* 0x000fc600008e0603 */
[----:B-1----:R-:W2:Y:S01]  /*66c70*/  LDL.LU R24, [R1+0x1928] ;  /* 0x0019280001187983 */ /* 0x002ea20000300800 */
[----:B------:R-:W-:Y:S02]  /*66c80*/  STL [R1+0x1958], R19 ;  /* 0x0019581301007387 */ /* 0x000fe40000100800 */
[----:B------:R1:W-:Y:S01]  /*66c90*/  STL [R1+0x1950], R20 ;  /* 0x0019501401007387 */ /* 0x0003e20000100800 */
[----:B------:R-:W-:Y:S01]  /*66ca0*/  IADD3 R57, P1, R57, R60, RZ ;  /* 0x0000003c39397210 */ /* 0x000fe20007f3e0ff */
[----:B-1----:R-:W2:Y:S04]  /*66cb0*/  LDL.LU R20, [R1+0x18fc] ;  /* 0x0018fc0001147983 */ /* 0x002ea80000300800 */
        /* <DEDUP_REMOVED lines=37> */
[----:B------:R1:W-:Y:S01]  /*66f10*/  STL [R1+0x1928], R24 ;  /* 0x0019281801007387 */ /* 0x0003e20000100800 */
[----:B------:R-:W-:-:S03]  /*66f20*/  IADD3 R20, P6, R20, R60, RZ ;  /* 0x0000003c14147210 */ /* 0x000fc60007fde0ff */
[----:B-1----:R-:W2:Y:S02]  /*66f30*/  LDL.LU R24, [R1+0x18ac] ;  /* 0x0018ac0001187983 */ /* 0x002ea40000300800 */
[----:B------:R1:W-:Y:S02]  /*66f40*/  STL [R1+0x18fc], R20 ;  /* 0x0018fc1401007387 */ /* 0x0003e40000100800 */
[----:B------:R-:W-:Y:S01]  /*66f50*/  IMAD.X R57, R57, 0x1, R3, P1 ;  /* 0x0000000139397824 */ /* 0x000fe200008e0603 */
[----:B-1----:R-:W2:Y:S04]  /*66f60*/  LDL.LU R20, [R1+0x18d0] ;  /* 0x0018d00001147983 */ /* 0x002ea80000300800 */
        /* <DEDUP_REMOVED lines=16> */
[--C-:B------:R-:W-:Y:S01]  /*67070*/  IMAD.X R48, R48, 0x1, R3.reuse, P4 ;  /* 0x0000000130307824 */ /* 0x100fe200020e0603 */
[----:B-1----:R-:W4:Y:S04]  /*67080*/  LDL.LU R0, [R1+0x18b8] ;  /* 0x0018b80001007983 */ /* 0x002f280000300800 */
[----:B------:R1:W-:Y:S02]  /*67090*/  STL [R1+0x1908], R48 ;  /* 0x0019083001007387 */ /* 0x0003e40000100800 */
[----:B-1----:R-:W4:Y:S01]  /*670a0*/  LDL.LU R48, [R1+0x188c] ;  /* 0x00188c0001307983 */ /* 0x002f220000300800 */
[-C--:B--2---:R-:W-:Y:S01]  /*670b0*/  IADD3 R25, P4, R25, R60.reuse, RZ ;  /* 0x0000003c19197210 */ /* 0x084fe20007f9e0ff */
[--C-:B------:R-:W-:Y:S01]  /*670c0*/  IMAD.X R44, R44, 0x1, R3.reuse, P5 ;  /* 0x000000012c2c7824 */ /* 0x100fe200028e0603 */
[----:B------:R-:W-:Y:S01]  /*670d0*/  IADD3 R45, P5, R45, R60, RZ ;  /* 0x0000003c2d2d7210 */ /* 0x000fe20007fbe0ff */
[----:B------:R-:W-:-:S02]  /*670e0*/  IMAD.X R46, R46, 0x1, R3, P6 ;  /* 0x000000012e2e7824 */ /* 0x000fc400030e0603 */
        /* <DEDUP_REMOVED lines=49> */
[----:B------:R-:W4:Y:S02]  /*67400*/  LDL.LU R44, [R1+0x185c] ;  /* 0x00185c00012c7983 */ /* 0x000f240000300800 */
[----:B------:R-:W4:Y:S02]  /*67410*/  LDL.LU R45, [R1+0x1880] ;  /* 0x00188000012d7983 */ /* 0x000f240000300800 */
[----:B------:R-:W4:Y:S02]  /*67420*/  LDL.LU R46, [R1+0x1854] ;  /* 0x00185400012e7983 */ /* 0x000f240000300800 */
        /* <DEDUP_REMOVED lines=40> */
[-C--:B------:R-:W-:Y:S01]  /*676b0*/  IADD3 R44, P2, R44, R60.reuse, RZ ;  /* 0x0000003c2c2c7210 */ /* 0x080fe20007f5e0ff */
[--C-:B------:R-:W-:Y:S01]  /*676c0*/  IMAD.X R45, R45, 0x1, R3.reuse, P3 ;  /* 0x000000012d2d7824 */ /* 0x100fe200018e0603 */
[-C--:B------:R-:W-:Y:S01]  /*676d0*/  IADD3 R46, P3, R46, R60.reuse, RZ ;  /* 0x0000003c2e2e7210 */ /* 0x080fe20007f7e0ff */
[--C-:B--2---:R-:W-:Y:S01]  /*676e0*/  IMAD.X R47, R47, 0x1, R3.reuse, P4 ;  /* 0x000000012f2f7824 */ /* 0x104fe200020e0603 */
[----:B------:R-:W-:Y:S01]  /*676f0*/  IADD3 R10, P4, R10, R60, RZ ;  /* 0x0000003c0a0a7210 */ /* 0x000fe20007f9e0ff */
[----:B------:R-:W-:Y:S01]  /*67700*/  STL [R1+0x185c], R44 ;  /* 0x00185c2c01007387 */ /* 0x000fe20000100800 */
[----:B------:R-:W-:-:S02]  /*67710*/  IMAD.X R11, R11, 0x1, R3, P5 ;  /* 0x000000010b0b7824 */ /* 0x000fc400028e0603 */
[----:B------:R-:W-:Y:S01]  /*67720*/  STL [R1+0x1880], R45 ;  /* 0x0018802d01007387 */ /* 0x000fe20000100800 */
[-C--:B------:R-:W-:Y:S01]  /*67730*/  IADD3 R14, P5, R14, R60.reuse, RZ ;  /* 0x0000003c0e0e7210 */ /* 0x080fe20007fbe0ff */
[----:B------:R-:W-:Y:S01]  /*67740*/  STL [R1+0x1854], R46 ;  /* 0x0018542e01007387 */ /* 0x000fe20000100800 */
[--C-:B------:R-:W-:Y:S02]  /*67750*/  IMAD.X R15, R15, 0x1, R3.reuse, P6 ;  /* 0x000000010f0f7824 */ /* 0x100fe400030e0603 */
[--C-:B------:R-:W-:Y:S02]  /*67760*/  IMAD.X R19, R19, 0x1, R3.reuse, P1 ;  /* 0x0000000113137824 */ /* 0x100fe400008e0603 */
[----:B------:R-:W-:Y:S01]  /*67770*/  STL [R1+0x1878], R47 ;  /* 0x0018782f01007387 */ /* 0x000fe20000100800 */
[-C--:B------:R-:W-:Y:S01]  /*67780*/  IADD3 R25, P1, R25, R60.reuse, RZ ;  /* 0x0000003c19197210 */ /* 0x080fe20007f3e0ff */
[----:B------:R-:W-:Y:S01]  /*67790*/  STL [R1+0x184c], R10 ;  /* 0x00184c0a01007387 */ /* 0x000fe20000100800 */
[-C--:B------:R-:W-:Y:S01]  /*677a0*/  IADD3 R18, P6, R18, R60.reuse, RZ ;  /* 0x0000003c12127210 */ /* 0x080fe20007fde0ff */
[----:B------:R-:W-:Y:S02]  /*677b0*/  STL [R1+0x1870], R11 ;  /* 0x0018700b01007387 */ /* 0x000fe40000100800 */
[----:B------:R-:W-:Y:S01]  /*677c0*/  STL [R1+0x1844], R14 ;  /* 0x0018440e01007387 */ /* 0x000fe20000100800 */
[----:B------:R-:W-:Y:S01]  /*677d0*/  STL [R1+0x1868], R15 ;  /* 0x0018680f01007387 */ /* 0x000fe20000100800 */
[----:B------:R1:W-:Y:S02]  /*677e0*/  STL [R1+0x1834], R25 ;  /* 0x0018341901007387 */ /* 0x0003e40000100800 */
[----:B------:R-:W-:Y:S02]  /*677f0*/  STL [R1+0x183c], R18 ;  /* 0x00183c1201007387 */ /* 0x000fe40000100800 */
[--C-:B------:R-:W-:Y:S01]  /*67800*/  IMAD.X R21, R21, 0x1, R3.reuse, P2 ;  /* 0x0000000115157824 */ /* 0x100fe200010e0603 */
[----:B-1----:R-:W2:Y:S01]  /*67810*/  LDL.LU R25, [R1+0x1830] ;  /* 0x0018300001197983 */ /* 0x002ea20000300800 */
[----:B------:R-:W-:Y:S03]  /*67820*/  STL [R1+0x1860], R19 ;  /* 0x0018601301007387 */ /* 0x000fe60000100800 */
        /* <DEDUP_REMOVED lines=26> */
[----:B-1----:R-:W4:Y:S01]  /*679d0*/  LDL.LU R0, [R1+0x17e4] ;  /* 0x0017e40001007983 */ /* 0x002f220000300800 */
        /* <DEDUP_REMOVED lines=39> */
[--C-:B------:R-:W-:Y:S01]  /*67c50*/  IMAD.X R44, R44, 0x1, R3.reuse, P6 ;  /* 0x000000012c2c7824 */ /* 0x100fe200030e0603 */
[----:B-1----:R-:W4:Y:S03]  /*67c60*/  LDL.LU R61, [R1+0x1794] ;  /* 0x00179400013d7983 */ /* 0x002f260000300800 */
[----:B------:R1:W-:Y:S01]  /*67c70*/  STL [R1+0x17e4], R0 ;  /* 0x0017e40001007387 */ /* 0x0003e20000100800 */
[-C--:B------:R-:W-:Y:S01]  /*67c80*/  IADD3 R45, P6, R45, R60.reuse, RZ ;  /* 0x0000003c2d2d7210 */ /* 0x080fe20007fde0ff */
[--C-:B------:R-:W-:Y:S01]  /*67c90*/  IMAD.X R46, R46, 0x1, R3.reuse, P1 ;  /* 0x000000012e2e7824 */ /* 0x100fe200008e0603 */
[-C--:B------:R-:W-:Y:S01]  /*67ca0*/  IADD3 R47, P1, R47, R60.reuse, RZ ;  /* 0x0000003c2f2f7210 */ /* 0x080fe20007f3e0ff */
[--C-:B------:R-:W-:Y:S01]  /*67cb0*/  IMAD.X R10, R10, 0x1, R3.reuse, P2 ;  /* 0x000000010a0a7824 */ /* 0x100fe200010e0603 */
[-C--:B------:R-:W-:Y:S01]  /*67cc0*/  IADD3 R11, P2, R11, R60.reuse, RZ ;  /* 0x0000003c0b0b7210 */ /* 0x080fe20007f5e0ff */
[--C-:B------:R-:W-:Y:S01]  /*67cd0*/  IMAD.X R14, R14, 0x1, R3.reuse, P3 ;  /* 0x000000010e0e7824 */ /* 0x100fe200018e0603 */
[----:B-1----:R-:W4:Y:S01]  /*67ce0*/  LDL.LU R0, [R1+0x17b8] ;  /* 0x0017b80001007983 */ /* 0x002f220000300800 */
[----:B------:R-:W-:Y:S02]  /*67cf0*/  STL [R1+0x1808], R44 ;  /* 0x0018082c01007387 */ /* 0x000fe40000100800 */
[----:B------:R-:W-:Y:S02]  /*67d00*/  STL [R1+0x17dc], R45 ;  /* 0x0017dc2d01007387 */ /* 0x000fe40000100800 */
[----:B------:R-:W-:Y:S01]  /*67d10*/  STL [R1+0x1800], R46 ;  /* 0x0018002e01007387 */ /* 0x000fe20000100800 */
[----:B------:R-:W-:Y:S01]  /*67d20*/  IADD3 R15, P3, R15, R60, RZ ;  /* 0x0000003c0f0f7210 */ /* 0x000fe20007f7e0ff */
[----:B------:R-:W-:Y:S01]  /*67d30*/  STL [R1+0x17d4], R47 ;  /* 0x0017d42f01007387 */ /* 0x000fe20000100800 */
[----:B------:R-:W-:-:S02]  /*67d40*/  IMAD.X R48, R48, 0x1, R3, P5 ;  /* 0x0000000130307824 */ /* 0x000fc400028e0603 */
[----:B------:R-:W-:Y:S02]  /*67d50*/  STL [R1+0x17f8], R10 ;  /* 0x0017f80a01007387 */ /* 0x000fe40000100800 */
[----:B------:R-:W-:Y:S01]  /*67d60*/  IMAD.X R18, R18, 0x1, R3, P4 ;  /* 0x0000000112127824 */ /* 0x000fe200020e0603 */
[----:B------:R-:W-:Y:S01]  /*67d70*/  STL [R1+0x17cc], R11 ;  /* 0x0017cc0b01007387 */ /* 0x000fe20000100800 */
[----:B------:R-:W-:Y:S02]  /*67d80*/  STL [R1+0x17f0], R14 ;  /* 0x0017f00e01007387 */ /* 0x000fe40000100800 */
[----:B------:R-:W-:Y:S02]  /*67d90*/  STL [R1+0x17c4], R15 ;  /* 0x0017c40f01007387 */ /* 0x000fe40000100800 */
[----:B------:R1:W-:Y:S01]  /*67da0*/  STL [R1+0x17e0], R48 ;  /* 0x0017e03001007387 */ /* 0x0003e20000100800 */
[----:B------:R-:W-:Y:S04]  /*67db0*/  STL [R1+0x17e8], R18 ;  /* 0x0017e81201007387 */ /* 0x000fe80000100800 */
[----:B-1----:R-:W4:Y:S01]  /*67dc0*/  LDL.LU R48, [R1+0x178c] ;  /* 0x00178c0001307983 */ /* 0x002f220000300800 */
[----:B------:R-:W-:-:S02]  /*67dd0*/  IADD3 R19, P4, R19, R60, RZ ;  /* 0x0000003c13137210 */ /* 0x000fc40007f9e0ff */
[----:B--2---:R-:W-:-:S03]  /*67de0*/  IADD3 R25, P5, R25, R60, RZ ;  /* 0x0000003c19197210 */ /* 0x004fc60007fbe0ff */
[----:B------:R-:W-:Y:S04]  /*67df0*/  STL [R1+0x17bc], R19 ;  /* 0x0017bc1301007387 */ /* 0x000fe80000100800 */
        /* <DEDUP_REMOVED lines=39> */
[----:B------:R-:W-:-:S05]  /*68070*/  IADD3 R48, P4, R48, R60, RZ ;  /* 0x0000003c30307210 */ /* 0x000fca0007f9e0ff */
[----:B------:R1:W-:Y:S04]  /*68080*/  STL [R1+0x178c], R48 ;  /* 0x00178c3001007387 */ /* 0x0003e80000100800 */
        /* <DEDUP_REMOVED lines=25> */
[-C--:B------:R-:W-:Y:S01]  /*68220*/  IADD3 R44, P3, R44, R60.reuse, RZ ;  /* 0x0000003c2c2c7210 */ /* 0x080fe20007f7e0ff */
[----:B-1----:R-:W4:Y:S03]  /*68230*/  LDL.LU R52, [R1+0x1740] ;  /* 0x0017400001347983 */ /* 0x002f260000300800 */
[----:B------:R1:W-:Y:S02]  /*68240*/  STL [R1+0x1790], R61 ;  /* 0x0017903d01007387 */ /* 0x0003e40000100800 */
[--C-:B------:R-:W-:Y:S01]  /*68250*/  IMAD.X R45, R45, 0x1, R3.reuse, P4 ;  /* 0x000000012d2d7824 */ /* 0x100fe200020e0603 */
[-C--:B------:R-:W-:Y:S01]  /*68260*/  IADD3 R46, P4, R46, R60.reuse, RZ ;  /* 0x0000003c2e2e7210 */ /* 0x080fe20007f9e0ff */
[--C-:B------:R-:W-:Y:S01]  /*68270*/  IMAD.X R47, R47, 0x1, R3.reuse, P5 ;  /* 0x000000012f2f7824 */ /* 0x100fe200028e0603 */
[-C--:B------:R-:W-:Y:S01]  /*68280*/  IADD3 R10, P5, R10, R60.reuse, RZ ;  /* 0x0000003c0a0a7210 */ /* 0x080fe20007fbe0ff */
[--C-:B------:R-:W-:Y:S01]  /*68290*/  IMAD.X R11, R11, 0x1, R3.reuse, P6 ;  /* 0x000000010b0b7824 */ /* 0x100fe200030e0603 */
[----:B------:R-:W-:Y:S01]  /*682a0*/  IADD3 R14, P6, R14, R60, RZ ;  /* 0x0000003c0e0e7210 */ /* 0x000fe20007fde0ff */
[----:B-1----:R-:W4:Y:S01]  /*682b0*/  LDL.LU R61, [R1+0x1714] ;  /* 0x00171400013d7983 */ /* 0x002f220000300800 */
[----:B------:R-:W-:Y:S02]  /*682c0*/  STL [R1+0x1764], R44 ;  /* 0x0017642c01007387 */ /* 0x000fe40000100800 */
[----:B------:R-:W-:Y:S02]  /*682d0*/  STL [R1+0x1788], R45 ;  /* 0x0017882d01007387 */ /* 0x000fe40000100800 */
        /* <DEDUP_REMOVED lines=13> */
[----:B-1----:R-:W4:Y:S01]  /*683b0*/  LDL.LU R0, [R1+0x1738] ;  /* 0x0017380001007983 */ /* 0x002f220000300800 */
[----:B------:R-:W-:Y:S02]  /*683c0*/  STL [R1+0x1768], R19 ;  /* 0x0017681301007387 */ /* 0x000fe40000100800 */
        /* <DEDUP_REMOVED lines=39> */
[----:B------:R-:W-:-:S05]  /*68640*/  IMAD.X R0, R0, 0x1, R3, P2 ;  /* 0x0000000100007824 */ /* 0x000fca00010e0603 */
[----:B------:R1:W-:Y:S01]  /*68650*/  STL [R1+0x1738], R0 ;  /* 0x0017380001007387 */ /* 0x0003e20000100800 */
[----:B------:R-:W-:-:S03]  /*68660*/  IADD3 R48, P2, R48, R60, RZ ;  /* 0x0000003c30307210 */ /* 0x000fc60007f5e0ff */
[----:B-1----:R-:W4:Y:S02]  /*68670*/  LDL.LU R0, [R1+0x16bc] ;  /* 0x0016bc0001007983 */ /* 0x002f240000300800 */
        /* <DEDUP_REMOVED lines=22> */
[-C--:B------:R-:W-:Y:S01]  /*687e0*/  IADD3 R52, P6, R52, R60.reuse, RZ ;  /* 0x0000003c34347210 */ /* 0x080fe20007fde0ff */
[--C-:B------:R-:W-:Y:S01]  /*687f0*/  IMAD.X R44, R44, 0x1, R3.reuse, P1 ;  /* 0x000000012c2c7824 */ /* 0x100fe200008e0603 */
[-C--:B------:R-:W-:Y:S01]  /*68800*/  IADD3 R45, P1, R45, R60.reuse, RZ ;  /* 0x0000003c2d2d7210 */ /* 0x080fe20007f3e0ff */
[----:B-1----:R-:W4:Y:S01]  /*68810*/  LDL.LU R56, [R1+0x169c] ;  /* 0x00169c0001387983 */ /* 0x002f220000300800 */
[--C-:B------:R-:W-:Y:S02]  /*68820*/  IMAD.X R46, R46, 0x1, R3.reuse, P2 ;  /* 0x000000012e2e7824 */ /* 0x100fe400010e0603 */
[----:B------:R1:W-:Y:S01]  /*68830*/  STL [R1+0x16ec], R52 ;  /* 0x0016ec3401007387 */ /* 0x0003e20000100800 */
        /* <DEDUP_REMOVED lines=19> */
[----:B------:R-:W-:-:S02]  /*68970*/  IADD3 R0, P6, R0, R60, RZ ;  /* 0x0000003c00007210 */ /* 0x000fc40007fde0ff */
[----:B-1----:R-:W4:Y:S01]  /*68980*/  LDL.LU R61, [R1+0x1694] ;  /* 0x00169400013d7983 */ /* 0x002f220000300800 */
[----:B------:R-:W-:Y:S02]  /*68990*/  STL [R1+0x16c4], R19 ;  /* 0x0016c41301007387 */ /* 0x000fe40000100800 */
        /* <DEDUP_REMOVED lines=40> */
[----:B------:R1:W-:Y:S01]  /*68c20*/  STL [R1+0x1694], R61 ;  /* 0x0016943d01007387 */ /* 0x0003e20000100800 */
[----:B------:R-:W-:-:S03]  /*68c30*/  IMAD.X R0, R0, 0x1, R3, P6 ;  /* 0x0000000100007824 */ /* 0x000fc600030e0603 */
[----:B-1----:R-:W4:Y:S02]  /*68c40*/  LDL.LU R61, [R1+0x1668] ;  /* 0x00166800013d7983 */ /* 0x002f240000300800 */
        /* <DEDUP_REMOVED lines=23> */
[--C-:B----4-:R-:W-:Y:S01]  /*68dc0*/  IMAD.X R56, R56, 0x1, R3.reuse, P4 ;  /* 0x0000000138387824 */ /* 0x110fe200020e0603 */
[-C--:B------:R-:W-:Y:S01]  /*68dd0*/  IADD3 R44, P4, R44, R60.reuse, RZ ;  /* 0x0000003c2c2c7210 */ /* 0x080fe20007f9e0ff */
[--C-:B------:R-:W-:Y:S01]  /*68de0*/  IMAD.X R45, R45, 0x1, R3.reuse, P5 ;  /* 0x000000012d2d7824 */ /* 0x100fe200028e0603 */
[-C--:B------:R-:W-:Y:S02]  /*68df0*/  IADD3 R46, P5, R46, R60.reuse, RZ ;  /* 0x0000003c2e2e7210 */ /* 0x080fe40007fbe0ff */
[----:B------:R1:W-:Y:S01]  /*68e00*/  STL [R1+0x1698], R56 ;  /* 0x0016983801007387 */ /* 0x0003e20000100800 */
[--C-:B------:R-:W-:Y:S01]  /*68e10*/  IMAD.X R47, R47, 0x1, R3.reuse, P6 ;  /* 0x000000012f2f7824 */ /* 0x100fe200030e0603 */
[-C--:B------:R-:W-:Y:S01]  /*68e20*/  IADD3 R10, P6, R10, R60.reuse, RZ ;  /* 0x0000003c0a0a7210 */ /* 0x080fe20007fde0ff */
[--C-:B------:R-:W-:Y:S01]  /*68e30*/  IMAD.X R11, R11, 0x1, R3.reuse, P1 ;  /* 0x000000010b0b7824 */ /* 0x100fe200008e0603 */
[----:B------:R-:W-:Y:S01]  /*68e40*/  IADD3 R14, P1, R14, R60, RZ ;  /* 0x0000003c0e0e7210 */ /* 0x000fe20007f3e0ff */
[----:B------:R-:W-:-:S02]  /*68e50*/  IMAD.X R15, R15, 0x1, R3, P2 ;  /* 0x000000010f0f7824 */ /* 0x000fc400010e0603 */
[--C-:B------:R-:W-:Y:S01]  /*68e60*/  IMAD.X R19, R19, 0x1, R3.reuse, P3 ;  /* 0x0000000113137824 */ /* 0x100fe200018e0603 */
[----:B-1----:R-:W4:Y:S01]  /*68e70*/  LDL.LU R56, [R1+0x161c] ;  /* 0x00161c0001387983 */ /* 0x002f220000300800 */
        /* <DEDUP_REMOVED lines=41> */
[----:B------:R-:W3:Y:S02]  /*69110*/  LDL.LU R44, [R1+0x1618] ;  /* 0x00161800012c7983 */ /* 0x000ee40000300800 */
[----:B------:R-:W3:Y:S02]  /*69120*/  LDL.LU R45, [R1+0x15ec] ;  /* 0x0015ec00012d7983 */ /* 0x000ee40000300800 */
[----:B------:R-:W3:Y:S01]  /*69130*/  LDL.LU R46, [R1+0x1610] ;  /* 0x00161000012e7983 */ /* 0x000ee20000300800 */
[----:B----4-:R-:W-:-:S05]  /*69140*/  IADD3 R56, P2, R56, R60, RZ ;  /* 0x0000003c38387210 */ /* 0x010fca0007f5e0ff */
        /* <DEDUP_REMOVED lines=32> */
[--C-:B------:R-:W-:Y:S01]  /*69350*/  IMAD.X R57, R57, 0x1, R3.reuse, P1 ;  /* 0x0000000139397824 */ /* 0x100fe200008e0603 */
[----:B-1----:R-:W2:Y:S04]  /*69360*/  LDL.LU R20, [R1+0x15d0] ;  /* 0x0015d00001147983 */ /* 0x002ea80000300800 */
[----:B------:R1:W-:Y:S02]  /*69370*/  STL [R1+0x1620], R57 ;  /* 0x0016203901007387 */ /* 0x0003e40000100800 */
[----:B-1----:R-:W2:Y:S01]  /*69380*/  LDL.LU R57, [R1+0x15a4] ;  /* 0x0015a40001397983 */ /* 0x002ea20000300800 */
[-C--:B---3--:R-:W-:Y:S01]  /*69390*/  IADD3 R53, P1, R53, R60.reuse, RZ ;  /* 0x0000003c35357210 */ /* 0x088fe20007f3e0ff */
[--C-:B------:R-:W-:Y:S01]  /*693a0*/  IMAD.X R44, R44, 0x1, R3.reuse, P2 ;  /* 0x000000012c2c7824 */ /* 0x100fe200010e0603 */
[----:B------:R-:W-:Y:S01]  /*693b0*/  IADD3 R45, P2, R45, R60, RZ ;  /* 0x0000003c2d2d7210 */ /* 0x000fe20007f5e0ff */
[----:B------:R-:W-:-:S02]  /*693c0*/  IMAD.X R46, R46, 0x1, R3, P3 ;  /* 0x000000012e2e7824 */ /* 0x000fc400018e0603 */
[----:B------:R1:W-:Y:S01]  /*693d0*/  STL [R1+0x15f4], R53 ;  /* 0x0015f43501007387 */ /* 0x0003e20000100800 */
[-C--:B----4-:R-:W-:Y:S01]  /*693e0*/  IADD3 R47, P3, R47, R60.reuse, RZ ;  /* 0x0000003c2f2f7210 */ /* 0x090fe20007f7e0ff */
[--C-:B------:R-:W-:Y:S01]  /*693f0*/  IMAD.X R10, R10, 0x1, R3.reuse, P4 ;  /* 0x000000010a0a7824 */ /* 0x100fe200020e0603 */
[-C--:B------:R-:W-:Y:S01]  /*69400*/  IADD3 R11, P4, R11, R60.reuse, RZ ;  /* 0x0000003c0b0b7210 */ /* 0x080fe20007f9e0ff */
[----:B-1----:R-:W3:Y:S01]  /*69410*/  LDL.LU R53, [R1+0x15c8] ;  /* 0x0015c80001357983 */ /* 0x002ee20000300800 */
[----:B------:R-:W-:Y:S02]  /*69420*/  STL [R1+0x1618], R44 ;  /* 0x0016182c01007387 */ /* 0x000fe40000100800 */
[----:B------:R-:W-:Y:S02]  /*69430*/  STL [R1+0x15ec], R45 ;  /* 0x0015ec2d01007387 */ /* 0x000fe40000100800 */
[--C-:B------:R-:W-:Y:S01]  /*69440*/  IMAD.X R14, R14, 0x1, R3.reuse, P5 ;  /* 0x000000010e0e7824 */ /* 0x100fe200028e0603 */
        /* <DEDUP_REMOVED lines=11> */
[----:B------:R-:W-:Y:S01]  /*69500*/  STL [R1+0x15f8], R18 ;  /* 0x0015f81201007387 */ /* 0x000fe20000100800 */
[----:B-1----:R-:W4:Y:S01]  /*69510*/  LDL.LU R56, [R1+0x159c] ;  /* 0x00159c0001387983 */ /* 0x002f220000300800 */
[----:B------:R-:W-:-:S03]  /*69520*/  IADD3 R52, P1, R52, R60, RZ ;  /* 0x0000003c34347210 */ /* 0x000fc60007f3e0ff */
[----:B------:R-:W-:Y:S04]  /*69530*/  STL [R1+0x15cc], R19 ;  /* 0x0015cc1301007387 */ /* 0x000fe80000100800 */
        /* <DEDUP_REMOVED lines=26> */
[----:B------:R-:W2:Y:S02]  /*696e0*/  LDL.LU R44, [R1+0x1574] ;  /* 0x00157400012c7983 */ /* 0x000ea40000300800 */
[----:B------:R-:W2:Y:S02]  /*696f0*/  LDL.LU R45, [R1+0x1598] ;  /* 0x00159800012d7983 */ /* 0x000ea40000300800 */
[----:B------:R-:W2:Y:S02]  /*69700*/  LDL.LU R46, [R1+0x156c] ;  /* 0x00156c00012e7983 */ /* 0x000ea40000300800 */
[----:B---3--:R-:W-:-:S05]  /*69710*/  IMAD.X R53, R53, 0x1, R3, P6 ;  /* 0x0000000135357824 */ /* 0x008fca00030e0603 */
        /* <DEDUP_REMOVED lines=10> */
[----:B------:R1:W-:Y:S04]  /*697c0*/  STL [R1+0x159c], R56 ;  /* 0x00159c3801007387 */ /* 0x0003e80000100800 */
        /* <DEDUP_REMOVED lines=30> */
[----:B-1----:R-:W2:Y:S01]  /*699b0*/  LDL.LU R57, [R1+0x1524] ;  /* 0x0015240001397983 */ /* 0x002ea20000300800 */
[----:B------:R-:W-:Y:S02]  /*699c0*/  STL [R1+0x1574], R44 ;  /* 0x0015742c01007387 */ /* 0x000fe40000100800 */
[----:B------:R-:W-:Y:S02]  /*699d0*/  STL [R1+0x1598], R45 ;  /* 0x0015982d01007387 */ /* 0x000fe40000100800 */
[----:B------:R-:W-:Y:S02]  /*699e0*/  STL [R1+0x156c], R46 ;  /* 0x00156c2e01007387 */ /* 0x000fe40000100800 */
[--C-:B---3--:R-:W-:Y:S01]  /*699f0*/  IMAD.X R47, R47, 0x1, R3.reuse, P1 ;  /* 0x000000012f2f7824 */ /* 0x108fe200008e0603 */
        /* <DEDUP_REMOVED lines=8> */
[----:B------:R-:W-:Y:S01]  /*69a80*/  IADD3 R53, P4, R53, R60, RZ ;  /* 0x0000003c35357210 */ /* 0x000fe20007f9e0ff */
[----:B------:R-:W-:Y:S01]  /*69a90*/  STL [R1+0x1588], R11 ;  /* 0x0015880b01007387 */ /* 0x000fe20000100800 */
[----:B------:R-:W-:Y:S02]  /*69aa0*/  STL [R1+0x155c], R14 ;  /* 0x00155c0e01007387 */ /* 0x000fe40000100800 */
[----:B------:R-:W-:Y:S01]  /*69ab0*/  STL [R1+0x1580], R15 ;  /* 0x0015800f01007387 */ /* 0x000fe20000100800 */
[----:B------:R1:W-:Y:S01]  /*69ac0*/  STL [R1+0x154c], R53 ;  /* 0x00154c3501007387 */ /* 0x0003e20000100800 */
[----:B------:R-:W-:Y:S03]  /*69ad0*/  STL [R1+0x1554], R18 ;  /* 0x0015541201007387 */ /* 0x000fe60000100800 */
[----:B-1----:R-:W3:Y:S01]  /*69ae0*/  LDL.LU R53, [R1+0x1548] ;  /* 0x0015480001357983 */ /* 0x002ee20000300800 */
[----:B------:R-:W-:Y:S02]  /*69af0*/  STL [R1+0x1578], R19 ;  /* 0x0015781301007387 */ /* 0x000fe40000100800 */
[----:B----4-:R-:W-:-:S05]  /*69b00*/  IMAD.X R56, R56, 0x1, R3, P5 ;  /* 0x0000000138387824 */ /* 0x010fca00028e0603 */
[----:B------:R1:W-:Y:S04]  /*69b10*/  STL [R1+0x1570], R56 ;  /* 0x0015703801007387 */ /* 0x0003e80000100800 */
[----:B-1----:R-:W4:Y:S01]  /*69b20*/  LDL.LU R56, [R1+0x151c] ;  /* 0x00151c0001387983 */ /* 0x002f220000300800 */
[----:B------:R-:W-:-:S05]  /*69b30*/  IADD3 R52, P5, R52, R60, RZ ;  /* 0x0000003c34347210 */ /* 0x000fca0007fbe0ff */
        /* <DEDUP_REMOVED lines=36> */
[----:B---3--:R-:W-:-:S05]  /*69d80*/  IMAD.X R53, R53, 0x1, R3, P4 ;  /* 0x0000000135357824 */ /* 0x008fca00020e0603 */
[----:B------:R1:W-:Y:S04]  /*69d90*/  STL [R1+0x1548], R53 ;  /* 0x0015483501007387 */ /* 0x0003e80000100800 */
        /* <DEDUP_REMOVED lines=48> */
[----:B------:R-:W-:Y:S03]  /*6a0a0*/  STL [R1+0x1500], R18 ;  /* 0x0015001201007387 */ /* 0x000fe60000100800 */
[----:B-1----:R-:W2:Y:S01]  /*6a0b0*/  LDL.LU R57, [R1+0x14a4] ;  /* 0x0014a40001397983 */ /* 0x002ea20000300800 */
[----:B------:R-:W-:Y:S01]  /*6a0c0*/  STL [R1+0x14d4], R19 ;  /* 0x0014d41301007387 */ /* 0x000fe20000100800 */
[----:B---3--:R-:W-:-:S05]  /*6a0d0*/  IADD3 R53, P2, R53, R60, RZ ;  /* 0x0000003c35357210 */ /* 0x008fca0007f5e0ff */
[----:B------:R1:W-:Y:S04]  /*6a0e0*/  STL [R1+0x14cc], R53 ;  /* 0x0014cc3501007387 */ /* 0x0003e80000100800 */
[----:B-1----:R-:W3:Y:S01]  /*6a0f0*/  LDL.LU R53, [R1+0x14c8] ;  /* 0x0014c80001357983 */ /* 0x002ee20000300800 */
        /* <DEDUP_REMOVED lines=38> */
[----:B------:R1:W-:Y:S04]  /*6a360*/  STL [R1+0x14a4], R57 ;  /* 0x0014a43901007387 */ /* 0x0003e80000100800 */
        /* <DEDUP_REMOVED lines=52> */
[----:B------:R1:W-:Y:S02]  /*6a6b0*/  STL [R1+0x1478], R57 ;  /* 0x0014783901007387 */ /* 0x0003e40000100800 */
[----:B-1----:R-:W2:Y:S01]  /*6a6c0*/  LDL.LU R57, [R1+0x1424] ;  /* 0x0014240001397983 */ /* 0x002ea20000300800 */
        /* <DEDUP_REMOVED lines=156> */
[----:B-1----:R-:W4:Y:S01]  /*6b090*/  LDL.LU R48, [R1+0x1360] ;  /* 0x0013600001307983 */ /* 0x002f220000300800 */
[--C-:B--2---:R-:W-:Y:S01]  /*6b0a0*/  IMAD.X R25, R25, 0x1, R3.reuse, P1 ;  /* 0x0000000119197824 */ /* 0x104fe200008e0603 */
        /* <DEDUP_REMOVED lines=52> */
[----:B------:R-:W4:Y:S02]  /*6b3f0*/  LDL.LU R44, [R1+0x1330] ;  /* 0x00133000012c7983 */ /* 0x000f240000300800 */
[----:B------:R-:W4:Y:S02]  /*6b400*/  LDL.LU R45, [R1+0x1304] ;  /* 0x00130400012d7983 */ /* 0x000f240000300800 */
[----:B------:R-:W4:Y:S01]  /*6b410*/  LDL.LU R46, [R1+0x1328] ;  /* 0x00132800012e7983 */ /* 0x000f220000300800 */
[----:B--2---:R-:W-:-:S05]  /*6b420*/  IADD3 R25, P5, R25, R60, RZ ;  /* 0x0000003c19197210 */ /* 0x004fca0007fbe0ff */
        /* <DEDUP_REMOVED lines=39> */
[--C-:B------:R-:W-:Y:S01]  /*6b6a0*/  IMAD.X R44, R44, 0x1, R3.reuse, P5 ;  /* 0x000000012c2c7824 */ /* 0x100fe200028e0603 */
[-C--:B------:R-:W-:Y:S01]  /*6b6b0*/  IADD3 R45, P5, R45, R60.reuse, RZ ;  /* 0x0000003c2d2d7210 */ /* 0x080fe20007fbe0ff */
[--C-:B------:R-:W-:Y:S01]  /*6b6c0*/  IMAD.X R46, R46, 0x1, R3.reuse, P6 ;  /* 0x000000012e2e7824 */ /* 0x100fe200030e0603 */
[-C--:B--2---:R-:W-:Y:S01]  /*6b6d0*/  IADD3 R47, P6, R47, R60.reuse, RZ ;  /* 0x0000003c2f2f7210 */ /* 0x084fe20007fde0ff */
[--C-:B------:R-:W-:Y:S01]  /*6b6e0*/  IMAD.X R10, R10, 0x1, R3.reuse, P1 ;  /* 0x000000010a0a7824 */ /* 0x100fe200008e0603 */
[----:B------:R-:W-:Y:S01]  /*6b6f0*/  STL [R1+0x1330], R44 ;  /* 0x0013302c01007387 */ /* 0x000fe20000100800 */
[-C--:B------:R-:W-:Y:S01]  /*6b700*/  IADD3 R11, P1, R11, R60.reuse, RZ ;  /* 0x0000003c0b0b7210 */ /* 0x080fe20007f3e0ff */
        /* <DEDUP_REMOVED lines=14> */
[-C--:B------:R-:W-:Y:S01]  /*6b7f0*/  IADD3 R21, P4, R21, R60.reuse, RZ ;  /* 0x0000003c15157210 */ /* 0x080fe20007f9e0ff */
[----:B-1----:R-:W2:Y:S01]  /*6b800*/  LDL.LU R25, [R1+0x12b4] ;  /* 0x0012b40001197983 */ /* 0x002ea20000300800 */
[----:B------:R-:W-:Y:S03]  /*6b810*/  STL [R1+0x12e4], R19 ;  /* 0x0012e41301007387 */ /* 0x000fe60000100800 */
        /* <DEDUP_REMOVED lines=90> */
[----:B-1----:R-:W4:Y:S01]  /*6bdc0*/  LDL.LU R48, [R1+0x1260] ;  /* 0x0012600001307983 */ /* 0x002f220000300800 */
[----:B--2---:R-:W-:-:S03]  /*6bdd0*/  IMAD.X R25, R25, 0x1, R3, P2 ;  /* 0x0000000119197824 */ /* 0x004fc600010e0603 */
[----:B------:R-:W-:Y:S04]  /*6bde0*/  STL [R1+0x1290], R19 ;  /* 0x0012901301007387 */ /* 0x000fe80000100800 */
        /* <DEDUP_REMOVED lines=40> */
[----:B------:R1:W-:Y:S04]  /*6c070*/  STL [R1+0x1260], R48 ;  /* 0x0012603001007387 */ /* 0x0003e80000100800 */
        /* <DEDUP_REMOVED lines=118> */
[--C-:B------:R-:W-:Y:S01]  /*6c7e0*/  IMAD.X R52, R52, 0x1, R3.reuse, P3 ;  /* 0x0000000134347824 */ /* 0x100fe200018e0603 */
        /* <DEDUP_REMOVED lines=52> */
[----:B------:R-:W4:Y:S02]  /*6cb30*/  LDL.LU R44, [R1+0x1140] ;  /* 0x00114000012c7983 */ /* 0x000f240000300800 */
[----:B------:R-:W4:Y:S01]  /*6cb40*/  LDL.LU R45, [R1+0x1114] ;  /* 0x00111400012d7983 */ /* 0x000f220000300800 */
[----:B------:R-:W-:Y:S01]  /*6cb50*/  IADD3 R52, P1, R52, R60, RZ ;  /* 0x0000003c34347210 */ /* 0x000fe20007f3e0ff */
[----:B------:R-:W4:Y:S04]  /*6cb60*/  LDL.LU R46, [R1+0x1138] ;  /* 0x00113800012e7983 */ /* 0x000f280000300800 */
        /* <DEDUP_REMOVED lines=36> */
[-C--:B----4-:R-:W-:Y:S01]  /*6cdb0*/  IADD3 R56, P6, R56, R60.reuse, RZ ;  /* 0x0000003c38387210 */ /* 0x090fe20007fde0ff */
[--C-:B------:R-:W-:Y:S01]  /*6cdc0*/  IMAD.X R44, R44, 0x1, R3.reuse, P1 ;  /* 0x000000012c2c7824 */ /* 0x100fe200008e0603 */
[-C--:B------:R-:W-:Y:S01]  /*6cdd0*/  IADD3 R45, P1, R45, R60.reuse, RZ ;  /* 0x0000003c2d2d7210 */ /* 0x080fe20007f3e0ff */
[--C-:B------:R-:W-:Y:S02]  /*6cde0*/  IMAD.X R46, R46, 0x1, R3.reuse, P2 ;  /* 0x000000012e2e7824 */ /* 0x100fe400010e0603 */
[----:B------:R1:W-:Y:S01]  /*6cdf0*/  STL [R1+0x111c], R56 ;  /* 0x00111c3801007387 */ /* 0x0003e20000100800 */
        /* <DEDUP_REMOVED lines=12> */
[--C-:B------:R-:W-:Y:S01]  /*6cec0*/  IMAD.X R18, R18, 0x1, R3.reuse, P5 ;  /* 0x0000000112127824 */ /* 0x100fe200028e0603 */
[----:B------:R-:W-:Y:S01]  /*6ced0*/  STL [R1+0x1104], R11 ;  /* 0x0011040b01007387 */ /* 0x000fe20000100800 */
[-C--:B------:R-:W-:Y:S01]  /*6cee0*/  IADD3 R19, P5, R19, R60.reuse, RZ ;  /* 0x0000003c13137210 */ /* 0x080fe20007fbe0ff */
[----:B------:R-:W-:Y:S02]  /*6cef0*/  STL [R1+0x1128], R14 ;  /* 0x0011280e01007387 */ /* 0x000fe40000100800 */
[----:B------:R-:W-:Y:S01]  /*6cf00*/  STL [R1+0x10fc], R15 ;  /* 0x0010fc0f01007387 */ /* 0x000fe20000100800 */
[----:B------:R1:W-:Y:S01]  /*6cf10*/  STL [R1+0x1118], R52 ;  /* 0x0011183401007387 */ /* 0x0003e20000100800 */
[----:B------:R-:W-:Y:S03]  /*6cf20*/  STL [R1+0x1120], R18 ;  /* 0x0011201201007387 */ /* 0x000fe60000100800 */
[----:B-1----:R-:W4:Y:S01]  /*6cf30*/  LDL.LU R52, [R1+0x10c4] ;  /* 0x0010c40001347983 */ /* 0x002f220000300800 */
[----:B------:R-:W-:Y:S01]  /*6cf40*/  IADD3 R61, P6, R61, R60, RZ ;  /* 0x0000003c3d3d7210 */ /* 0x000fe20007fde0ff */
[----:B------:R-:W-:Y:S04]  /*6cf50*/  STL [R1+0x10f4], R19 ;  /* 0x0010f41301007387 */ /* 0x000fe80000100800 */
        /* <DEDUP_REMOVED lines=26> */
[----:B------:R-:W3:Y:S02]  /*6d100*/  LDL.LU R44, [R1+0x109c] ;  /* 0x00109c00012c7983 */ /* 0x000ee40000300800 */
[----:B------:R-:W3:Y:S02]  /*6d110*/  LDL.LU R45, [R1+0x10c0] ;  /* 0x0010c000012d7983 */ /* 0x000ee40000300800 */
[----:B------:R-:W3:Y:S02]  /*6d120*/  LDL.LU R46, [R1+0x1094] ;  /* 0x00109400012e7983 */ /* 0x000ee40000300800 */
[----:B----4-:R-:W-:-:S05]  /*6d130*/  IMAD.X R56, R56, 0x1, R3, P5 ;  /* 0x0000000138387824 */ /* 0x010fca00028e0603 */
        /* <DEDUP_REMOVED lines=41> */
[----:B----4-:R-:W-:-:S03]  /*6d3d0*/  IMAD.X R47, R47, 0x1, R3, P6 ;  /* 0x000000012f2f7824 */ /* 0x010fc600030e0603 */
[----:B-1----:R-:W3:Y:S01]  /*6d3e0*/  LDL.LU R53, [R1+0x104c] ;  /* 0x00104c0001357983 */ /* 0x002ee20000300800 */
[-C--:B------:R-:W-:Y:S01]  /*6d3f0*/  IADD3 R10, P6, R10, R60.reuse, RZ ;  /* 0x0000003c0a0a7210 */ /* 0x080fe20007fde0ff */
[----:B------:R-:W-:Y:S02]  /*6d400*/  STL [R1+0x109c], R44 ;  /* 0x00109c2c01007387 */ /* 0x000fe40000100800 */
[--C-:B------:R-:W-:Y:S01]  /*6d410*/  IMAD.X R11, R11, 0x1, R3.reuse, P1 ;  /* 0x000000010b0b7824 */ /* 0x100fe200008e0603 */
[----:B------:R-:W-:Y:S01]  /*6d420*/  STL [R1+0x10c0], R45 ;  /* 0x0010c02d01007387 */ /* 0x000fe20000100800 */
[-C--:B------:R-:W-:Y:S01]  /*6d430*/  IADD3 R14, P1, R14, R60.reuse, RZ ;  /* 0x0000003c0e0e7210 */ /* 0x080fe20007f3e0ff */
[----:B------:R-:W-:Y:S02]  /*6d440*/  STL [R1+0x1094], R46 ;  /* 0x0010942e01007387 */ /* 0x000fe40000100800 */
[--C-:B------:R-:W-:Y:S02]  /*6d450*/  IMAD.X R15, R15, 0x1, R3.reuse, P2 ;  /* 0x000000010f0f7824 */ /* 0x100fe400010e0603 */
        /* <DEDUP_REMOVED lines=11> */
[----:B------:R-:W-:Y:S02]  /*6d510*/  STL [R1+0x10a0], R19 ;  /* 0x0010a01301007387 */ /* 0x000fe40000100800 */
[----:B------:R-:W-:-:S05]  /*6d520*/  IMAD.X R52, R52, 0x1, R3, P4 ;  /* 0x0000000134347824 */ /* 0x000fca00020e0603 */
        /* <DEDUP_REMOVED lines=40> */
[----:B------:R1:W-:Y:S04]  /*6d7b0*/  STL [R1+0x1070], R56 ;  /* 0x0010703801007387 */ /* 0x0003e80000100800 */
        /* <DEDUP_REMOVED lines=52> */
[----:B------:R1:W-:Y:S04]  /*6db00*/  STL [R1+0xff4], R56 ;  /* 0x000ff43801007387 */ /* 0x0003e80000100800 */
[----:B-1----:R-:W4:Y:S01]  /*6db10*/  LDL.LU R56, [R1+0xff0] ;  /* 0x000ff00001387983 */ /* 0x002f220000300800 */
        /* <DEDUP_REMOVED lines=528> */
[-C--:B------:R-:W-:Y:S01]  /*6fc20*/  IADD3 R0, P4, R0, R60.reuse, RZ ;  /* 0x0000003c00007210 */ /* 0x080fe20007f9e0ff */
[--C-:B------:R-:W-:Y:S01]  /*6fc30*/  IMAD.X R44, R44, 0x1, R3.reuse, P5 ;  /* 0x000000012c2c7824 */ /* 0x100fe200028e0603 */
[-C--:B------:R-:W-:Y:S01]  /*6fc40*/  IADD3 R45, P5, R45, R60.reuse, RZ ;  /* 0x0000003c2d2d7210 */ /* 0x080fe20007fbe0ff */
[--C-:B------:R-:W-:Y:S01]  /*6fc50*/  IMAD.X R46, R46, 0x1, R3.reuse, P6 ;  /* 0x000000012e2e7824 */ /* 0x100fe200030e0603 */
[----:B-1----:R-:W4:Y:S01]  /*6fc60*/  LDL.LU R61, [R1+0x21cc] ;  /* 0x0021cc00013d7983 */ /* 0x002f220000300800 */
        /* <DEDUP_REMOVED lines=45> */
[----:B-1----:R-:W2:Y:S01]  /*6ff40*/  LDL.LU R52, [R1+0x2214] ;  /* 0x0022140001347983 */ /* 0x002ea20000300800 */
[----:B------:R-:W-:-:S05]  /*6ff50*/  IADD3 R61, P2, R61, R60, RZ ;  /* 0x0000003c3d3d7210 */ /* 0x000fca0007f5e0ff */
[----:B------:R1:W-:Y:S01]  /*6ff60*/  STL [R1+0x21cc], R61 ;  /* 0x0021cc3d01007387 */ /* 0x0003e20000100800 */
[----:B------:R-:W-:-:S03]  /*6ff70*/  IMAD.X R0, R0, 0x1, R3, P3 ;  /* 0x0000000100007824 */ /* 0x000fc600018e0603 */
[----:B-1----:R-:W2:Y:S02]  /*6ff80*/  LDL.LU R61, [R1+0x221c] ;  /* 0x00221c00013d7983 */ /* 0x002ea40000300800 */
[----:B------:R1:W-:Y:S02]  /*6ff90*/  STL [R1+0x2198], R0 ;  /* 0x0021980001007387 */ /* 0x0003e40000100800 */
[----:B-1----:R-:W2:Y:S01]  /*6ffa0*/  LDL.LU R0, [R1+0x2224] ;  /* 0x0022240001007983 */ /* 0x002ea20000300800 */
[----:B------:R-:W2:Y:S02]  /*6ffb0*/  LDL.LU R44, [R1+0x21f0] ;  /* 0x0021f000012c7983 */ /* 0x000ea40000300800 */
[----:B------:R-:W2:Y:S02]  /*6ffc0*/  LDL.LU R45, [R1+0x222c] ;  /* 0x00222c00012d7983 */ /* 0x000ea40000300800 */
[----:B------:R-:W2:Y:S01]  /*6ffd0*/  LDL.LU R46, [R1+0x21f8] ;  /* 0x0021f800012e7983 */ /* 0x000ea20000300800 */
[----:B------:R-:W2:Y:S01]  /*6ffe0*/  LDL.LU R47, [R1+0x2234] ;  /* 0x00223400012f7983 */ /* 0x000ea20000300800 */
[----:B------:R-:W2:Y:S02]  /*6fff0*/  LDL.LU R10, [R1+0x2200] ;  /* 0x00220000010a7983 */ /* 0x000ea40000300800 */
[----:B------:R-:W2:Y:S01]  /*70000*/  LDL.LU R11, [R1+0x2238] ;  /* 0x00223800010b7983 */ /* 0x000ea20000300800 */
[----:B------:R-:W-:Y:S01]  /*70010*/  IADD3 R48, P3, R48, R60, RZ ;  /* 0x0000003c30307210 */ /* 0x000fe20007f7e0ff */
[----:B------:R-:W2:Y:S01]  /*70020*/  LDL.LU R14, [R1+0x2208] ;  /* 0x00220800010e7983 */ /* 0x000ea20000300800 */
[----:B------:R-:W2:Y:S02]  /*70030*/  LDL.LU R15, [R1+0x2210] ;  /* 0x00221000010f7983 */ /* 0x000ea40000300800 */
[----:B------:R-:W2:Y:S02]  /*70040*/  LDL.LU R18, [R1+0x2218] ;  /* 0x0022180001127983 */ /* 0x000ea40000300800 */
[----:B------:R-:W2:Y:S01]  /*70050*/  LDL.LU R19, [R1+0x2220] ;  /* 0x0022200001137983 */ /* 0x000ea20000300800 */
[----:B------:R1:W-:Y:S04]  /*70060*/  STL [R1+0x21d4], R48 ;  /* 0x0021d43001007387 */ /* 0x0003e80000100800 */
[----:B-1----:R0:W5:Y:S01]  /*70070*/  LDL.LU R48, [R1+0x2668] ;  /* 0x0026680001307983 */ /* 0x0021620000300800 */
[----:B------:R-:W2:Y:S02]  /*70080*/  LDL.LU R60, [R1+0x21a0] ;  /* 0x0021a000013c7983 */ /* 0x000ea40000300800 */
[----:B--2---:R-:W-:-:S05]  /*70090*/  IMAD.X R60, R60, 0x1, R3, P4 ;  /* 0x000000013c3c7824 */ /* 0x004fca00020e0603 */
[----:B------:R1:W-:Y:S02]  /*700a0*/  STL [R1+0x21a0], R60 ;  /* 0x0021a03c01007387 */ /* 0x0003e40000100800 */
[----:B-1----:R-:W-:-:S04]  /*700b0*/  IMAD.MOV.U32 R60, RZ, RZ, c[0x0][0x18c] ;  /* 0x00006300ff3c7624 */ /* 0x002fc800078e00ff */
[----:B------:R-:W-:-:S04]  /*700c0*/  IMAD.SHL.U32 R60, R60, 0x40, RZ ;  /* 0x000000403c3c7824 */ /* 0x000fc800078e00ff */
[----:B------:R-:W-:-:S05]  /*700d0*/  IMAD.SHL.U32 R60, R60, 0x2, RZ ;  /* 0x000000023c3c7824 */ /* 0x000fca00078e00ff */
[----:B------:R-:W-:-:S05]  /*700e0*/  IADD3 R25, P4, R25, R60, RZ ;  /* 0x0000003c19197210 */ /* 0x000fca0007f9e0ff */
        /* <DEDUP_REMOVED lines=44> */
[----:B---3--:R-:W-:-:S05]  /*703b0*/  IADD3 R53, P3, R53, R60, RZ ;  /* 0x0000003c35357210 */ /* 0x008fca0007f7e0ff */
        /* <DEDUP_REMOVED lines=8> */
[----:B----4-:R-:W-:-:S05]  /*70440*/  IADD3 R56, P4, R56, R60, RZ ;  /* 0x0000003c38387210 */ /* 0x010fca0007f9e0ff */
        /* <DEDUP_REMOVED lines=21> */
[--C-:B------:R-:W-:Y:S02]  /*705a0*/  IMAD.X R44, R44, 0x1, R3.reuse, P2 ;  /* 0x000000012c2c7824 */ /* 0x100fe400010e0603 */
[--C-:B------:R-:W-:Y:S02]  /*705b0*/  IMAD.X R46, R46, 0x1, R3.reuse, P3 ;  /* 0x000000012e2e7824 */ /* 0x100fe400018e0603 */
[----:B------:R-:W-:-:S02]  /*705c0*/  IMAD.X R10, R10, 0x1, R3, P4 ;  /* 0x000000010a0a7824 */ /* 0x000fc400020e0603 */
[--C-:B------:R-:W-:Y:S02]  /*705d0*/  IMAD.X R14, R14, 0x1, R3.reuse, P5 ;  /* 0x000000010e0e7824 */ /* 0x100fe400028e0603 */
[--C-:B------:R-:W-:Y:S02]  /*705e0*/  IMAD.X R15, R15, 0x1, R3.reuse, P6 ;  /* 0x000000010f0f7824 */ /* 0x100fe400030e0603 */
[----:B--2---:R-:W-:-:S05]  /*705f0*/  IMAD.X R60, R60, 0x1, R3, P1 ;  /* 0x000000013c3c7824 */ /* 0x004fca00008e0603 */
[----:B------:R1:W-:Y:S02]  /*70600*/  STL [R1+0x21e8], R60 ;  /* 0x0021e83c01007387 */ /* 0x0003e40000100800 */
[----:B-1----:R-:W-:-:S04]  /*70610*/  IMAD.MOV.U32 R60, RZ, RZ, c[0x0][0x18c] ;  /* 0x00006300ff3c7624 */ /* 0x002fc800078e00ff */
[----:B------:R-:W-:-:S04]  /*70620*/  IMAD.SHL.U32 R60, R60, 0x40, RZ ;  /* 0x000000403c3c7824 */ /* 0x000fc800078e00ff */
[----:B------:R-:W-:-:S05]  /*70630*/  IMAD.SHL.U32 R60, R60, 0x2, RZ ;  /* 0x000000023c3c7824 */ /* 0x000fca00078e00ff */
[-C--:B------:R-:W-:Y:S02]  /*70640*/  IADD3 R0, P1, R0, R60.reuse, RZ ;  /* 0x0000003c00007210 */ /* 0x080fe40007f3e0ff */
[-C--:B------:R-:W-:Y:S02]  /*70650*/  IADD3 R45, P2, R45, R60.reuse, RZ ;  /* 0x0000003c2d2d7210 */ /* 0x080fe40007f5e0ff */
[-C--:B------:R-:W-:Y:S02]  /*70660*/  IADD3 R47, P3, R47, R60.reuse, RZ ;  /* 0x0000003c2f2f7210 */ /* 0x080fe40007f7e0ff */
[----:B------:R-:W-:Y:S01]  /*70670*/  IADD3 R11, P4, R11, R60, RZ ;  /* 0x0000003c0b0b7210 */ /* 0x000fe20007f9e0ff */
[----:B------:R1:W-:Y:S01]  /*70680*/  STL [R1+0x2224], R0 ;  /* 0x0022240001007387 */ /* 0x0003e20000100800 */
[----:B------:R0:W-:Y:S02]  /*70690*/  STL [R1+0x21f0], R44 ;  /* 0x0021f02c01007387 */ /* 0x0001e40000100800 */
[----:B------:R0:W-:Y:S02]  /*706a0*/  STL [R1+0x222c], R45 ;  /* 0x00222c2d01007387 */ /* 0x0001e40000100800 */
[----:B------:R0:W-:Y:S02]  /*706b0*/  STL [R1+0x21f8], R46 ;  /* 0x0021f82e01007387 */ /* 0x0001e40000100800 */
[--C-:B------:R-:W-:Y:S01]  /*706c0*/  IMAD.X R19, R19, 0x1, R3.reuse, P2 ;  /* 0x0000000113137824 */ /* 0x100fe200010e0603 */
[----:B------:R0:W-:Y:S01]  /*706d0*/  STL [R1+0x2234], R47 ;  /* 0x0022342f01007387 */ /* 0x0001e20000100800 */
[----:B------:R0:W-:Y:S03]  /*706e0*/  STL [R1+0x2200], R10 ;  /* 0x0022000a01007387 */ /* 0x0001e60000100800 */
[----:B-1----:R-:W1:Y:S01]  /*706f0*/  S2R R0, SR_TID.X ;  /* 0x0000000000007919 */ /* 0x002e620000002100 */
[----:B------:R-:W-:-:S02]  /*70700*/  IMAD.X R18, R18, 0x1, R3, P1 ;  /* 0x0000000112127824 */ /* 0x000fc400008e0603 */
[----:B------:R0:W-:Y:S02]  /*70710*/  STL [R1+0x2238], R11 ;  /* 0x0022380b01007387 */ /* 0x0001e40000100800 */
[----:B------:R0:W-:Y:S01]  /*70720*/  STL [R1+0x2208], R14 ;  /* 0x0022080e01007387 */ /* 0x0001e20000100800 */
[----:B------:R0:W-:Y:S01]  /*70730*/  STL [R1+0x2220], R19 ;  /* 0x0022201301007387 */ /* 0x0001e20000100800 */
[----:B------:R0:W-:Y:S02]  /*70740*/  STL [R1+0x2210], R15 ;  /* 0x0022100f01007387 */ /* 0x0001e40000100800 */
[----:B------:R0:W-:Y:S01]  /*70750*/  STL [R1+0x2218], R18 ;  /* 0x0022181201007387 */ /* 0x0001e20000100800 */
[----:B-1----:R-:W-:-:S05]  /*70760*/  LOP3.LUT R0, R0, 0x1f, RZ, 0xc0, !PT ;  /* 0x0000001f00007812 */ /* 0x002fca00078ec0ff */
[----:B------:R-:W-:Y:S02]  /*70770*/  IMAD.SHL.U32 R0, R0, 0x2, RZ ;  /* 0x0000000200007824 */ /* 0x000fe400078e00ff */
[----:B0-----:R-:W2:Y:S04]  /*70780*/  LDL.LU R18, [R1+0x2228] ;  /* 0x0022280001127983 */ /* 0x001ea80000300800 */
[----:B------:R-:W3:Y:S01]  /*70790*/  LDL.LU R19, [R1+0x2230] ;  /* 0x0022300001137983 */ /* 0x000ee20000300800 */
[----:B------:R-:W-:Y:S02]  /*707a0*/  IMAD.MOV.U32 R10, RZ, RZ, R5 ;  /* 0x000000ffff0a7224 */ /* 0x000fe400078e0005 */
[----:B------:R-:W-:Y:S02]  /*707b0*/  IMAD.MOV.U32 R5, RZ, RZ, R9 ;  /* 0x000000ffff057224 */ /* 0x000fe400078e0009 */
[----:B------:R-:W-:Y:S02]  /*707c0*/  IMAD.MOV.U32 R11, RZ, RZ, R8 ;  /* 0x000000ffff0b7224 */ /* 0x000fe400078e0008 */
[----:B--2---:R-:W-:-:S02]  /*707d0*/  IMAD.X R18, R18, 0x1, R3, P3 ;  /* 0x0000000112127824 */ /* 0x004fc400018e0603 */
[----:B---3--:R-:W-:-:S03]  /*707e0*/  IMAD.X R19, R19, 0x1, R3, P4 ;  /* 0x0000000113137824 */ /* 0x008fc600020e0603 */
[----:B------:R0:W-:Y:S04]  /*707f0*/  STL [R1+0x2228], R18 ;  /* 0x0022281201007387 */ /* 0x0001e80000100800 */
[----:B------:R0:W-:Y:S04]  /*70800*/  STL.64 [R1+0x940], R4 ;  /* 0x0009400401007387 */ /* 0x0001e80000100a00 */
[----:B------:R0:W-:Y:S04]  /*70810*/  STL [R1+0x2230], R19 ;  /* 0x0022301301007387 */ /* 0x0001e80000100800 */
[----:B------:R0:W-:Y:S01]  /*70820*/  STL.64 [R1+0x948], R10 ;  /* 0x0009480a01007387 */ /* 0x0001e20000100a00 */
[----:B------:R-:W-:Y:S01]  /*70830*/  @!P0 CALL.REL.NOINC `(.L_x_2) ;  /* 0x0000001000008944 */ /* 0x000fe20003c00000 */
[----:B------:R-:W-:Y:S05]  /*70840*/  BRA `(.L_x_3) ;  /* 0xfffbac3000007947 */ /* 0x000fea000383ffff */
.L_x_2:
[----:B------:R1:W-:Y:S04]  /*70850*/  STL [R1+0x2740], R30 ;  /* 0x0027401e01007387 */ /* 0x0003e80000100800 */
[----:B-1----:R-:W2:Y:S04]  /*70860*/  LDL.LU R30, [R1+0x178] ;  /* 0x00017800011e7983 */ /* 0x002ea80000300800 */
[----:B--2---:R1:W-:Y:S04]  /*70870*/  STL [R1+0x2748], R30 ;  /* 0x0027481e01007387 */ /* 0x0043e80000100800 */
[----:B-1----:R-:W2:Y:S04]  /*70880*/  LDL.LU R30, [R1+0x168] ;  /* 0x00016800011e7983 */ /* 0x002ea80000300800 */
[----:B--2---:R1:W-:Y:S04]  /*70890*/  STL [R1+0x2750], R30 ;  /* 0x0027501e01007387 */ /* 0x0043e80000100800 */
[----:B-1----:R-:W2:Y:S04]  /*708a0*/  LDL.LU R30, [R1+0x158] ;  /* 0x00015800011e7983 */ /* 0x002ea80000300800 */
[----:B--2---:R1:W-:Y:S04]  /*708b0*/  STL [R1+0x2758], R30 ;  /* 0x0027581e01007387 */ /* 0x0043e80000100800 */
[----:B------:R2:W-:Y:S01]  /*708c0*/  STL [R1+0x273c], R31 ;  /* 0x00273c1f01007387 */ /* 0x0005e20000100800 */
[----:B-1----:R-:W-:-:S03]  /*708d0*/  IMAD.MOV.U32 R30, RZ, RZ, R7 ;  /* 0x000000ffff1e7224 */ /* 0x002fc600078e0007 */
[----:B--2---:R-:W2:Y:S04]  /*708e0*/  LDL.LU R31, [R1+0x144] ;  /* 0x00014400011f7983 */ /* 0x004ea80000300800 */
[----:B--2---:R1:W-:Y:S04]  /*708f0*/  STL [R1+0x2744], R31 ;  /* 0x0027441f01007387 */ /* 0x0043e80000100800 */
        /* <DEDUP_REMOVED lines=9> */
[----:B------:R1:W-:Y:S04]  /*70990*/  STL [R1+0x2734], R35 ;  /* 0x0027342301007387 */ /* 0x0003e80000100800 */
[----:B-1----:R-:W3:Y:S04]  /*709a0*/  LDL.LU R35, [R1+0x154] ;  /* 0x0001540001237983 */ /* 0x002ee80000300800 */
[----:B------:R1:W-:Y:S04]  /*709b0*/  STL [R1+0x2730], R22 ;  /* 0x0027301601007387 */ /* 0x0003e80000100800 */
[----:B-1----:R-:W3:Y:S04]  /*709c0*/  LDL.LU R22, [R1+0x150] ;  /* 0x0001500001167983 */ /* 0x002ee80000300800 */
[----:B------:R1:W-:Y:S04]  /*709d0*/  STL [R1+0x272c], R23 ;  /* 0x00272c1701007387 */ /* 0x0003e80000100800 */
[----:B-1----:R-:W4:Y:S04]  /*709e0*/  LDL.LU R23, [R1+0x164] ;  /* 0x0001640001177983 */ /* 0x002f280000300800 */
[----:B------:R1:W-:Y:S04]  /*709f0*/  STL [R1+0x2728], R27 ;  /* 0x0027281b01007387 */ /* 0x0003e80000100800 */
[----:B-1----:R-:W4:Y:S04]  /*70a00*/  LDL.LU R27, [R1+0x160] ;  /* 0x00016000011b7983 */ /* 0x002f280000300800 */
[----:B------:R1:W-:Y:S04]  /*70a10*/  STL [R1+0x2724], R26 ;  /* 0x0027241a01007387 */ /* 0x0003e80000100800 */
[----:B-1----:R-:W2:Y:S04]  /*70a20*/  LDL.LU R26, [R1+0x174] ;  /* 0x00017400011a7983 */ /* 0x002ea80000300800 */
[----:B-----5:R-:W2:Y:S04]  /*70a30*/  LDL.LU R61, [R1+0x5f0] ;  /* 0x0005f000013d7983 */ /* 0x020ea80000300800 */
[----:B------:R-:W2:Y:S04]  /*70a40*/  LDL.LU R0, [R1+0x3dc] ;  /* 0x0003dc0001007983 */ /* 0x000ea80000300800 */
[----:B------:R-:W2:Y:S04]  /*70a50*/  LDL.LU R2, [R1+0x3d8] ;  /* 0x0003d80001027983 */ /* 0x000ea80000300800 */
[----:B------:R-:W2:Y:S04]  /*70a60*/  LDL.LU R3, [R1+0x75c] ;  /* 0x00075c0001037983 */ /* 0x000ea80000300800 */
        /* <DEDUP_REMOVED lines=67> */
[----:B------:R0:W-:Y:S01]  /*70ea0*/  STL [R1+0x2684], R36 ;  /* 0x0026842401007387 */ /* 0x0001e20000100800 */
[----:B------:R-:W-:-:S03]  /*70eb0*/  F2FP.PACK_AB R30, R31, R30 ;  /* 0x0000001e1f1e723e */ /* 0x000fc600000000ff */
        /* <DEDUP_REMOVED lines=13> */
[----:B------:R-:W2:Y:S04]  /*70f90*/  LDL.LU R31, [R1+0x275c] ;  /* 0x00275c00011f7983 */ /* 0x000ea80000300800 */
[----:B------:R0:W-:Y:S04]  /*70fa0*/  STL [R1+0x9cc], R30 ;  /* 0x0009cc1e01007387 */ /* 0x0001e80000100800 */
[----:B0-----:R-:W2:Y:S02]  /*70fb0*/  LDL.LU R30, [R1+0x2758] ;  /* 0x00275800011e7983 */ /* 0x001ea40000300800 */
[----:B--2---:R-:W-:-:S02]  /*70fc0*/  F2FP.PACK_AB R30, R31, R30 ;  /* 0x0000001e1f1e723e */ /* 0x004fc400000000ff */
        /* <DEDUP_REMOVED lines=9> */
[----:B------:R0:W-:Y:S01]  /*71060*/  STL [R1+0x9c0], R30 ;  /* 0x0009c01e01007387 */ /* 0x0001e20000100800 */
[----:B---3--:R-:W-:-:S03]  /*71070*/  F2FP.PACK_AB R22, R35, R22 ;  /* 0x000000162316723e */ /* 0x008fc600000000ff */
[----:B0-----:R-:W3:Y:S01]  /*71080*/  LDL.LU R30, [R1+0x2740] ;  /* 0x00274000011e7983 */ /* 0x001ee20000300800 */
[----:B----4-:R-:W-:Y:S02]  /*71090*/  F2FP.PACK_AB R27, R23, R27 ;  /* 0x0000001b171b723e */ /* 0x010fe400000000ff */
[----:B------:R-:W-:Y:S02]  /*710a0*/  F2FP.PACK_AB R56, R26, R56 ;  /* 0x000000381a38723e */ /* 0x000fe400000000ff */
[----:B------:R-:W-:Y:S02]  /*710b0*/  F2FP.PACK_AB R52, R57, R52 ;  /* 0x000000343934723e */ /* 0x000fe400000000ff */
[----:B------:R-:W-:Y:S02]  /*710c0*/  F2FP.PACK_AB R48, R53, R48 ;  /* 0x000000303530723e */ /* 0x000fe400000000ff */
[----:B------:R-:W-:Y:S02]  /*710d0*/  F2FP.PACK_AB R36, R49, R36 ;  /* 0x000000243124723e */ /* 0x000fe400000000ff */
[----:B------:R-:W-:-:S02]  /*710e0*/  F2FP.PACK_AB R32, R37, R32 ;  /* 0x000000202520723e */ /* 0x000fc400000000ff */
[----:B------:R-:W-:Y:S02]  /*710f0*/  F2FP.PACK_AB R28, R33, R28 ;  /* 0x0000001c211c723e */ /* 0x000fe400000000ff */
[----:B------:R-:W-:Y:S02]  /*71100*/  F2FP.PACK_AB R24, R29, R24 ;  /* 0x000000181d18723e */ /* 0x000fe400000000ff */
[----:B--2---:R-:W-:Y:S02]  /*71110*/  F2FP.PACK_AB R34, R31, R34 ;  /* 0x000000221f22723e */ /* 0x004fe400000000ff */
[----:B------:R-:W3:Y:S04]  /*71120*/  LDL.LU R31, [R1+0x273c] ;  /* 0x00273c00011f7983 */ /* 0x000ee80000300800 */
[----:B------:R0:W-:Y:S04]  /*71130*/  STL [R1+0x9bc], R34 ;  /* 0x0009bc2201007387 */ /* 0x0001e80000100800 */
[----:B0-----:R-:W2:Y:S04]  /*71140*/  LDL.LU R34, [R1+0x2738] ;  /* 0x0027380001227983 */ /* 0x001ea80000300800 */
[----:B------:R-:W2:Y:S04]  /*71150*/  LDL.LU R35, [R1+0x2734] ;  /* 0x0027340001237983 */ /* 0x000ea80000300800 */
[----:B------:R0:W-:Y:S01]  /*71160*/  STL [R1+0x9b8], R22 ;  /* 0x0009b81601007387 */ /* 0x0001e20000100800 */
[----:B------:R-:W-:-:S03]  /*71170*/  F2FP.PACK_AB R20, R25, R20 ;  /* 0x000000141914723e */ /* 0x000fc600000000ff */
[----:B0-----:R-:W4:Y:S04]  /*71180*/  LDL.LU R22, [R1+0x2730] ;  /* 0x0027300001167983 */ /* 0x001f280000300800 */
[----:B------:R-:W4:Y:S04]  /*71190*/  LDL.LU R23, [R1+0x272c] ;  /* 0x00272c0001177983 */ /* 0x000f280000300800 */
[----:B------:R0:W-:Y:S01]  /*711a0*/  STL [R1+0x9b4], R27 ;  /* 0x0009b41b01007387 */ /* 0x0001e20000100800 */
[----:B------:R-:W-:Y:S02]  /*711b0*/  F2FP.PACK_AB R16, R21, R16 ;  /* 0x000000101510723e */ /* 0x000fe400000000ff */
[----:B------:R-:W-:Y:S01]  /*711c0*/  F2FP.PACK_AB R17, R17, R12 ;  /* 0x0000000c1111723e */ /* 0x000fe200000000ff */
[----:B0-----:R-:W4:Y:S04]  /*711d0*/  LDL.LU R27, [R1+0x2728] ;  /* 0x00272800011b7983 */ /* 0x001f280000300800 */
[----:B------:R-:W4:Y:S01]  /*711e0*/  LDL.LU R26, [R1+0x2724] ;  /* 0x00272400011a7983 */ /* 0x000f220000300800 */
[----:B------:R-:W-:-:S02]  /*711f0*/  F2FP.PACK_AB R12, R13, R41 ;  /* 0x000000290d0c723e */ /* 0x000fc400000000ff */
[----:B------:R-:W-:Y:S01]  /*71200*/  F2FP.PACK_AB R13, R42, R59 ;  /* 0x0000003b2a0d723e */ /* 0x000fe200000000ff */
[----:B------:R-:W-:Y:S01]  /*71210*/  STL [R1+0x9b0], R56 ;  /* 0x0009b03801007387 */ /* 0x000fe20000100800 */
[----:B------:R-:W-:Y:S02]  /*71220*/  F2FP.PACK_AB R0, R0, R2 ;  /* 0x000000020000723e */ /* 0x000fe400000000ff */
[----:B------:R-:W-:Y:S01]  /*71230*/  F2FP.PACK_AB R3, R3, R60 ;  /* 0x0000003c0303723e */ /* 0x000fe200000000ff */
[----:B------:R-:W-:Y:S01]  /*71240*/  STL [R1+0x9ac], R52 ;  /* 0x0009ac3401007387 */ /* 0x000fe20000100800 */
[----:B------:R-:W-:-:S03]  /*71250*/  F2FP.PACK_AB R2, R4, R9 ;  /* 0x000000090402723e */ /* 0x000fc600000000ff */
        /* <DEDUP_REMOVED lines=8> */
[----:B------:R1:W-:Y:S01]  /*712e0*/  STL [R1+0x988], R12 ;  /* 0x0009880c01007387 */ /* 0x0003e20000100800 */
[----:B0-----:R-:W-:-:S05]  /*712f0*/  F2FP.PACK_AB R16, R40, R43 ;  /* 0x0000002b2810723e */ /* 0x001fca00000000ff */
[----:B------:R0:W-:Y:S01]  /*71300*/  STL [R1+0x984], R16 ;  /* 0x0009841001007387 */ /* 0x0001e20000100800 */
[----:B-1----:R-:W-:-:S03]  /*71310*/  F2FP.PACK_AB R12, R58, R55 ;  /* 0x000000373a0c723e */ /* 0x002fc600000000ff */
[----:B------:R1:W-:Y:S04]  /*71320*/  STL [R1+0x980], R13 ;  /* 0x0009800d01007387 */ /* 0x0003e80000100800 */
[----:B------:R1:W-:Y:S01]  /*71330*/  STL [R1+0x97c], R12 ;  /* 0x00097c0c01007387 */ /* 0x0003e20000100800 */
[----:B0-----:R-:W-:Y:S02]  /*71340*/  F2FP.PACK_AB R16, R54, R51 ;  /* 0x000000333610723e */ /* 0x001fe400000000ff */
[----:B-1----:R-:W-:-:S03]  /*71350*/  F2FP.PACK_AB R13, R50, R39 ;  /* 0x00000027320d723e */ /* 0x002fc600000000ff */
[----:B------:R-:W-:Y:S01]  /*71360*/  STL [R1+0x978], R16 ;  /* 0x0009781001007387 */ /* 0x000fe20000100800 */
[----:B------:R-:W-:-:S03]  /*71370*/  F2FP.PACK_AB R12, R38, R61 ;  /* 0x0000003d260c723e */ /* 0x000fc600000000ff */
[----:B------:R-:W-:Y:S04]  /*71380*/  STL [R1+0x974], R13 ;  /* 0x0009740d01007387 */ /* 0x000fe80000100800 */
[----:B------:R-:W-:Y:S04]  /*71390*/  STL [R1+0x970], R12 ;  /* 0x0009700c01007387 */ /* 0x000fe80000100800 */
[----:B------:R0:W-:Y:S04]  /*713a0*/  STL [R1+0x94c], R0 ;  /* 0x00094c0001007387 */ /* 0x0001e80000100800 */
[----:B------:R1:W-:Y:S04]  /*713b0*/  STL [R1+0x948], R3 ;  /* 0x0009480301007387 */ /* 0x0003e80000100800 */
[----:B------:R1:W-:Y:S01]  /*713c0*/  STL [R1+0x944], R2 ;  /* 0x0009440201007387 */ /* 0x0003e20000100800 */
[----:B0-----:R-:W-:-:S02]  /*713d0*/  F2FP.PACK_AB R0, R5, R8 ;  /* 0x000000080500723e */ /* 0x001fc400000000ff */
[----:B-1----:R-:W-:-:S03]  /*713e0*/  F2FP.PACK_AB R3, R44, R45 ;  /* 0x0000002d2c03723e */ /* 0x002fc600000000ff */
[----:B------:R0:W-:Y:S01]  /*713f0*/  STL [R1+0x940], R0 ;  /* 0x0009400001007387 */ /* 0x0001e20000100800 */
[----:B------:R-:W-:-:S03]  /*71400*/  F2FP.PACK_AB R2, R46, R47 ;  /* 0x0000002f2e02723e */ /* 0x000fc600000000ff */
[----:B------:R1:W-:Y:S04]  /*71410*/  STL [R1+0x75c], R3 ;  /* 0x00075c0301007387 */ /* 0x0003e80000100800 */
[----:B------:R1:W-:Y:S01]  /*71420*/  STL [R1+0x758], R2 ;  /* 0x0007580201007387 */ /* 0x0003e20000100800 */
[----:B0-----:R-:W-:Y:S02]  /*71430*/  F2FP.PACK_AB R0, R6, R7 ;  /* 0x000000070600723e */ /* 0x001fe400000000ff */
[----:B-1----:R-:W-:-:S03]  /*71440*/  F2FP.PACK_AB R3, R10, R11 ;  /* 0x0000000b0a03723e */ /* 0x002fc600000000ff */
[----:B------:R0:W-:Y:S01]  /*71450*/  STL [R1+0x754], R0 ;  /* 0x0007540001007387 */ /* 0x0001e20000100800 */
[----:B------:R-:W-:-:S03]  /*71460*/  F2FP.PACK_AB R2, R14, R15 ;  /* 0x0000000f0e02723e */ /* 0x000fc600000000ff */
[----:B------:R3:W-:Y:S04]  /*71470*/  STL [R1+0x750], R3 ;  /* 0x0007500301007387 */ /* 0x0007e80000100800 */
[----:B------:R2:W-:Y:S01]  /*71480*/  STL [R1+0x5fc], R2 ;  /* 0x0005fc0201007387 */ /* 0x0005e20000100800 */
[----:B0-----:R-:W-:-:S05]  /*71490*/  F2FP.PACK_AB R0, R18, R19 ;  /* 0x000000131200723e */ /* 0x001fca00000000ff */
[----:B------:R4:W-:Y:S01]  /*714a0*/  STL [R1+0x5f8], R0 ;  /* 0x0005f80001007387 */ /* 0x0009e20000100800 */
[----:B---3--:R-:W-:-:S05]  /*714b0*/  F2FP.PACK_AB R3, R31, R30 ;  /* 0x0000001e1f03723e */ /* 0x008fca00000000ff */
[----:B------:R-:W-:Y:S01]  /*714c0*/  STL [R1+0x5f4], R3 ;  /* 0x0005f40301007387 */ /* 0x000fe20000100800 */
[----:B--2---:R-:W-:-:S05]  /*714d0*/  F2FP.PACK_AB R2, R35, R34 ;  /* 0x000000222302723e */ /* 0x004fca00000000ff */
[----:B------:R-:W-:Y:S04]  /*714e0*/  STL [R1+0x5f0], R2 ;  /* 0x0005f00201007387 */ /* 0x000fe80000100800 */
[----:B------:R-:W2:Y:S01]  /*714f0*/  LDL.LU R39, [R1+0x1a4] ;  /* 0x0001a40001277983 */ /* 0x000ea20000300800 */
[----:B----4-:R-:W-:-:S05]  /*71500*/  F2FP.PACK_AB R0, R23, R22 ;  /* 0x000000161700723e */ /* 0x010fca00000000ff */
[----:B------:R0:W-:Y:S01]  /*71510*/  STL [R1+0x5ec], R0 ;  /* 0x0005ec0001007387 */ /* 0x0001e20000100800 */
[----:B------:R-:W-:-:S03]  /*71520*/  IMAD.MOV.U32 R38, RZ, RZ, R27 ;  /* 0x000000ffff267224 */ /* 0x000fc600078e001b */
[----:B--2---:R1:W-:Y:S04]  /*71530*/  STL [R1+0x2720], R39 ;  /* 0x0027202701007387 */ /* 0x0043e80000100800 */
[----:B------:R-:W2:Y:S04]  /*71540*/  LDL.LU R50, [R1+0x1a0] ;  /* 0x0001a00001327983 */ /* 0x000ea80000300800 */
[----:B------:R-:W3:Y:S04]  /*71550*/  LDL.LU R51, [R1+0x1b4] ;  /* 0x0001b40001337983 */ /* 0x000ee80000300800 */
[----:B------:R-:W3:Y:S04]  /*71560*/  LDL.LU R54, [R1+0x1b0] ;  /* 0x0001b00001367983 */ /* 0x000ee80000300800 */
[----:B------:R-:W4:Y:S04]  /*71570*/  LDL.LU R55, [R1+0x41c] ;  /* 0x00041c0001377983 */ /* 0x000f280000300800 */
[----:B------:R-:W4:Y:S04]  /*71580*/  LDL.LU R58, [R1+0x418] ;  /* 0x00041800013a7983 */ /* 0x000f280000300800 */
        /* <DEDUP_REMOVED lines=44> */
[----:B-1----:R-:W-:-:S03]  /*71850*/  IMAD.MOV.U32 R39, RZ, RZ, R26 ;  /* 0x000000ffff277224 */ /* 0x002fc600078e001a */
[----:B------:R-:W2:Y:S04]  /*71860*/  LDL.LU R18, [R1+0x7b4] ;  /* 0x0007b40001127983 */ /* 0x000ea80000300800 */
[----:B------:R-:W2:Y:S04]  /*71870*/  LDL.LU R19, [R1+0x7b0] ;  /* 0x0007b00001137983 */ /* 0x000ea80000300800 */
[----:B------:R-:W2:Y:S04]  /*71880*/  LDL.LU R22, [R1+0x1cc] ;  /* 0x0001cc0001167983 */ /* 0x000ea80000300800 */
[----:B------:R-:W2:Y:S04]  /*71890*/  LDL.LU R23, [R1+0x1c8] ;  /* 0x0001c80001177983 */ /* 0x000ea80000300800 */
[----:B------:R-:W2:Y:S04]  /*718a0*/  LDL.LU R26, [R1+0x1dc] ;  /* 0x0001dc00011a7983 */ /* 0x000ea80000300800 */
[----:B------:R-:W2:Y:S01]  /*718b0*/  LDL.LU R27, [R1+0x1d8] ;  /* 0x0001d800011b7983 */ /* 0x000ea20000300800 */
[----:B------:R-:W-:-:S03]  /*718c0*/  F2FP.PACK_AB R38, R39, R38 ;  /* 0x000000262726723e */ /* 0x000fc600000000ff */
[----:B------:R-:W2:Y:S04]  /*718d0*/  LDL.LU R30, [R1+0x1ec] ;  /* 0x0001ec00011e7983 */ /* 0x000ea80000300800 */
[----:B------:R-:W2:Y:S04]  /*718e0*/  LDL.LU R31, [R1+0x1e8] ;  /* 0x0001e800011f7983 */ /* 0x000ea80000300800 */
[----:B------:R-:W2:Y:S04]  /*718f0*/  LDL.LU R34, [R1+0x1fc] ;  /* 0x0001fc0001227983 */ /* 0x000ea80000300800 */
[----:B------:R-:W2:Y:S04]  /*71900*/  LDL.LU R35, [R1+0x1f8] ;  /* 0x0001f80001237983 */ /* 0x000ea80000300800 */
[----:B------:R-:W2:Y:S04]  /*71910*/  LDL.LU R39, [R1+0x2720] ;  /* 0x0027200001277983 */ /* 0x000ea80000300800 */
[----:B------:R0:W-:Y:S04]  /*71920*/  STL [R1+0x5e8], R38 ;  /* 0x0005e82601007387 */ /* 0x0001e80000100800 */
[----:B0-----:R-:W4:Y:S01]  /*71930*/  LDL.LU R38, [R1+0x271c] ;  /* 0x00271c0001267983 */ /* 0x001f220000300800 */
[----:B---3--:R-:W-:-:S02]  /*71940*/  F2FP.PACK_AB R54, R51, R54 ;  /* 0x000000363336723e */ /* 0x008fc400000000ff */
[----:B--2---:R-:W-:Y:S02]  /*71950*/  F2FP.PACK_AB R50, R39, R50 ;  /* 0x000000322732723e */ /* 0x004fe400000000ff */
[----:B------:R-:W2:Y:S04]  /*71960*/  LDL.LU R39, [R1+0x2718] ;  /* 0x0027180001277983 */ /* 0x000ea80000300800 */
[----:B------:R0:W-:Y:S04]  /*71970*/  STL [R1+0x5e4], R50 ;  /* 0x0005e43201007387 */ /* 0x0001e80000100800 */
[----:B0-----:R-:W3:Y:S04]  /*71980*/  LDL.LU R50, [R1+0x2714] ;  /* 0x0027140001327983 */ /* 0x001ee80000300800 */
[----:B------:R-:W3:Y:S01]  /*71990*/  LDL.LU R51, [R1+0x2710] ;  /* 0x0027100001337983 */ /* 0x000ee20000300800 */
[----:B----4-:R-:W-:-:S02]  /*719a0*/  F2FP.PACK_AB R58, R55, R58 ;  /* 0x0000003a373a723e */ /* 0x010fc400000000ff */
[----:B------:R-:W-:Y:S01]  /*719b0*/  F2FP.PACK_AB R56, R59, R56 ;  /* 0x000000383b38723e */ /* 0x000fe200000000ff */
[----:B------:R0:W-:Y:S01]  /*719c0*/  STL [R1+0x5e0], R54 ;  /* 0x0005e03601007387 */ /* 0x0001e20000100800 */
[----:B------:R-:W-:Y:S02]  /*719d0*/  F2FP.PACK_AB R52, R57, R52 ;  /* 0x000000343934723e */ /* 0x000fe400000000ff */
[----:B------:R-:W-:Y:S02]  /*719e0*/  F2FP.PACK_AB R48, R53, R48 ;  /* 0x000000303530723e */ /* 0x000fe400000000ff */
[----:B------:R-:W-:Y:S01]  /*719f0*/  F2FP.PACK_AB R36, R49, R36 ;  /* 0x000000243124723e */ /* 0x000fe200000000ff */
[----:B0-----:R-:W4:Y:S01]  /*71a00*/  LDL.LU R54, [R1+0x270c] ;  /* 0x00270c0001367983 */ /* 0x001f220000300800 */
[----:B------:R-:W-:-:S03]  /*71a10*/  F2FP.PACK_AB R32, R37, R32 ;  /* 0x000000202520723e */ /* 0x000fc600000000ff */
[----:B------:R-:W4:Y:S01]  /*71a20*/  LDL.LU R55, [R1+0x2708] ;  /* 0x0027080001377983 */ /* 0x000f220000300800 */
[----:B------:R-:W-:-:S03]  /*71a30*/  F2FP.PACK_AB R28, R33, R28 ;  /* 0x0000001c211c723e */ /* 0x000fc600000000ff */
[----:B------:R0:W-:Y:S01]  /*71a40*/  STL [R1+0x5dc], R58 ;  /* 0x0005dc3a01007387 */ /* 0x0001e20000100800 */
[----:B------:R-:W-:Y:S02]  /*71a50*/  F2FP.PACK_AB R24, R29, R24 ;  /* 0x000000181d18723e */ /* 0x000fe400000000ff */
[----:B------:R-:W-:Y:S02]  /*71a60*/  F2FP.PACK_AB R20, R25, R20 ;  /* 0x000000141914723e */ /* 0x000fe400000000ff */
[----:B------:R-:W-:Y:S01]  /*71a70*/  F2FP.PACK_AB R16, R21, R16 ;  /* 0x000000101510723e */ /* 0x000fe200000000ff */
[----:B0-----:R-:W4:Y:S04]  /*71a80*/  LDL.LU R58, [R1+0x2704] ;  /* 0x00270400013a7983 */ /* 0x001f280000300800 */
[----:B------:R-:W4:Y:S04]  /*71a90*/  LDL.LU R59, [R1+0x2700] ;  /* 0x00270000013b7983 */ /* 0x000f280000300800 */
[----:B------:R-:W-:Y:S01]  /*71aa0*/  STL [R1+0x5d8], R56 ;  /* 0x0005d83801007387 */ /* 0x000fe20000100800 */
[----:B------:R-:W-:-:S03]  /*71ab0*/  F2FP.PACK_AB R17, R17, R12 ;  /* 0x0000000c1111723e */ /* 0x000fc600000000ff */
[----:B------:R-:W-:Y:S01]  /*71ac0*/  STL [R1+0x5d4], R52 ;  /* 0x0005d43401007387 */ /* 0x000fe20000100800 */
[----:B------:R-:W-:-:S03]  /*71ad0*/  F2FP.PACK_AB R12, R13, R41 ;  /* 0x000000290d0c723e */ /* 0x000fc600000000ff */
[----:B------:R-:W-:Y:S04]  /*71ae0*/  STL [R1+0x5d0], R48 ;  /* 0x0005d03001007387 */ /* 0x000fe80000100800 */
[----:B------:R-:W-:Y:S04]  /*71af0*/  STL [R1+0x40c], R36 ;  /* 0x00040c2401007387 */ /* 0x000fe80000100800 */
[----:B------:R-:W-:Y:S04]  /*71b00*/  STL [R1+0x408], R32 ;  /* 0x0004082001007387 */ /* 0x000fe80000100800 */
[----:B------:R-:W-:Y:S04]  /*71b10*/  STL [R1+0x404], R28 ;  /* 0x0004041c01007387 */ /* 0x000fe80000100800 */
[----:B------:R-:W-:Y:S01]  /*71b20*/  STL [R1+0x400], R24 ;  /* 0x0004001801007387 */ /* 0x000fe20000100800 */
[----:B------:R-:W-:-:S03]  /*71b30*/  F2FP.PACK_AB R13, R42, R61 ;  /* 0x0000003d2a0d723e */ /* 0x000fc600000000ff */
[----:B------:R-:W-:Y:S04]  /*71b40*/  STL [R1+0x3fc], R20 ;  /* 0x0003fc1401007387 */ /* 0x000fe80000100800 */
[----:B------:R0:W-:Y:S04]  /*71b50*/  STL [R1+0x3f8], R16 ;  /* 0x0003f81001007387 */ /* 0x0001e80000100800 */
[----:B------:R-:W-:Y:S04]  /*71b60*/  STL [R1+0x3f4], R17 ;  /* 0x0003f41101007387 */ /* 0x000fe80000100800 */
[----:B------:R1:W-:Y:S01]  /*71b70*/  STL [R1+0x3f0], R12 ;  /* 0x0003f00c01007387 */ /* 0x0003e20000100800 */
[----:B0-----:R-:W-:-:S05]  /*71b80*/  F2FP.PACK_AB R16, R40, R43 ;  /* 0x0000002b2810723e */ /* 0x001fca00000000ff */
[----:B------:R-:W-:Y:S01]  /*71b90*/  STL [R1+0x3ec], R16 ;  /* 0x0003ec1001007387 */ /* 0x000fe20000100800 */
[----:B-1----:R-:W-:Y:S02]  /*71ba0*/  F2FP.PACK_AB R12, R0, R2 ;  /* 0x00000002000c723e */ /* 0x002fe400000000ff */
[----:B------:R-:W-:Y:S02]  /*71bb0*/  F2FP.PACK_AB R2, R3, R60 ;  /* 0x0000003c0302723e */ /* 0x000fe400000000ff */
[----:B------:R-:W-:Y:S01]  /*71bc0*/  F2FP.PACK_AB R0, R4, R9 ;  /* 0x000000090400723e */ /* 0x000fe200000000ff */
[----:B------:R-:W-:Y:S01]  /*71bd0*/  STL [R1+0x3e8], R13 ;  /* 0x0003e80d01007387 */ /* 0x000fe20000100800 */
[----:B------:R-:W-:-:S03]  /*71be0*/  F2FP.PACK_AB R3, R5, R8 ;  /* 0x000000080503723e */ /* 0x000fc600000000ff */
        /* <DEDUP_REMOVED lines=24> */
[----:B--2---:R-:W-:-:S05]  /*71d70*/  F2FP.PACK_AB R0, R39, R38 ;  /* 0x000000262700723e */ /* 0x004fca00000000ff */
[----:B------:R0:W-:Y:S01]  /*71d80*/  STL [R1+0x20c], R0 ;  /* 0x00020c0001007387 */ /* 0x0001e20000100800 */
[----:B---3--:R-:W-:-:S05]  /*71d90*/  F2FP.PACK_AB R3, R51, R50 ;  /* 0x000000323303723e */ /* 0x008fca00000000ff */
[----:B------:R-:W-:Y:S04]  /*71da0*/  STL [R1+0x208], R3 ;  /* 0x0002080301007387 */ /* 0x000fe80000100800 */
[----:B------:R-:W2:Y:S01]  /*71db0*/  LDL.LU R56, [R1+0x468] ;  /* 0x0004680001387983 */ /* 0x000ea20000300800 */
[----:B----4-:R-:W-:-:S05]  /*71dc0*/  F2FP.PACK_AB R2, R55, R54 ;  /* 0x000000363702723e */ /* 0x010fca00000000ff */
[----:B------:R-:W-:Y:S01]  /*71dd0*/  STL [R1+0x204], R2 ;  /* 0x0002040201007387 */ /* 0x000fe20000100800 */
[----:B0-----:R-:W-:-:S03]  /*71de0*/  F2FP.PACK_AB R0, R59, R58 ;  /* 0x0000003a3b00723e */ /* 0x001fc600000000ff */
[----:B--2---:R0:W-:Y:S04]  /*71df0*/  STL [R1+0x26f8], R56 ;  /* 0x0026f83801007387 */ /* 0x0041e80000100800 */
[----:B------:R-:W-:Y:S04]  /*71e00*/  STL [R1+0x200], R0 ;  /* 0x0002000001007387 */ /* 0x000fe80000100800 */
[----:B0-----:R-:W2:Y:S04]  /*71e10*/  LDL.LU R56, [R1+0x458] ;  /* 0x0004580001387983 */ /* 0x001ea80000300800 */
[----:B------:R-:W3:Y:S04]  /*71e20*/  LDL.LU R57, [R1+0x47c] ;  /* 0x00047c0001397983 */ /* 0x000ee80000300800 */
[----:B---3--:R0:W-:Y:S04]  /*71e30*/  STL [R1+0x26f4], R57 ;  /* 0x0026f43901007387 */ /* 0x0081e80000100800 */
[----:B0-----:R-:W3:Y:S04]  /*71e40*/  LDL.LU R57, [R1+0x46c] ;  /* 0x00046c0001397983 */ /* 0x001ee80000300800 */
[----:B---3--:R0:W-:Y:S04]  /*71e50*/  STL [R1+0x26fc], R57 ;  /* 0x0026fc3901007387 */ /* 0x0081e80000100800 */
[----:B0-----:R-:W2:Y:S04]  /*71e60*/  LDL.LU R57, [R1+0x45c] ;  /* 0x00045c0001397983 */ /* 0x001ea80000300800 */
[----:B------:R-:W3:Y:S04]  /*71e70*/  LDL.LU R52, [R1+0x478] ;  /* 0x0004780001347983 */ /* 0x000ee80000300800 */
[----:B------:R-:W4:Y:S04]  /*71e80*/  LDL.LU R53, [R1+0x48c] ;  /* 0x00048c0001357983 */ /* 0x000f280000300800 */
[----:B------:R-:W4:Y:S04]  /*71e90*/  LDL.LU R48, [R1+0x488] ;  /* 0x0004880001307983 */ /* 0x000f280000300800 */
        /* <DEDUP_REMOVED lines=56> */
[----:B--2---:R-:W-:-:S03]  /*72220*/  F2FP.PACK_AB R56, R57, R56 ;  /* 0x000000383938723e */ /* 0x004fc600000000ff */
[----:B------:R-:W2:Y:S04]  /*72230*/  LDL.LU R57, [R1+0x26fc] ;  /* 0x0026fc0001397983 */ /* 0x000ea80000300800 */
[----:B------:R0:W-:Y:S04]  /*72240*/  STL [R1+0x1fc], R56 ;  /* 0x0001fc3801007387 */ /* 0x0001e80000100800 */
[----:B0-----:R-:W2:Y:S02]  /*72250*/  LDL.LU R56, [R1+0x26f8] ;  /* 0x0026f80001387983 */ /* 0x001ea40000300800 */
[----:B--2---:R-:W-:-:S02]  /*72260*/  F2FP.PACK_AB R56, R57, R56 ;  /* 0x000000383938723e */ /* 0x004fc400000000ff */
[----:B------:R-:W2:Y:S01]  /*72270*/  LDL.LU R57, [R1+0x26f4] ;  /* 0x0026f40001397983 */ /* 0x000ea20000300800 */
[----:B----4-:R-:W-:Y:S02]  /*72280*/  F2FP.PACK_AB R48, R53, R48 ;  /* 0x000000303530723e */ /* 0x010fe400000000ff */
[----:B---3--:R-:W-:Y:S01]  /*72290*/  F2FP.PACK_AB R36, R49, R36 ;  /* 0x000000243124723e */ /* 0x008fe200000000ff */
[----:B------:R-:W-:Y:S01]  /*722a0*/  STL [R1+0x1f8], R56 ;  /* 0x0001f83801007387 */ /* 0x000fe20000100800 */
[----:B------:R-:W-:Y:S02]  /*722b0*/  F2FP.PACK_AB R32, R37, R32 ;  /* 0x000000202520723e */ /* 0x000fe400000000ff */
[----:B------:R-:W-:Y:S02]  /*722c0*/  F2FP.PACK_AB R28, R33, R28 ;  /* 0x0000001c211c723e */ /* 0x000fe400000000ff */
[----:B------:R-:W-:Y:S02]  /*722d0*/  F2FP.PACK_AB R24, R29, R24 ;  /* 0x000000181d18723e */ /* 0x000fe400000000ff */
[----:B------:R-:W-:-:S02]  /*722e0*/  F2FP.PACK_AB R20, R25, R20 ;  /* 0x000000141914723e */ /* 0x000fc400000000ff */
[----:B------:R-:W-:Y:S02]  /*722f0*/  F2FP.PACK_AB R16, R21, R16 ;  /* 0x000000101510723e */ /* 0x000fe400000000ff */
[----:B------:R-:W-:Y:S02]  /*72300*/  F2FP.PACK_AB R17, R17, R12 ;  /* 0x0000000c1111723e */ /* 0x000fe400000000ff */
[----:B------:R-:W-:Y:S02]  /*72310*/  F2FP.PACK_AB R12, R13, R41 ;  /* 0x000000290d0c723e */ /* 0x000fe400000000ff */
[----:B------:R-:W-:Y:S02]  /*72320*/  F2FP.PACK_AB R13, R42, R61 ;  /* 0x0000003d2a0d723e */ /* 0x000fe400000000ff */
[----:B--2---:R-:W-:-:S05]  /*72330*/  F2FP.PACK_AB R52, R57, R52 ;  /* 0x000000343934723e */ /* 0x004fca00000000ff */
        /* <DEDUP_REMOVED lines=24> */
[----:B--2---:R-:W-:-:S03]  /*724c0*/  F2FP.PACK_AB R3, R6, R7 ;  /* 0x000000070603723e */ /* 0x004fc600000000ff */
[----:B------:R1:W-:Y:S04]  /*724d0*/  STL [R1+0x1b0], R0 ;  /* 0x0001b00001007387 */ /* 0x0003e80000100800 */
[----:B------:R2:W-:Y:S01]  /*724e0*/  STL [R1+0x1ac], R3 ;  /* 0x0001ac0301007387 */ /* 0x0005e20000100800 */
[----:B0-----:R-:W-:Y:S02]  /*724f0*/  F2FP.PACK_AB R2, R10, R11 ;  /* 0x0000000b0a02723e */ /* 0x001fe400000000ff */
        /* <DEDUP_REMOVED lines=16> */
[----:B------:R-:W-:Y:S04]  /*72600*/  STL [R1+0x188], R3 ;  /* 0x0001880301007387 */ /* 0x000fe80000100800 */
[----:B------:R-:W2:Y:S01]  /*72610*/  LDL.LU R56, [R1+0x4a8] ;  /* 0x0004a80001387983 */ /* 0x000ea20000300800 */
[----:B0-----:R-:W-:Y:S02]  /*72620*/  F2FP.PACK_AB R2, R54, R55 ;  /* 0x000000373602723e */ /* 0x001fe400000000ff */
[----:B-1----:R-:W-:-:S03]  /*72630*/  F2FP.PACK_AB R0, R58, R59 ;  /* 0x0000003b3a00723e */ /* 0x002fc600000000ff */
[----:B------:R-:W-:Y:S04]  /*72640*/  STL [R1+0x184], R2 ;  /* 0x0001840201007387 */ /* 0x000fe80000100800 */
        /* <DEDUP_REMOVED lines=98> */
[----:B------:R-:W-:Y:S01]  /*72c70*/  F2FP.PACK_AB R2, R3, R60 ;  /* 0x0000003c0302723e */ /* 0x000fe200000000ff */
[----:B------:R-:W-:Y:S01]  /*72c80*/  STL [R1+0x148], R13 ;  /* 0x0001480d01007387 */ /* 0x000fe20000100800 */
[----:B------:R-:W-:Y:S02]  /*72c90*/  F2FP.PACK_AB R0, R4, R9 ;  /* 0x000000090400723e */ /* 0x000fe400000000ff */
[----:B------:R-:W-:Y:S01]  /*72ca0*/  F2FP.PACK_AB R3, R5, R8 ;  /* 0x000000080503723e */ /* 0x000fe200000000ff */
[----:B------:R-:W-:Y:S04]  /*72cb0*/  STL [R1+0x144], R12 ;  /* 0x0001440c01007387 */ /* 0x000fe80000100800 */
[----:B------:R0:W-:Y:S04]  /*72cc0*/  STL [R1+0x140], R2 ;  /* 0x0001400201007387 */ /* 0x0001e80000100800 */
[----:B------:R1:W-:Y:S01]  /*72cd0*/  STL [R1+0x13c], R0 ;  /* 0x00013c0001007387 */ /* 0x0003e20000100800 */
[----:B0-----:R-:W-:-:S03]  /*72ce0*/  F2FP.PACK_AB R2, R44, R45 ;  /* 0x0000002d2c02723e */ /* 0x001fc600000000ff */
[----:B------:R0:W-:Y:S01]  /*72cf0*/  STL [R1+0x138], R3 ;  /* 0x0001380301007387 */ /* 0x0001e20000100800 */
[----:B-1----:R-:W-:-:S03]  /*72d00*/  F2FP.PACK_AB R0, R46, R47 ;  /* 0x0000002f2e00723e */ /* 0x002fc600000000ff */
[----:B------:R1:W-:Y:S01]  /*72d10*/  STL [R1+0x134], R2 ;  /* 0x0001340201007387 */ /* 0x0003e20000100800 */
[----:B0-----:R-:W-:-:S03]  /*72d20*/  F2FP.PACK_AB R3, R6, R7 ;  /* 0x000000070603723e */ /* 0x001fc600000000ff */
[----:B------:R0:W-:Y:S01]  /*72d30*/  STL [R1+0x130], R0 ;  /* 0x0001300001007387 */ /* 0x0001e20000100800 */
[----:B-1----:R-:W-:-:S03]  /*72d40*/  F2FP.PACK_AB R2, R10, R11 ;  /* 0x0000000b0a02723e */ /* 0x002fc600000000ff */
        /* <DEDUP_REMOVED lines=18> */
[----:B------:R-:W-:Y:S04]  /*72e70*/  STL [R1+0x108], R3 ;  /* 0x0001080301007387 */ /* 0x000fe80000100800 */
[----:B------:R-:W2:Y:S04]  /*72e80*/  LDL.LU R56, [R1+0x4d8] ;  /* 0x0004d80001387983 */ /* 0x000ea80000300800 */
[----:B------:R-:W-:Y:S04]  /*72e90*/  STL [R1+0x104], R2 ;  /* 0x0001040201007387 */ /* 0x000fe80000100800 */
[----:B------:R-:W3:Y:S01]  /*72ea0*/  LDL.LU R57, [R1+0x4ec] ;  /* 0x0004ec0001397983 */ /* 0x000ee20000300800 */
[----:B0-----:R-:W-:-:S05]  /*72eb0*/  F2FP.PACK_AB R0, R58, R59 ;  /* 0x0000003b3a00723e */ /* 0x001fca00000000ff */
[----:B------:R-:W-:Y:S04]  /*72ec0*/  STL [R1+0x100], R0 ;  /* 0x0001000001007387 */ /* 0x000fe80000100800 */
        /* <DEDUP_REMOVED lines=63> */
[----:B------:R-:W-:Y:S01]  /*732c0*/  STL [R1+0xfc], R56 ;  /* 0x0000fc3801007387 */ /* 0x000fe20000100800 */
[----:B----4-:R-:W-:Y:S02]  /*732d0*/  F2FP.PACK_AB R48, R53, R48 ;  /* 0x000000303530723e */ /* 0x010fe400000000ff */
[----:B---3--:R-:W-:Y:S02]  /*732e0*/  F2FP.PACK_AB R36, R49, R36 ;  /* 0x000000243124723e */ /* 0x008fe400000000ff */
[----:B------:R-:W-:Y:S02]  /*732f0*/  F2FP.PACK_AB R32, R37, R32 ;  /* 0x000000202520723e */ /* 0x000fe400000000ff */
[----:B------:R-:W-:-:S02]  /*73300*/  F2FP.PACK_AB R28, R33, R28 ;  /* 0x0000001c211c723e */ /* 0x000fc400000000ff */
[----:B------:R-:W-:Y:S02]  /*73310*/  F2FP.PACK_AB R24, R29, R24 ;  /* 0x000000181d18723e */ /* 0x000fe400000000ff */
[----:B------:R-:W-:Y:S02]  /*73320*/  F2FP.PACK_AB R20, R25, R20 ;  /* 0x000000141914723e */ /* 0x000fe400000000ff */
[----:B------:R-:W-:Y:S02]  /*73330*/  F2FP.PACK_AB R16, R21, R16 ;  /* 0x000000101510723e */ /* 0x000fe400000000ff */
[----:B------:R-:W-:Y:S02]  /*73340*/  F2FP.PACK_AB R17, R17, R12 ;  /* 0x0000000c1111723e */ /* 0x000fe400000000ff */
[----:B------:R-:W-:Y:S02]  /*73350*/  F2FP.PACK_AB R12, R13, R41 ;  /* 0x000000290d0c723e */ /* 0x000fe400000000ff */
[----:B------:R-:W-:-:S02]  /*73360*/  F2FP.PACK_AB R13, R42, R61 ;  /* 0x0000003d2a0d723e */ /* 0x000fc400000000ff */
        /* <DEDUP_REMOVED lines=115> */
[----:B------:R0:W-:Y:S01]  /*73aa0*/  STL [R1+0x80], R42 ;  /* 0x0000802a01007387 */ /* 0x0001e20000100800 */
[----:B----4-:R-:W-:-:S03]  /*73ab0*/  F2FP.PACK_AB R13, R41, R13 ;  /* 0x0000000d290d723e */ /* 0x010fc600000000ff */
[----:B0-----:R-:W4:Y:S01]  /*73ac0*/  LDL.LU R42, [R1+0x26dc] ;  /* 0x0026dc00012a7983 */ /* 0x001f220000300800 */
[----:B---3--:R-:W-:Y:S02]  /*73ad0*/  F2FP.PACK_AB R17, R12, R17 ;  /* 0x000000110c11723e */ /* 0x008fe400000000ff */
[----:B------:R-:W-:Y:S02]  /*73ae0*/  F2FP.PACK_AB R21, R16, R21 ;  /* 0x000000151015723e */ /* 0x000fe400000000ff */
[----:B------:R-:W-:Y:S02]  /*73af0*/  F2FP.PACK_AB R25, R20, R25 ;  /* 0x000000191419723e */ /* 0x000fe400000000ff */
[----:B------:R-:W-:Y:S02]  /*73b00*/  F2FP.PACK_AB R56, R24, R56 ;  /* 0x000000381838723e */ /* 0x000fe400000000ff */
[----:B--2---:R-:W-:Y:S02]  /*73b10*/  F2FP.PACK_AB R40, R43, R40 ;  /* 0x000000282b28723e */ /* 0x004fe400000000ff */
[----:B------:R-:W4:Y:S04]  /*73b20*/  LDL.LU R43, [R1+0x26d8] ;  /* 0x0026d800012b7983 */ /* 0x000f280000300800 */
[----:B------:R0:W-:Y:S04]  /*73b30*/  STL [R1+0x7c], R40 ;  /* 0x00007c2801007387 */ /* 0x0001e80000100800 */
[----:B0-----:R-:W2:Y:S04]  /*73b40*/  LDL.LU R40, [R1+0x26d4] ;  /* 0x0026d40001287983 */ /* 0x001ea80000300800 */
[----:B------:R-:W2:Y:S04]  /*73b50*/  LDL.LU R41, [R1+0x26d0] ;  /* 0x0026d00001297983 */ /* 0x000ea80000300800 */
[----:B------:R0:W-:Y:S04]  /*73b60*/  STL [R1+0x78], R13 ;  /* 0x0000780d01007387 */ /* 0x0001e80000100800 */
[----:B0-----:R-:W3:Y:S04]  /*73b70*/  LDL.LU R13, [R1+0x26cc] ;  /* 0x0026cc00010d7983 */ /* 0x001ee80000300800 */
[----:B------:R-:W3:Y:S04]  /*73b80*/  LDL.LU R12, [R1+0x26c8] ;  /* 0x0026c800010c7983 */ /* 0x000ee80000300800 */
[----:B------:R0:W-:Y:S04]  /*73b90*/  STL [R1+0x74], R17 ;  /* 0x0000741101007387 */ /* 0x0001e80000100800 */
[----:B0-----:R-:W3:Y:S04]  /*73ba0*/  LDL.LU R17, [R1+0x26c4] ;  /* 0x0026c40001117983 */ /* 0x001ee80000300800 */
[----:B------:R-:W3:Y:S04]  /*73bb0*/  LDL.LU R16, [R1+0x26c0] ;  /* 0x0026c00001107983 */ /* 0x000ee80000300800 */
[----:B------:R0:W-:Y:S04]  /*73bc0*/  STL [R1+0x70], R21 ;  /* 0x0000701501007387 */ /* 0x0001e80000100800 */
[----:B0-----:R-:W3:Y:S04]  /*73bd0*/  LDL.LU R21, [R1+0x26bc] ;  /* 0x0026bc0001157983 */ /* 0x001ee80000300800 */
[----:B------:R-:W3:Y:S04]  /*73be0*/  LDL.LU R20, [R1+0x26b8] ;  /* 0x0026b80001147983 */ /* 0x000ee80000300800 */
[----:B------:R0:W-:Y:S01]  /*73bf0*/  STL [R1+0x6c], R25 ;  /* 0x00006c1901007387 */ /* 0x0001e20000100800 */
[----:B------:R-:W-:-:S03]  /*73c00*/  F2FP.PACK_AB R29, R29, R61 ;  /* 0x0000003d1d1d723e */ /* 0x000fc600000000ff */
[----:B0-----:R-:W3:Y:S04]  /*73c10*/  LDL.LU R25, [R1+0x26b4] ;  /* 0x0026b40001197983 */ /* 0x001ee80000300800 */
[----:B------:R-:W3:Y:S04]  /*73c20*/  LDL.LU R24, [R1+0x26b0] ;  /* 0x0026b00001187983 */ /* 0x000ee80000300800 */
[----:B------:R0:W-:Y:S02]  /*73c30*/  STL [R1+0x68], R56 ;  /* 0x0000683801007387 */ /* 0x0001e40000100800 */
[----:B0-----:R-:W-:-:S02]  /*73c40*/  F2FP.PACK_AB R56, R57, R52 ;  /* 0x000000343938723e */ /* 0x001fc400000000ff */
[----:B------:R-:W-:Y:S02]  /*73c50*/  F2FP.PACK_AB R52, R53, R48 ;  /* 0x000000303534723e */ /* 0x000fe400000000ff */
[----:B------:R-:W-:Y:S02]  /*73c60*/  F2FP.PACK_AB R48, R49, R36 ;  /* 0x000000243130723e */ /* 0x000fe400000000ff */
[----:B------:R-:W-:Y:S01]  /*73c70*/  F2FP.PACK_AB R36, R37, R32 ;  /* 0x000000202524723e */ /* 0x000fe200000000ff */
[----:B------:R-:W-:Y:S01]  /*73c80*/  STL [R1+0x64], R56 ;  /* 0x0000643801007387 */ /* 0x000fe20000100800 */
[----:B------:R-:W-:Y:S02]  /*73c90*/  F2FP.PACK_AB R32, R33, R28 ;  /* 0x0000001c2120723e */ /* 0x000fe400000000ff */
[----:B------:R-:W-:Y:S01]  /*73ca0*/  F2FP.PACK_AB R28, R0, R2 ;  /* 0x00000002001c723e */ /* 0x000fe200000000ff */
[----:B------:R-:W-:Y:S01]  /*73cb0*/  STL [R1+0x60], R52 ;  /* 0x0000603401007387 */ /* 0x000fe20000100800 */
[----:B------:R-:W-:-:S03]  /*73cc0*/  F2FP.PACK_AB R2, R3, R60 ;  /* 0x0000003c0302723e */ /* 0x000fc600000000ff */
[----:B------:R-:W-:Y:S01]  /*73cd0*/  STL [R1+0x5c], R48 ;  /* 0x00005c3001007387 */ /* 0x000fe20000100800 */
[----:B------:R-:W-:-:S03]  /*73ce0*/  F2FP.PACK_AB R0, R4, R9 ;  /* 0x000000090400723e */ /* 0x000fc600000000ff */
[----:B------:R-:W-:Y:S01]  /*73cf0*/  STL [R1+0x58], R36 ;  /* 0x0000582401007387 */ /* 0x000fe20000100800 */
[----:B------:R-:W-:-:S03]  /*73d00*/  F2FP.PACK_AB R3, R5, R8 ;  /* 0x000000080503723e */ /* 0x000fc600000000ff */
[----:B------:R-:W-:Y:S04]  /*73d10*/  STL [R1+0x54], R32 ;  /* 0x0000542001007387 */ /* 0x000fe80000100800 */
[----:B------:R-:W-:Y:S04]  /*73d20*/  STL [R1+0x50], R29 ;  /* 0x0000501d01007387 */ /* 0x000fe80000100800 */
        /* <DEDUP_REMOVED lines=28> */
[----:B------:R-:W-:Y:S01]  /*73ef0*/  STL [R1+0x10], R3 ;  /* 0x0000100301007387 */ /* 0x000fe20000100800 */
[----:B-1----:R-:W-:-:S03]  /*73f00*/  F2FP.PACK_AB R0, R58, R59 ;  /* 0x0000003b3a00723e */ /* 0x002fc600000000ff */
[----:B------:R-:W-:Y:S04]  /*73f10*/  STL [R1+0xc], R2 ;  /* 0x00000c0201007387 */ /* 0x000fe80000100800 */
[----:B------:R0:W-:Y:S04]  /*73f20*/  STL [R1+0x8], R0 ;  /* 0x0000080001007387 */ /* 0x0001e80000100800 */
[----:B0-----:R-:W3:Y:S01]  /*73f30*/  LDL.LU R0, [R1+0x55c] ;  /* 0x00055c0001007983 */ /* 0x001ee20000300800 */
[----:B----4-:R-:W-:-:S05]  /*73f40*/  F2FP.PACK_AB R3, R43, R42 ;  /* 0x0000002a2b03723e */ /* 0x010fca00000000ff */
[----:B------:R-:W-:Y:S04]  /*73f50*/  STL [R1+0x4], R3 ;  /* 0x0000040301007387 */ /* 0x000fe80000100800 */
[----:B------:R-:W3:Y:S01]  /*73f60*/  LDL.LU R7, [R1+0x558] ;  /* 0x0005580001077983 */ /* 0x000ee20000300800 */
[----:B--2---:R-:W-:-:S05]  /*73f70*/  F2FP.PACK_AB R2, R41, R40 ;  /* 0x000000282902723e */ /* 0x004fca00000000ff */
[----:B------:R0:W-:Y:S04]  /*73f80*/  STL [R1], R2 ;  /* 0x0000000201007387 */ /* 0x0001e80000100800 */
[----:B0-----:R-:W2:Y:S04]  /*73f90*/  LDL.LU R2, [R1+0x56c] ;  /* 0x00056c0001027983 */ /* 0x001ea80000300800 */
[----:B------:R-:W2:Y:S04]  /*73fa0*/  LDL.LU R6, [R1+0x568] ;  /* 0x0005680001067983 */ /* 0x000ea80000300800 */
        /* <DEDUP_REMOVED lines=36> */
[----:B---3--:R-:W-:-:S05]  /*741f0*/  F2FP.PACK_AB R7, R0, R7 ;  /* 0x000000070007723e */ /* 0x008fca00000000ff */
[----:B------:R-:W-:Y:S01]  /*74200*/  STL [R1+0x265c], R7 ;  /* 0x00265c0701007387 */ /* 0x000fe20000100800 */
[----:B--2---:R-:W-:Y:S02]  /*74210*/  F2FP.PACK_AB R6, R2, R6 ;  /* 0x000000060206723e */ /* 0x004fe400000000ff */
[----:B----4-:R-:W-:-:S03]  /*74220*/  F2FP.PACK_AB R5, R3, R5 ;  /* 0x000000050305723e */ /* 0x010fc600000000ff */
[----:B------:R-:W-:Y:S01]  /*74230*/  STL [R1+0x2660], R6 ;  /* 0x0026600601007387 */ /* 0x000fe20000100800 */
[----:B------:R-:W-:-:S03]  /*74240*/  F2FP.PACK_AB R4, R60, R4 ;  /* 0x000000043c04723e */ /* 0x000fc600000000ff */
        /* <DEDUP_REMOVED lines=22> */
[----:B------:R-:W-:Y:S04]  /*743b0*/  STL [R1+0x26a0], R18 ;  /* 0x0026a01201007387 */ /* 0x000fe80000100800 */
[----:B------:R0:W-:Y:S04]  /*743c0*/  STL [R1+0x26ac], R17 ;  /* 0x0026ac1101007387 */ /* 0x0001e80000100800 */
[----:B0-----:R-:W2:Y:S04]  /*743d0*/  LDL.LU R17, [R1+0x30c] ;  /* 0x00030c0001117983 */ /* 0x001ea80000300800 */
[----:B------:R-:W2:Y:S04]  /*743e0*/  LDL.LU R31, [R1+0x308] ;  /* 0x00030800011f7983 */ /* 0x000ea80000300800 */
[----:B------:R-:W3:Y:S04]  /*743f0*/  LDL.LU R29, [R1+0x31c] ;  /* 0x00031c00011d7983 */ /* 0x000ee80000300800 */
[----:B------:R-:W3:Y:S01]  /*74400*/  LDL.LU R30, [R1+0x318] ;  /* 0x00031800011e7983 */ /* 0x000ee20000300800 */
[----:B------:R-:W-:-:S03]  /*74410*/  F2FP.PACK_AB R16, R35, R16 ;  /* 0x000000102310723e */ /* 0x000fc600000000ff */
[----:B------:R-:W4:Y:S04]  /*74420*/  LDL.LU R28, [R1+0x32c] ;  /* 0x00032c00011c7983 */ /* 0x000f280000300800 */
[----:B------:R-:W4:Y:S04]  /*74430*/  LDL.LU R18, [R1+0x33c] ;  /* 0x00033c0001127983 */ /* 0x000f280000300800 */
[----:B------:R-:W4:Y:S04]  /*74440*/  LDL.LU R19, [R1+0x304] ;  /* 0x0003040001137983 */ /* 0x000f280000300800 */
[----:B------:R-:W4:Y:S04]  /*74450*/  LDL.LU R35, [R1+0x300] ;  /* 0x0003000001237983 */ /* 0x000f280000300800 */
[----:B------:R-:W4:Y:S01]  /*74460*/  LDL.LU R33, [R1+0x314] ;  /* 0x0003140001217983 */ /* 0x000f220000300800 */
[----:B------:R-:W-:-:S03]  /*74470*/  F2FP.PACK_AB R23, R38, R39 ;  /* 0x000000272617723e */ /* 0x000fc600000000ff */
[----:B------:R-:W4:Y:S04]  /*74480*/  LDL.LU R34, [R1+0x310] ;  /* 0x0003100001227983 */ /* 0x000f280000300800 */
[----:B------:R-:W4:Y:S04]  /*74490*/  LDL.LU R32, [R1+0x324] ;  /* 0x0003240001207983 */ /* 0x000f280000300800 */
[----:B------:R-:W4:Y:S04]  /*744a0*/  LDL.LU R12, [R1+0x334] ;  /* 0x00033400010c7983 */ /* 0x000f280000300800 */
[----:B------:R-:W4:Y:S04]  /*744b0*/  LDL.LU R13, [R1+0x59c] ;  /* 0x00059c00010d7983 */ /* 0x000f280000300800 */
[----:B------:R-:W4:Y:S04]  /*744c0*/  LDL.LU R39, [R1+0x598] ;  /* 0x0005980001277983 */ /* 0x000f280000300800 */
[----:B------:R-:W4:Y:S01]  /*744d0*/  LDL.LU R37, [R1+0x5ac] ;  /* 0x0005ac0001257983 */ /* 0x000f220000300800 */
[----:B------:R-:W-:-:S03]  /*744e0*/  F2FP.PACK_AB R24, R43, R24 ;  /* 0x000000182b18723e */ /* 0x000fc600000000ff */
[----:B------:R-:W4:Y:S04]  /*744f0*/  LDL.LU R38, [R1+0x5a8] ;  /* 0x0005a80001267983 */ /* 0x000f280000300800 */
[----:B------:R-:W4:Y:S01]  /*74500*/  LDL.LU R36, [R1+0x5bc] ;  /* 0x0005bc0001247983 */ /* 0x000f220000300800 */
[----:B------:R-:W-:-:S03]  /*74510*/  F2FP.PACK_AB R25, R42, R25 ;  /* 0x000000192a19723e */ /* 0x000fc600000000ff */
        /* <DEDUP_REMOVED lines=40> */
[----:B--2---:R-:W-:-:S03]  /*747a0*/  F2FP.PACK_AB R31, R17, R31 ;  /* 0x0000001f111f723e */ /* 0x004fc600000000ff */
[----:B------:R0:W5:Y:S01]  /*747b0*/  LDL.LU R17, [R1+0x26ac] ;  /* 0x0026ac0001117983 */ /* 0x0001620000300800 */
[----:B---3--:R-:W-:-:S03]  /*747c0*/  F2FP.PACK_AB R30, R29, R30 ;  /* 0x0000001e1d1e723e */ /* 0x008fc600000000ff */
[----:B------:R-:W4:Y:S02]  /*747d0*/  LDL.LU R29, [R1+0x26a8] ;  /* 0x0026a800011d7983 */ /* 0x000f240000300800 */
[----:B----4-:R-:W-:Y:S02]  /*747e0*/  F2FP.PACK_AB R29, R28, R29 ;  /* 0x0000001d1c1d723e */ /* 0x010fe400000000ff */
[----:B------:R-:W2:Y:S01]  /*747f0*/  LDL.LU R28, [R1+0x26a4] ;  /* 0x0026a400011c7983 */ /* 0x000ea20000300800 */
[----:B------:R-:W-:Y:S02]  /*74800*/  F2FP.PACK_AB R35, R19, R35 ;  /* 0x000000231323723e */ /* 0x000fe400000000ff */
[----:B------:R-:W-:Y:S02]  /*74810*/  F2FP.PACK_AB R34, R33, R34 ;  /* 0x000000222122723e */ /* 0x000fe400000000ff */
[----:B--2---:R-:W-:Y:S02]  /*74820*/  F2FP.PACK_AB R28, R18, R28 ;  /* 0x0000001c121c723e */ /* 0x004fe400000000ff */
[----:B------:R0:W5:Y:S04]  /*74830*/  LDL.LU R18, [R1+0x26a0] ;  /* 0x0026a00001127983 */ /* 0x0001680000300800 */
[----:B------:R0:W5:Y:S04]  /*74840*/  LDL.LU R19, [R1+0x269c] ;  /* 0x00269c0001137983 */ /* 0x0001680000300800 */
[----:B------:R-:W2:Y:S02]  /*74850*/  LDL.LU R33, [R1+0x2698] ;  /* 0x0026980001217983 */ /* 0x000ea40000300800 */
[----:B--2---:R-:W-:-:S02]  /*74860*/  F2FP.PACK_AB R33, R32, R33 ;  /* 0x000000212021723e */ /* 0x004fc400000000ff */
        /* <DEDUP_REMOVED lines=19> */
[----:B--2---:R-:W-:Y:S02]  /*749a0*/  F2FP.PACK_AB R36, R14, R36 ;  /* 0x000000240e24723e */ /* 0x004fe400000000ff */
[----:B------:R0:W5:Y:S04]  /*749b0*/  LDL.LU R14, [R1+0x2680] ;  /* 0x00268000010e7983 */ /* 0x0001680000300800 */
        /* <DEDUP_REMOVED lines=9> */
[----:B------:R-:W2:Y:S02]  /*74a50*/  LDL.LU R49, [R1+0x2658] ;  /* 0x0026580001317983 */ /* 0x000ea40000300800 */
[----:B--2---:R-:W-:-:S02]  /*74a60*/  F2FP.PACK_AB R49, R48, R49 ;  /* 0x000000313031723e */ /* 0x004fc400000000ff */
[----:B------:R-:W2:Y:S01]  /*74a70*/  LDL.LU R48, [R1+0x2654] ;  /* 0x0026540001307983 */ /* 0x000ea20000300800 */
[----:B------:R-:W-:Y:S02]  /*74a80*/  F2FP.PACK_AB R55, R52, R55 ;  /* 0x000000373437723e */ /* 0x000fe400000000ff */
[----:B--2---:R-:W-:Y:S02]  /*74a90*/  F2FP.PACK_AB R48, R53, R48 ;  /* 0x000000303530723e */ /* 0x004fe400000000ff */
[----:B------:R-:W2:Y:S01]  /*74aa0*/  LDL.LU R53, [R1+0x2650] ;  /* 0x0026500001357983 */ /* 0x000ea20000300800 */
[----:B------:R-:W-:-:S03]  /*74ab0*/  F2FP.PACK_AB R54, R57, R54 ;  /* 0x000000363936723e */ /* 0x000fc600000000ff */
[----:B------:R-:W3:Y:S04]  /*74ac0*/  LDL.LU R52, [R1+0x264c] ;  /* 0x00264c0001347983 */ /* 0x000ee80000300800 */
[----:B------:R-:W4:Y:S01]  /*74ad0*/  LDL.LU R57, [R1+0x2648] ;  /* 0x0026480001397983 */ /* 0x000f220000300800 */
[----:B--2---:R-:W-:-:S03]  /*74ae0*/  F2FP.PACK_AB R53, R56, R53 ;  /* 0x000000353835723e */ /* 0x004fc600000000ff */
[----:B------:R-:W2:Y:S01]  /*74af0*/  LDL.LU R56, [R1+0x2644] ;  /* 0x0026440001387983 */ /* 0x000ea20000300800 */
[----:B------:R-:W-:Y:S02]  /*74b00*/  F2FP.PACK_AB R59, R0, R59 ;  /* 0x0000003b003b723e */ /* 0x000fe400000000ff */
[----:B---3--:R-:W-:Y:S02]  /*74b10*/  F2FP.PACK_AB R52, R61, R52 ;  /* 0x000000343d34723e */ /* 0x008fe400000000ff */
[----:B------:R-:W-:Y:S02]  /*74b20*/  F2FP.PACK_AB R58, R2, R58 ;  /* 0x0000003a023a723e */ /* 0x000fe400000000ff */
[----:B----4-:R-:W-:Y:S02]  /*74b30*/  F2FP.PACK_AB R57, R3, R57 ;  /* 0x000000390339723e */ /* 0x010fe400000000ff */
[----:B--2---:R-:W-:Y:S02]  /*74b40*/  F2FP.PACK_AB R56, R60, R56 ;  /* 0x000000383c38723e */ /* 0x004fe400000000ff */
.L_x_1:
[----:B0-----:R-:W2:Y:S04]  /*74b50*/  LDL.LU R2, [R1+0x2248] ;  /* 0x0022480001027983 */ /* 0x001ea80000300800 */
[----:B------:R-:W3:Y:S04]  /*74b60*/  LDL.LU R0, [R1+0x2244] ;  /* 0x0022440001007983 */ /* 0x000ee80000300800 */
[----:B------:R-:W0:Y:S04]  /*74b70*/  S2R R61, SR_TID.X ;  /* 0x00000000003d7919 */ /* 0x000e280000002100 */
[----:B------:R1:W-:Y:S04]  /*74b80*/  STL [R1+0x266c], R60 ;  /* 0x00266c3c01007387 */ /* 0x0003e80000100800 */
[----:B-1----:R-:W4:Y:S04]  /*74b90*/  LDL.LU R60, [R1+0x224c] ;  /* 0x00224c00013c7983 */ /* 0x002f280000300800 */
[----:B------:R-:W-:Y:S04]  /*74ba0*/  STL [R1+0x2674], R57 ;  /* 0x0026743901007387 */ /* 0x000fe80000100800 */
[----:B------:R-:W-:Y:S01]  /*74bb0*/  STL [R1+0x2670], R59 ;  /* 0x0026703b01007387 */ /* 0x000fe20000100800 */
[----:B0-----:R-:W-:-:S03]  /*74bc0*/  LOP3.LUT R3, R61, 0x1f, RZ, 0xc0, !PT ;  /* 0x0000001f3d037812 */ /* 0x001fc600078ec0ff */
[----:B------:R-:W-:Y:S01]  /*74bd0*/  BAR.SYNC.DEFER_BLOCKING 0x0 ;  /* 0x0000000000007b1d */ /* 0x000fe20000010000 */
[----:B--2---:R-:W-:Y:S01]  /*74be0*/  ISETP.GE.AND P1, PT, R2, c[0x0][0x17c], PT ;  /* 0x00005f0002007a0c */ /* 0x004fe20003f26270 */
[----:B------:R-:W-:Y:S01]  /*74bf0*/  IMAD.SHL.U32 R2, R61, 0x20, RZ ;  /* 0x000000203d027824 */ /* 0x000fe200078e00ff */
[----:B---3--:R-:W-:-:S04]  /*74c00*/  LOP3.LUT R0, R0, 0x600, RZ, 0xc0, !PT ;  /* 0x0000060000007812 */ /* 0x008fc800078ec0ff */
[----:B------:R-:W-:Y:S01]  /*74c10*/  LOP3.LUT R0, R0, 0x60, R2, 0xf8, !PT ;  /* 0x0000006000007812 */ /* 0x000fe200078ef802 */
[----:B------:R-:W-:-:S05]  /*74c20*/  IMAD.SHL.U32 R2, R61, 0x4, RZ ;  /* 0x000000043d027824 */ /* 0x000fca00078e00ff */
[----:B------:R-:W-:Y:S01]  /*74c30*/  LOP3.LUT R2, R0, 0x70, R2, 0x78, !PT ;  /* 0x0000007000027812 */ /* 0x000fe200078e7802 */
[----:B------:R-:W-:-:S04]  /*74c40*/  IMAD.SHL.U32 R0, R61, 0x100, RZ ;  /* 0x000001003d007824 */ /* 0x000fc800078e00ff */
[----:B------:R-:W-:Y:S01]  /*74c50*/  STS.128 [R2], R56 ;  /* 0x0000003802007388 */ /* 0x000fe20000000c00 */
[----:B------:R-:W-:Y:S02]  /*74c60*/  LOP3.LUT R0, R0, 0x600, RZ, 0xc0, !PT ;  /* 0x0000060000007812 */ /* 0x000fe400078ec0ff */
[----:B----4-:R-:W-:Y:S01]  /*74c70*/  ISETP.GE.AND P0, PT, R60, c[0x0][0x17c], PT ;  /* 0x00005f003c007a0c */ /* 0x010fe20003f06270 */
[----:B------:R-:W-:Y:S02]  /*74c80*/  STS.128 [R2+0x80], R52 ;  /* 0x0000803402007388 */ /* 0x000fe40000000c00 */
[----:B------:R-:W-:Y:S02]  /*74c90*/  IMAD R0, R3, 0x10, R0 ;  /* 0x0000001003007824 */ /* 0x000fe400078e0200 */
[----:B------:R-:W-:Y:S03]  /*74ca0*/  STS.128 [R2+0x100], R48 ;  /* 0x0001003002007388 */ /* 0x000fe60000000c00 */
[----:B------:R-:W-:Y:S01]  /*74cb0*/  LOP3.LUT R3, R0, 0x40, RZ, 0x3c, !PT ;  /* 0x0000004000037812 */ /* 0x000fe200078e3cff */
[----:B------:R0:W-:Y:S01]  /*74cc0*/  STS.128 [R2+0x180], R44 ;  /* 0x0001802c02007388 */ /* 0x0001e20000000c00 */
[----:B------:R-:W-:-:S06]  /*74cd0*/  NOP ;  /* 0x0000000000007918 */ /* 0x000fcc0000000000 */
[----:B------:R-:W1:Y:S01]  /*74ce0*/  LDS.128 R48, [R0] ;  /* 0x0000000000307984 */ /* 0x000e620000000c00 */
[----:B------:R-:W-:-:S03]  /*74cf0*/  LOP3.LUT R61, R0, 0x60, RZ, 0x3c, !PT ;  /* 0x00000060003d7812 */ /* 0x000fc600078e3cff */
[----:B------:R-:W-:Y:S01]  /*74d00*/  LDS.128 R52, [R3] ;  /* 0x0000000003347984 */ /* 0x000fe20000000c00 */
[----:B0-----:R-:W-:-:S03]  /*74d10*/  LOP3.LUT R44, R0, 0x20, RZ, 0x3c, !PT ;  /* 0x00000020002c7812 */ /* 0x001fc600078e3cff */
[----:B-1----:R-:W-:Y:S01]  /*74d20*/  STL [R1+0x220], R48 ;  /* 0x0002203001007387 */ /* 0x002fe20000100800 */
[----:B------:R-:W-:-:S03]  /*74d30*/  IMAD.MOV.U32 R57, RZ, RZ, R49 ;  /* 0x000000ffff397224 */ /* 0x000fc600078e0031 */
[----:B------:R-:W-:Y:S04]  /*74d40*/  STL.64 [R1+0x228], R50 ;  /* 0x0002283201007387 */ /* 0x000fe80000100a00 */
[----:B------:R-:W0:Y:S04]  /*74d50*/  LDS.128 R48, [R44] ;  /* 0x000000002c307984 */ /* 0x000e280000000c00 */
[----:B------:R-:W-:Y:S04]  /*74d60*/  STL [R1+0x267c], R57 ;  /* 0x00267c3901007387 */ /* 0x000fe80000100800 */
[----:B0-----:R-:W-:Y:S01]  /*74d70*/  STL [R1+0x240], R48 ;  /* 0x0002403001007387 */ /* 0x001fe20000100800 */
[----:B------:R-:W-:-:S03]  /*74d80*/  IMAD.MOV.U32 R59, RZ, RZ, R49 ;  /* 0x000000ffff3b7224 */ /* 0x000fc600078e0031 */
[----:B------:R-:W-:Y:S04]  /*74d90*/  STL.64 [R1+0x248], R50 ;  /* 0x0002483201007387 */ /* 0x000fe80000100a00 */
[----:B------:R-:W0:Y:S01]  /*74da0*/  LDS.128 R48, [R61] ;  /* 0x000000003d307984 */ /* 0x000e220000000c00 */
[----:B------:R-:W-:-:S06]  /*74db0*/  NOP ;  /* 0x0000000000007918 */ /* 0x000fcc0000000000 */
[----:B------:R-:W-:Y:S04]  /*74dc0*/  STL [R1+0x2678], R59 ;  /* 0x0026783b01007387 */ /* 0x000fe80000100800 */
[----:B------:R1:W-:Y:S04]  /*74dd0*/  STL.64 [R1+0x260], R52 ;  /* 0x0002603401007387 */ /* 0x0003e80000100a00 */
[----:B------:R2:W-:Y:S04]  /*74de0*/  STL.64 [R1+0x268], R54 ;  /* 0x0002683601007387 */ /* 0x0005e80000100a00 */
[----:B0-----:R0:W-:Y:S01]  /*74df0*/  STL [R1+0x274], R49 ;  /* 0x0002743101007387 */ /* 0x0011e20000100800 */
[----:B------:R-:W-:-:S02]  /*74e00*/  IMAD.MOV.U32 R57, RZ, RZ, R48 ;  /* 0x000000ffff397224 */ /* 0x000fc400078e0030 */
[----:B------:R-:W-:Y:S01]  /*74e10*/  IMAD.MOV.U32 R58, RZ, RZ, R51 ;  /* 0x000000ffff3a7224 */ /* 0x000fe200078e0033 */
[----:B------:R3:W-:Y:S04]  /*74e20*/  STL [R1+0x278], R50 ;  /* 0x0002783201007387 */ /* 0x0007e80000100800 */
[----:B-1----:R-:W4:Y:S04]  /*74e30*/  LDL.LU R52, [R1+0x10] ;  /* 0x0000100001347983 */ /* 0x002f280000300800 */
[----:B------:R-:W4:Y:S04]  /*74e40*/  LDL.LU R53, [R1+0x14] ;  /* 0x0000140001357983 */ /* 0x000f280000300800 */
[----:B--2---:R-:W4:Y:S04]  /*74e50*/  LDL.LU R54, [R1+0x18] ;  /* 0x0000180001367983 */ /* 0x004f280000300800 */
[----:B------:R-:W4:Y:S04]  /*74e60*/  LDL.LU R55, [R1+0x1c] ;  /* 0x00001c0001377983 */ /* 0x000f280000300800 */
[----:B------:R-:W2:Y:S04]  /*74e70*/  LDL.LU R48, [R1] ;  /* 0x0000000001307983 */ /* 0x000ea80000300800 */
[----:B0-----:R-:W2:Y:S04]  /*74e80*/  LDL.LU R49, [R1+0x4] ;  /* 0x0000040001317983 */ /* 0x001ea80000300800 */
[----:B---3--:R-:W2:Y:S04]  /*74e90*/  LDL.LU R50, [R1+0x8] ;  /* 0x0000080001327983 */ /* 0x008ea80000300800 */
[----:B------:R-:W2:Y:S04]  /*74ea0*/  LDL.LU R51, [R1+0xc] ;  /* 0x00000c0001337983 */ /* 0x000ea80000300800 */
[----:B------:R-:W-:Y:S04]  /*74eb0*/  STS.128 [R2], R40 ;  /* 0x0000002802007388 */ /* 0x000fe80000000c00 */
[----:B------:R-:W-:Y:S04]  /*74ec0*/  STS.128 [R2+0x80], R36 ;  /* 0x0000802402007388 */ /* 0x000fe80000000c00 */
[----:B------:R-:W-:Y:S04]  /*74ed0*/  STS.128 [R2+0x100], R32 ;  /* 0x0001002002007388 */ /* 0x000fe80000000c00 */
[----:B------:R-:W-:Y:S01]  /*74ee0*/  STS.128 [R2+0x180], R28 ;  /* 0x0001801c02007388 */ /* 0x000fe20000000c00 */
[----:B------:R-:W-:-:S06]  /*74ef0*/  NOP ;  /* 0x0000000000007918 */ /* 0x000fcc0000000000 */
[----:B------:R-:W-:Y:S04]  /*74f00*/  STL [R1+0x2684], R57 ;  /* 0x0026843901007387 */ /* 0x000fe80000100800 */
[----:B------:R-:W0:Y:S04]  /*74f10*/  LDS.128 R28, [R0] ;  /* 0x00000000001c7984 */ /* 0x000e280000000c00 */
[----:B------:R-:W-:Y:S04]  /*74f20*/  STL [R1+0x2680], R58 ;  /* 0x0026803a01007387 */ /* 0x000fe80000100800 */
[----:B------:R-:W1:Y:S04]  /*74f30*/  LDS.128 R56, [R44] ;  /* 0x000000002c387984 */ /* 0x000e680000000c00 */
[----:B------:R-:W3:Y:S04]  /*74f40*/  LDS.128 R32, [R3] ;  /* 0x0000000003207984 */ /* 0x000ee80000000c00 */
[----:B0-----:R-:W-:Y:S04]  /*74f50*/  STL [R1+0x2664], R30 ;  /* 0x0026641e01007387 */ /* 0x001fe80000100800 */
[----:B------:R-:W-:Y:S04]  /*74f60*/  STL [R1+0x2660], R31 ;  /* 0x0026601f01007387 */ /* 0x000fe80000100800 */
[----:B-1----:R-:W-:Y:S01]  /*74f70*/  STL [R1+0x210], R56 ;  /* 0x0002103801007387 */ /* 0x002fe20000100800 */
[----:B------:R-:W-:-:S03]  /*74f80*/  IMAD.MOV.U32 R60, RZ, RZ, R57 ;  /* 0x000000ffff3c7224 */ /* 0x000fc600078e0039 */
[----:B------:R0:W-:Y:S04]  /*74f90*/  STL.64 [R1+0x218], R58 ;  /* 0x0002183a01007387 */ /* 0x0001e80000100a00 */
[----:B---3--:R-:W-:Y:S04]  /*74fa0*/  STL [R1+0x234], R33 ;  /* 0x0002342101007387 */ /* 0x008fe80000100800 */
[----:B------:R-:W-:Y:S01]  /*74fb0*/  STL.64 [R1+0x238], R34 ;  /* 0x0002382201007387 */ /* 0x000fe20000100a00 */
[----:B0-----:R-:W-:-:S03]  /*74fc0*/  IMAD.MOV.U32 R58, RZ, RZ, R32 ;  /* 0x000000ffff3a7224 */ /* 0x001fc600078e0020 */
[----:B------:R-:W0:Y:S01]  /*74fd0*/  LDS.128 R32, [R61] ;  /* 0x000000003d207984 */ /* 0x000e220000000c00 */
[----:B------:R-:W-:-:S06]  /*74fe0*/  NOP ;  /* 0x0000000000007918 */ /* 0x000fcc0000000000 */
[----:B------:R-:W-:Y:S04]  /*74ff0*/  STS.128 [R2], R24 ;  /* 0x0000001802007388 */ /* 0x000fe80000000c00 */
[----:B------:R-:W-:Y:S04]  /*75000*/  STS.128 [R2+0x80], R20 ;  /* 0x0000801402007388 */ /* 0x000fe80000000c00 */
[----:B-----5:R-:W-:Y:S04]  /*75010*/  STS.128 [R2+0x100], R16 ;  /* 0x0001001002007388 */ /* 0x020fe80000000c00 */
[----:B------:R-:W-:Y:S01]  /*75020*/  STS.128 [R2+0x180], R12 ;  /* 0x0001800c02007388 */ /* 0x000fe20000000c00 */
[----:B------:R-:W-:-:S06]  /*75030*/  NOP ;  /* 0x0000000000007918 */ /* 0x000fcc0000000000 */
[----:B------:R-:W1:Y:S04]  /*75040*/  LDS.128 R12, [R0] ;  /* 0x00000000000c7984 */ /* 0x000e680000000c00 */
[----:B------:R-:W3:Y:S04]  /*75050*/  LDS.128 R20, [R44] ;  /* 0x000000002c147984 */ /* 0x000ee80000000c00 */
[----:B------:R-:W3:Y:S01]  /*75060*/  LDS.128 R16, [R3] ;  /* 0x0000000003107984 */ /* 0x000ee20000000c00 */
[----:B0-----:R-:W-:-:S03]  /*75070*/  IMAD.MOV.U32 R59, RZ, RZ, R32 ;  /* 0x000000ffff3b7224 */ /* 0x001fc600078e0020 */
[----:B------:R-:W-:Y:S01]  /*75080*/  STL [R1+0x25c], R35 ;  /* 0x00025c2301007387 */ /* 0x000fe20000100800 */
[----:B------:R-:W-:Y:S02]  /*75090*/  IMAD.MOV.U32 R31, RZ, RZ, R34 ;  /* 0x000000ffff1f7224 */ /* 0x000fe400078e0022 */
[----:B------:R-:W-:Y:S01]  /*750a0*/  IMAD.MOV.U32 R30, RZ, RZ, R33 ;  /* 0x000000ffff1e7224 */ /* 0x000fe200078e0021 */
[----:B------:R-:W-:Y:S04]  /*750b0*/  STL.64 [R1+0x2688], R58 ;  /* 0x0026883a01007387 */ /* 0x000fe80000100a00 */
[----:B------:R-:W-:Y:S04]  /*750c0*/  STL [R1+0x2668], R31 ;  /* 0x0026681f01007387 */ /* 0x000fe80000100800 */
[----:B------:R-:W-:Y:S04]  /*750d0*/  STL [R1+0x26b8], R30 ;  /* 0x0026b81e01007387 */ /* 0x000fe80000100800 */
[----:B------:R-:W-:Y:S04]  /*750e0*/  STL.64 [R1+0x26b0], R28 ;  /* 0x0026b01c01007387 */ /* 0x000fe80000100a00 */
[----:B-1----:R-:W-:Y:S04]  /*750f0*/  STL.64 [R1+0x290], R12 ;  /* 0x0002900c01007387 */ /* 0x002fe80000100a00 */
[----:B------:R-:W-:Y:S04]  /*75100*/  STL.64 [R1+0x298], R14 ;  /* 0x0002980e01007387 */ /* 0x000fe80000100a00 */
[----:B------:R-:W0:Y:S01]  /*75110*/  LDS.128 R12, [R61] ;  /* 0x000000003d0c7984 */ /* 0x000e220000000c00 */
[----:B------:R-:W-:-:S06]  /*75120*/  NOP ;  /* 0x0000000000007918 */ /* 0x000fcc0000000000 */
[----:B------:R-:W-:Y:S04]  /*75130*/  STS.128 [R2], R8 ;  /* 0x0000000802007388 */ /* 0x000fe80000000c00 */
[----:B------:R-:W-:Y:S04]  /*75140*/  STS.128 [R2+0x80], R4 ;  /* 0x0000800402007388 */ /* 0x000fe80000000c00 */
[----:B---3--:R-:W-:Y:S04]  /*75150*/  STL.64 [R1+0x280], R20 ;  /* 0x0002801401007387 */ /* 0x008fe80000100a00 */
[----:B------:R-:W-:Y:S04]  /*75160*/  STL.64 [R1+0x288], R22 ;  /* 0x0002881601007387 */ /* 0x000fe80000100a00 */
[----:B------:R-:W-:Y:S04]  /*75170*/  STL.64 [R1+0x2b0], R16 ;  /* 0x0002b01001007387 */ /* 0x000fe80000100a00 */
[----:B------:R-:W-:Y:S04]  /*75180*/  STL.64 [R1+0x2b8], R18 ;  /* 0x0002b81201007387 */ /* 0x000fe80000100a00 */
[----:B0-----:R-:W-:Y:S04]  /*75190*/  STL.64 [R1+0x2d0], R12 ;  /* 0x0002d00c01007387 */ /* 0x001fe80000100a00 */
[----:B------:R-:W-:Y:S04]  /*751a0*/  STL.64 [R1+0x2d8], R14 ;  /* 0x0002d80e01007387 */ /* 0x000fe80000100a00 */
[----:B------:R-:W3:Y:S04]  /*751b0*/  LDL.LU R40, [R1+0x90] ;  /* 0x0000900001287983 */ /* 0x000ee80000300800 */
[----:B----4-:R-:W-:Y:S04]  /*751c0*/  STS.128 [R2+0x180], R52 ;  /* 0x0001803402007388 */ /* 0x010fe80000000c00 */
[----:B--2---:R-:W-:Y:S01]  /*751d0*/  STS.128 [R2+0x100], R48 ;  /* 0x0001003002007388 */ /* 0x004fe20000000c00 */
[----:B------:R-:W-:-:S06]  /*751e0*/  NOP ;  /* 0x0000000000007918 */ /* 0x000fcc0000000000 */
[----:B------:R-:W0:Y:S04]  /*751f0*/  LDS.128 R4, [R0] ;  /* 0x0000000000047984 */ /* 0x000e280000000c00 */
[----:B------:R-:W-:Y:S04]  /*75200*/  LDS.128 R8, [R3] ;  /* 0x0000000003087984 */ /* 0x000fe80000000c00 */
[----:B0-----:R-:W-:Y:S04]  /*75210*/  STL.64 [R1], R4 ;  /* 0x0000000401007387 */ /* 0x001fe80000100a00 */
[----:B------:R-:W-:Y:S04]  /*75220*/  STL.64 [R1+0x8], R6 ;  /* 0x0000080601007387 */ /* 0x000fe80000100a00 */
[----:B------:R-:W3:Y:S04]  /*75230*/  LDL.LU R41, [R1+0x94] ;  /* 0x0000940001297983 */ /* 0x000ee80000300800 */
[----:B------:R-:W3:Y:S04]  /*75240*/  LDL.LU R42, [R1+0x98] ;  /* 0x00009800012a7983 */ /* 0x000ee80000300800 */
[----:B------:R-:W3:Y:S04]  /*75250*/  LDL.LU R43, [R1+0x9c] ;  /* 0x00009c00012b7983 */ /* 0x000ee80000300800 */
[----:B------:R-:W2:Y:S04]  /*75260*/  LDL.LU R36, [R1+0x80] ;  /* 0x0000800001247983 */ /* 0x000ea80000300800 */
[----:B------:R-:W2:Y:S04]  /*75270*/  LDL.LU R37, [R1+0x84] ;  /* 0x0000840001257983 */ /* 0x000ea80000300800 */
[----:B------:R-:W2:Y:S04]  /*75280*/  LDL.LU R38, [R1+0x88] ;  /* 0x0000880001267983 */ /* 0x000ea80000300800 */
[----:B------:R-:W2:Y:S04]  /*75290*/  LDL.LU R39, [R1+0x8c] ;  /* 0x00008c0001277983 */ /* 0x000ea80000300800 */
[----:B------:R-:W4:Y:S04]  /*752a0*/  LDL.LU R28, [R1+0x50] ;  /* 0x00005000011c7983 */ /* 0x000f280000300800 */
[----:B------:R-:W4:Y:S04]  /*752b0*/  LDL.LU R29, [R1+0x54] ;  /* 0x00005400011d7983 */ /* 0x000f280000300800 */
[----:B------:R-:W4:Y:S04]  /*752c0*/  LDL.LU R30, [R1+0x58] ;  /* 0x00005800011e7983 */ /* 0x000f280000300800 */
[----:B------:R-:W4:Y:S04]  /*752d0*/  LDL.LU R31, [R1+0x5c] ;  /* 0x00005c00011f7983 */ /* 0x000f280000300800 */
[----:B------:R-:W2:Y:S04]  /*752e0*/  LDL.LU R20, [R1+0x30] ;  /* 0x0000300001147983 */ /* 0x000ea80000300800 */
[----:B------:R-:W2:Y:S04]  /*752f0*/  LDL.LU R21, [R1+0x34] ;  /* 0x0000340001157983 */ /* 0x000ea80000300800 */
[----:B------:R-:W2:Y:S04]  /*75300*/  LDL.LU R22, [R1+0x38] ;  /* 0x0000380001167983 */ /* 0x000ea80000300800 */
[----:B------:R-:W2:Y:S04]  /*75310*/  LDL.LU R23, [R1+0x3c] ;  /* 0x00003c0001177983 */ /* 0x000ea80000300800 */
        /* <DEDUP_REMOVED lines=16> */
[----:B------:R-:W0:Y:S04]  /*75420*/  LDS.128 R4, [R44] ;  /* 0x000000002c047984 */ /* 0x000e280000000c00 */
        /* <DEDUP_REMOVED lines=8> */
[----:B0-----:R-:W-:Y:S04]  /*754b0*/  STL [R1+0x2654], R4 ;  /* 0x0026540401007387 */ /* 0x001fe80000100800 */
[----:B------:R0:W-:Y:S04]  /*754c0*/  STL [R1+0x2650], R5 ;  /* 0x0026500501007387 */ /* 0x0001e80000100800 */
[----:B------:R-:W-:Y:S04]  /*754d0*/  STL [R1+0x264c], R6 ;  /* 0x00264c0601007387 */ /* 0x000fe80000100800 */
[----:B------:R-:W-:Y:S01]  /*754e0*/  STL [R1+0x2648], R7 ;  /* 0x0026480701007387 */ /* 0x000fe20000100800 */
[----:B0-----:R-:W-:-:S03]  /*754f0*/  IMAD.MOV.U32 R5, RZ, RZ, R8 ;  /* 0x000000ffff057224 */ /* 0x001fc600078e0008 */
[----:B------:R-:W-:Y:S04]  /*75500*/  STL [R1+0x2a4], R9 ;  /* 0x0002a40901007387 */ /* 0x000fe80000100800 */
[----:B------:R-:W-:Y:S04]  /*75510*/  STL.64 [R1+0x2a8], R10 ;  /* 0x0002a80a01007387 */ /* 0x000fe80000100a00 */
[----:B------:R-:W0:Y:S01]  /*75520*/  LDS.128 R8, [R61] ;  /* 0x000000003d087984 */ /* 0x000e220000000c00 */
[----:B------:R-:W-:-:S06]  /*75530*/  NOP ;  /* 0x0000000000007918 */ /* 0x000fcc0000000000 */
[----:B------:R-:W-:Y:S01]  /*75540*/  STL [R1+0x2658], R5 ;  /* 0x0026580501007387 */ /* 0x000fe20000100800 */
[----:B0-----:R-:W-:-:S03]  /*75550*/  IMAD.MOV.U32 R6, RZ, RZ, R9 ;  /* 0x000000ffff067224 */ /* 0x001fc600078e0009 */
[----:B------:R-:W-:Y:S04]  /*75560*/  STL [R1+0x2c0], R8 ;  /* 0x0002c00801007387 */ /* 0x000fe80000100800 */
[----:B------:R-:W-:Y:S04]  /*75570*/  STL.64 [R1+0x2c8], R10 ;  /* 0x0002c80a01007387 */ /* 0x000fe80000100a00 */
[----:B------:R-:W-:Y:S04]  /*75580*/  STL [R1+0x265c], R6 ;  /* 0x00265c0601007387 */ /* 0x000fe80000100800 */
[----:B----4-:R-:W-:Y:S04]  /*75590*/  STS.128 [R2+0x180], R28 ;  /* 0x0001801c02007388 */ /* 0x010fe80000000c00 */
[----:B--2---:R-:W-:Y:S04]  /*755a0*/  STS.128 [R2+0x80], R20 ;  /* 0x0000801402007388 */ /* 0x004fe80000000c00 */
[----:B---3--:R-:W-:Y:S04]  /*755b0*/  STS.128 [R2], R16 ;  /* 0x0000001002007388 */ /* 0x008fe80000000c00 */
[----:B------:R-:W-:Y:S01]  /*755c0*/  STS.128 [R2+0x100], R24 ;  /* 0x0001001802007388 */ /* 0x000fe20000000c00 */
[----:B------:R-:W-:-:S06]  /*755d0*/  NOP ;  /* 0x0000000000007918 */ /* 0x000fcc0000000000 */
[----:B------:R-:W0:Y:S04]  /*755e0*/  LDS.128 R4, [R0] ;  /* 0x0000000000047984 */ /* 0x000e280000000c00 */
[----:B------:R-:W1:Y:S04]  /*755f0*/  LDS.128 R12, [R44] ;  /* 0x000000002c0c7984 */ /* 0x000e680000000c00 */
[----:B------:R-:W2:Y:S04]  /*75600*/  LDS.128 R8, [R3] ;  /* 0x0000000003087984 */ /* 0x000ea80000000c00 */
[----:B0-----:R-:W-:Y:S04]  /*75610*/  STL.64 [R1+0x40], R4 ;  /* 0x0000400401007387 */ /* 0x001fe80000100a00 */
[----:B------:R-:W-:Y:S04]  /*75620*/  STL.64 [R1+0x48], R6 ;  /* 0x0000480601007387 */ /* 0x000fe80000100a00 */
[----:B------:R-:W0:Y:S01]  /*75630*/  LDS.128 R4, [R61] ;  /* 0x000000003d047984 */ /* 0x000e220000000c00 */
[----:B------:R-:W-:-:S06]  /*75640*/  NOP ;  /* 0x0000000000007918 */ /* 0x000fcc0000000000 */
[----:B-1----:R-:W-:Y:S04]  /*75650*/  STL.64 [R1+0x30], R12 ;  /* 0x0000300c01007387 */ /* 0x002fe80000100a00 */
[----:B------:R-:W-:Y:S04]  /*75660*/  STL.64 [R1+0x38], R14 ;  /* 0x0000380e01007387 */ /* 0x000fe80000100a00 */
[----:B--2---:R-:W-:Y:S04]  /*75670*/  STL.64 [R1+0x2e0], R8 ;  /* 0x0002e00801007387 */ /* 0x004fe80000100a00 */
[----:B------:R-:W-:Y:S04]  /*75680*/  STL.64 [R1+0x2e8], R10 ;  /* 0x0002e80a01007387 */ /* 0x000fe80000100a00 */
[----:B------:R-:W-:Y:S04]  /*75690*/  STS.128 [R2], R56 ;  /* 0x0000003802007388 */ /* 0x000fe80000000c00 */
[----:B------:R-:W-:Y:S04]  /*756a0*/  STS.128 [R2+0x80], R32 ;  /* 0x0000802002007388 */ /* 0x000fe80000000c00 */
[----:B------:R-:W-:Y:S04]  /*756b0*/  STS.128 [R2+0x100], R36 ;  /* 0x0001002402007388 */ /* 0x000fe80000000c00 */
[----:B------:R-:W-:Y:S01]  /*756c0*/  STS.128 [R2+0x180], R40 ;  /* 0x0001802802007388 */ /* 0x000fe20000000c00 */
[----:B------:R-:W-:-:S06]  /*756d0*/  NOP ;  /* 0x0000000000007918 */ /* 0x000fcc0000000000 */
[----:B0-----:R-:W-:Y:S04]  /*756e0*/  STL.64 [R1+0x2f0], R4 ;  /* 0x0002f00401007387 */ /* 0x001fe80000100a00 */
[----:B------:R-:W-:Y:S04]  /*756f0*/  STL.64 [R1+0x2f8], R6 ;  /* 0x0002f80601007387 */ /* 0x000fe80000100a00 */
        /* <DEDUP_REMOVED lines=9> */
[----:B--2---:R1:W-:Y:S04]  /*75790*/  STL.64 [R1+0x60], R8 ;  /* 0x0000600801007387 */ /* 0x0043e80000100a00 */
[----:B------:R2:W-:Y:S04]  /*757a0*/  STL.64 [R1+0x68], R10 ;  /* 0x0000680a01007387 */ /* 0x0005e80000100a00 */
[----:B0-----:R0:W-:Y:S04]  /*757b0*/  STL.64 [R1+0x70], R4 ;  /* 0x0000700401007387 */ /* 0x0011e80000100a00 */
        /* <DEDUP_REMOVED lines=14> */
[----:B------:R-:W4:Y:S04]  /*758a0*/  LDL.LU R9, [R1+0xd4] ;  /* 0x0000d40001097983 */ /* 0x000f280000300800 */
[----:B--2---:R-:W4:Y:S04]  /*758b0*/  LDL.LU R10, [R1+0xd8] ;  /* 0x0000d800010a7983 */ /* 0x004f280000300800 */
[----:B------:R-:W4:Y:S04]  /*758c0*/  LDL.LU R11, [R1+0xdc] ;  /* 0x0000dc00010b7983 */ /* 0x000f280000300800 */
[----:B0-----:R-:W2:Y:S04]  /*758d0*/  LDL.LU R4, [R1+0xc0] ;  /* 0x0000c00001047983 */ /* 0x001ea80000300800 */
[----:B------:R-:W2:Y:S04]  /*758e0*/  LDL.LU R5, [R1+0xc4] ;  /* 0x0000c40001057983 */ /* 0x000ea80000300800 */
[----:B---3--:R-:W2:Y:S04]  /*758f0*/  LDL.LU R6, [R1+0xc8] ;  /* 0x0000c80001067983 */ /* 0x008ea80000300800 */
        /* <DEDUP_REMOVED lines=21> */
[----:B------:R0:W-:Y:S04]  /*75a50*/  STS.128 [R2], R48 ;  /* 0x0000003002007388 */ /* 0x0001e80000000c00 */
[----:B0-----:R-:W3:Y:S04]  /*75a60*/  LDL.LU R48, [R1+0x170] ;  /* 0x0001700001307983 */ /* 0x001ee80000300800 */
[----:B------:R-:W3:Y:S04]  /*75a70*/  LDL.LU R49, [R1+0x174] ;  /* 0x0001740001317983 */ /* 0x000ee80000300800 */
[----:B------:R-:W3:Y:S04]  /*75a80*/  LDL.LU R50, [R1+0x178] ;  /* 0x0001780001327983 */ /* 0x000ee80000300800 */
[----:B------:R-:W3:Y:S04]  /*75a90*/  LDL.LU R51, [R1+0x17c] ;  /* 0x00017c0001337983 */ /* 0x000ee80000300800 */
[----:B------:R0:W-:Y:S04]  /*75aa0*/  STS.128 [R2+0x80], R52 ;  /* 0x0000803402007388 */ /* 0x0001e80000000c00 */
[----:B------:R-:W3:Y:S04]  /*75ab0*/  LDL.LU R40, [R1+0x160] ;  /* 0x0001600001287983 */ /* 0x000ee80000300800 */
[----:B------:R-:W3:Y:S04]  /*75ac0*/  LDL.LU R41, [R1+0x164] ;  /* 0x0001640001297983 */ /* 0x000ee80000300800 */
[----:B------:R-:W3:Y:S04]  /*75ad0*/  LDL.LU R42, [R1+0x168] ;  /* 0x00016800012a7983 */ /* 0x000ee80000300800 */
[----:B------:R-:W3:Y:S04]  /*75ae0*/  LDL.LU R43, [R1+0x16c] ;  /* 0x00016c00012b7983 */ /* 0x000ee80000300800 */
[----:B0-----:R-:W3:Y:S04]  /*75af0*/  LDL.LU R52, [R1+0x180] ;  /* 0x0001800001347983 */ /* 0x001ee80000300800 */
[----:B------:R-:W3:Y:S04]  /*75b00*/  LDL.LU R53, [R1+0x184] ;  /* 0x0001840001357983 */ /* 0x000ee80000300800 */
[----:B------:R-:W3:Y:S04]  /*75b10*/  LDL.LU R54, [R1+0x188] ;  /* 0x0001880001367983 */ /* 0x000ee80000300800 */
[----:B------:R-:W3:Y:S04]  /*75b20*/  LDL.LU R55, [R1+0x18c] ;  /* 0x00018c0001377983 */ /* 0x000ee80000300800 */
[----:B----4-:R-:W-:Y:S04]  /*75b30*/  STS.128 [R2+0x180], R8 ;  /* 0x0001800802007388 */ /* 0x010fe80000000c00 */
[----:B--2---:R-:W-:Y:S01]  /*75b40*/  STS.128 [R2+0x100], R4 ;  /* 0x0001000402007388 */ /* 0x004fe20000000c00 */
[----:B------:R-:W-:-:S06]  /*75b50*/  NOP ;  /* 0x0000000000007918 */ /* 0x000fcc0000000000 */
[----:B------:R-:W0:Y:S04]  /*75b60*/  LDS.128 R8, [R0] ;  /* 0x0000000000087984 */ /* 0x000e280000000c00 */
[----:B------:R-:W1:Y:S04]  /*75b70*/  LDS.128 R4, [R44] ;  /* 0x000000002c047984 */ /* 0x000e680000000c00 */
[----:B0-----:R-:W-:Y:S04]  /*75b80*/  STL.64 [R1+0xa0], R8 ;  /* 0x0000a00801007387 */ /* 0x001fe80000100a00 */
[----:B------:R-:W-:Y:S04]  /*75b90*/  STL.64 [R1+0xa8], R10 ;  /* 0x0000a80a01007387 */ /* 0x000fe80000100a00 */
[----:B------:R-:W0:Y:S04]  /*75ba0*/  LDS.128 R8, [R3] ;  /* 0x0000000003087984 */ /* 0x000e280000000c00 */
[----:B-1----:R-:W-:Y:S04]  /*75bb0*/  STL.64 [R1+0x90], R4 ;  /* 0x0000900401007387 */ /* 0x002fe80000100a00 */
[----:B------:R-:W-:Y:S04]  /*75bc0*/  STL.64 [R1+0x98], R6 ;  /* 0x0000980601007387 */ /* 0x000fe80000100a00 */
[----:B------:R-:W1:Y:S01]  /*75bd0*/  LDS.128 R4, [R61] ;  /* 0x000000003d047984 */ /* 0x000e620000000c00 */
[----:B------:R-:W-:-:S06]  /*75be0*/  NOP ;  /* 0x0000000000007918 */ /* 0x000fcc0000000000 */
[----:B---3--:R-:W-:Y:S04]  /*75bf0*/  STS.128 [R2], R12 ;  /* 0x0000000c02007388 */ /* 0x008fe80000000c00 */
[----:B------:R-:W-:Y:S04]  /*75c00*/  STS.128 [R2+0x80], R16 ;  /* 0x0000801002007388 */ /* 0x000fe80000000c00 */
[----:B------:R-:W-:Y:S04]  /*75c10*/  STS.128 [R2+0x100], R20 ;  /* 0x0001001402007388 */ /* 0x000fe80000000c00 */
[----:B------:R-:W-:Y:S01]  /*75c20*/  STS.128 [R2+0x180], R24 ;  /* 0x0001801802007388 */ /* 0x000fe20000000c00 */
[----:B------:R-:W-:-:S06]  /*75c30*/  NOP ;  /* 0x0000000000007918 */ /* 0x000fcc0000000000 */
[----:B------:R-:W-:Y:S04]  /*75c40*/  LDS.128 R12, [R44] ;  /* 0x000000002c0c7984 */ /* 0x000fe80000000c00 */
[----:B0-----:R-:W-:Y:S04]  /*75c50*/  STL.64 [R1+0xd0], R8 ;  /* 0x0000d00801007387 */ /* 0x001fe80000100a00 */
[----:B------:R-:W-:Y:S04]  /*75c60*/  STL.64 [R1+0xd8], R10 ;  /* 0x0000d80a01007387 */ /* 0x000fe80000100a00 */
[----:B------:R-:W-:Y:S04]  /*75c70*/  LDS.128 R8, [R3] ;  /* 0x0000000003087984 */ /* 0x000fe80000000c00 */
[----:B-1----:R-:W-:Y:S04]  /*75c80*/  STL.64 [R1+0x300], R4 ;  /* 0x0003000401007387 */ /* 0x002fe80000100a00 */
[----:B------:R-:W-:Y:S04]  /*75c90*/  STL.64 [R1+0x308], R6 ;  /* 0x0003080601007387 */ /* 0x000fe80000100a00 */
[----:B------:R-:W0:Y:S04]  /*75ca0*/  LDS.128 R4, [R0] ;  /* 0x0000000000047984 */ /* 0x000e280000000c00 */
[----:B0-----:R-:W-:Y:S04]  /*75cb0*/  STL.64 [R1+0x80], R4 ;  /* 0x0000800401007387 */ /* 0x001fe80000100a00 */
[----:B------:R-:W-:Y:S04]  /*75cc0*/  STL.64 [R1+0x88], R6 ;  /* 0x0000880601007387 */ /* 0x000fe80000100a00 */
[----:B------:R-:W0:Y:S01]  /*75cd0*/  LDS.128 R4, [R61] ;  /* 0x000000003d047984 */ /* 0x000e220000000c00 */
[----:B------:R-:W-:-:S06]  /*75ce0*/  NOP ;  /* 0x0000000000007918 */ /* 0x000fcc0000000000 */
[----:B------:R-:W-:Y:S04]  /*75cf0*/  STL.64 [R1+0x50], R12 ;  /* 0x0000500c01007387 */ /* 0x000fe80000100a00 */
[----:B------:R-:W-:Y:S04]  /*75d00*/  STL.64 [R1+0x58], R14 ;  /* 0x0000580e01007387 */ /* 0x000fe80000100a00 */
[----:B------:R-:W-:Y:S04]  /*75d10*/  STL.64 [R1+0xc0], R8 ;  /* 0x0000c00801007387 */ /* 0x000fe80000100a00 */
        /* <DEDUP_REMOVED lines=19> */
[----:B------:R1:W-:Y:S04]  /*75e50*/  STS.128 [R2+0x80], R48 ;  /* 0x0000803002007388 */ /* 0x0003e80000000c00 */
[----:B0-----:R0:W-:Y:S04]  /*75e60*/  STL.64 [R1+0x310], R4 ;  /* 0x0003100401007387 */ /* 0x0011e80000100a00 */
[----:B------:R2:W-:Y:S04]  /*75e70*/  STL.64 [R1+0x318], R6 ;  /* 0x0003180601007387 */ /* 0x0005e80000100a00 */
[----:B-1----:R-:W3:Y:S04]  /*75e80*/  LDL.LU R48, [R1+0x3e0] ;  /* 0x0003e00001307983 */ /* 0x002ee80000300800 */
[----:B------:R-:W3:Y:S04]  /*75e90*/  LDL.LU R49, [R1+0x3e4] ;  /* 0x0003e40001317983 */ /* 0x000ee80000300800 */
[----:B------:R-:W3:Y:S04]  /*75ea0*/  LDL.LU R50, [R1+0x3e8] ;  /* 0x0003e80001327983 */ /* 0x000ee80000300800 */
[----:B------:R-:W3:Y:S04]  /*75eb0*/  LDL.LU R51, [R1+0x3ec] ;  /* 0x0003ec0001337983 */ /* 0x000ee80000300800 */
[----:B------:R-:W4:Y:S04]  /*75ec0*/  LDL.LU R32, [R1+0x340] ;  /* 0x0003400001207983 */ /* 0x000f280000300800 */
[----:B------:R-:W4:Y:S04]  /*75ed0*/  LDL.LU R33, [R1+0x344] ;  /* 0x0003440001217983 */ /* 0x000f280000300800 */
        /* <DEDUP_REMOVED lines=14> */
[----:B------:R-:W4:Y:S04]  /*75fc0*/  LDL.LU R8, [R1+0x1b0] ;  /* 0x0001b00001087983 */ /* 0x000f280000300800 */
[----:B------:R-:W4:Y:S04]  /*75fd0*/  LDL.LU R9, [R1+0x1b4] ;  /* 0x0001b40001097983 */ /* 0x000f280000300800 */
[----:B------:R-:W4:Y:S04]  /*75fe0*/  LDL.LU R10, [R1+0x1b8] ;  /* 0x0001b800010a7983 */ /* 0x000f280000300800 */
[----:B------:R-:W4:Y:S04]  /*75ff0*/  LDL.LU R11, [R1+0x1bc] ;  /* 0x0001bc00010b7983 */ /* 0x000f280000300800 */
[----:B0-----:R-:W4:Y:S04]  /*76000*/  LDL.LU R4, [R1+0x1a0] ;  /* 0x0001a00001047983 */ /* 0x001f280000300800 */
[----:B------:R-:W4:Y:S04]  /*76010*/  LDL.LU R5, [R1+0x1a4] ;  /* 0x0001a40001057983 */ /* 0x000f280000300800 */
[----:B--2---:R-:W4:Y:S04]  /*76020*/  LDL.LU R6, [R1+0x1a8] ;  /* 0x0001a80001067983 */ /* 0x004f280000300800 */
        /* <DEDUP_REMOVED lines=13> */
[----:B------:R0:W-:Y:S04]  /*76100*/  STS.128 [R2], R40 ;  /* 0x0000002802007388 */ /* 0x0001e80000000c00 */
[----:B------:R1:W-:Y:S04]  /*76110*/  STS.128 [R2+0x100], R52 ;  /* 0x0001003402007388 */ /* 0x0003e80000000c00 */
        /* <DEDUP_REMOVED lines=8> */
[----:B-1----:R-:W2:Y:S04]  /*761a0*/  LDL.LU R52, [R1+0x3f0] ;  /* 0x0003f00001347983 */ /* 0x002ea80000300800 */
[----:B------:R-:W2:Y:S04]  /*761b0*/  LDL.LU R53, [R1+0x3f4] ;  /* 0x0003f40001357983 */ /* 0x000ea80000300800 */
[----:B------:R-:W2:Y:S04]  /*761c0*/  LDL.LU R54, [R1+0x3f8] ;  /* 0x0003f80001367983 */ /* 0x000ea80000300800 */
[----:B------:R-:W2:Y:S04]  /*761d0*/  LDL.LU R55, [R1+0x3fc] ;  /* 0x0003fc0001377983 */ /* 0x000ea80000300800 */
[----:B---3--:R-:W-:Y:S01]  /*761e0*/  STS.128 [R2+0x180], R28 ;  /* 0x0001801c02007388 */ /* 0x008fe20000000c00 */
[----:B------:R-:W-:-:S06]  /*761f0*/  NOP ;  /* 0x0000000000007918 */ /* 0x000fcc0000000000 */
[----:B------:R-:W0:Y:S04]  /*76200*/  LDS.128 R28, [R0] ;  /* 0x00000000001c7984 */ /* 0x000e280000000c00 */
[----:B0-----:R-:W-:Y:S04]  /*76210*/  STL.64 [R1+0xf0], R28 ;  /* 0x0000f01c01007387 */ /* 0x001fe80000100a00 */
[----:B------:R-:W-:Y:S04]  /*76220*/  STL.64 [R1+0xf8], R30 ;  /* 0x0000f81e01007387 */ /* 0x000fe80000100a00 */
[----:B------:R-:W0:Y:S04]  /*76230*/  LDS.128 R28, [R44] ;  /* 0x000000002c1c7984 */ /* 0x000e280000000c00 */
[----:B0-----:R-:W-:Y:S04]  /*76240*/  STL.64 [R1+0xb0], R28 ;  /* 0x0000b01c01007387 */ /* 0x001fe80000100a00 */
[----:B------:R-:W-:Y:S04]  /*76250*/  STL.64 [R1+0xb8], R30 ;  /* 0x0000b81e01007387 */ /* 0x000fe80000100a00 */
[----:B------:R-:W0:Y:S04]  /*76260*/  LDS.128 R28, [R3] ;  /* 0x00000000031c7984 */ /* 0x000e280000000c00 */
[----:B0-----:R-:W-:Y:S04]  /*76270*/  STL.64 [R1+0x130], R28 ;  /* 0x0001301c01007387 */ /* 0x001fe80000100a00 */
[----:B------:R-:W-:Y:S04]  /*76280*/  STL.64 [R1+0x138], R30 ;  /* 0x0001381e01007387 */ /* 0x000fe80000100a00 */
[----:B------:R-:W0:Y:S01]  /*76290*/  LDS.128 R28, [R61] ;  /* 0x000000003d1c7984 */ /* 0x000e220000000c00 */
[----:B------:R-:W-:-:S06]  /*762a0*/  NOP ;  /* 0x0000000000007918 */ /* 0x000fcc0000000000 */
[----:B----4-:R-:W-:Y:S04]  /*762b0*/  STS.128 [R2], R4 ;  /* 0x0000000402007388 */ /* 0x010fe80000000c00 */
[----:B------:R-:W-:Y:S04]  /*762c0*/  STS.128 [R2+0x80], R8 ;  /* 0x0000800802007388 */ /* 0x000fe80000000c00 */
[----:B------:R-:W-:Y:S04]  /*762d0*/  STS.128 [R2+0x100], R12 ;  /* 0x0001000c02007388 */ /* 0x000fe80000000c00 */
[----:B--2---:R-:W-:Y:S01]  /*762e0*/  STS.128 [R2+0x180], R16 ;  /* 0x0001801002007388 */ /* 0x004fe20000000c00 */
[----:B------:R-:W-:-:S06]  /*762f0*/  NOP ;  /* 0x0000000000007918 */ /* 0x000fcc0000000000 */
[----:B------:R-:W1:Y:S04]  /*76300*/  LDS.128 R4, [R0] ;  /* 0x0000000000047984 */ /* 0x000e680000000c00 */
[----:B------:R-:W2:Y:S04]  /*76310*/  LDS.128 R12, [R44] ;  /* 0x000000002c0c7984 */ /* 0x000ea80000000c00 */
[----:B------:R-:W3:Y:S04]  /*76320*/  LDS.128 R8, [R3] ;  /* 0x0000000003087984 */ /* 0x000ee80000000c00 */
[----:B0-----:R-:W-:Y:S04]  /*76330*/  STL.64 [R1+0x150], R28 ;  /* 0x0001501c01007387 */ /* 0x001fe80000100a00 */
[----:B------:R0:W-:Y:S04]  /*76340*/  STL.64 [R1+0x158], R30 ;  /* 0x0001581e01007387 */ /* 0x0001e80000100a00 */
[----:B0-----:R-:W4:Y:S04]  /*76350*/  LDL.LU R30, [R1+0x26b8] ;  /* 0x0026b800011e7983 */ /* 0x001f280000300800 */
[----:B------:R-:W4:Y:S04]  /*76360*/  LDL.LU.64 R28, [R1+0x26b0] ;  /* 0x0026b000011c7983 */ /* 0x000f280000300a00 */
[----:B-1----:R-:W-:Y:S04]  /*76370*/  STL.64 [R1+0x190], R4 ;  /* 0x0001900401007387 */ /* 0x002fe80000100a00 */
[----:B------:R-:W-:Y:S04]  /*76380*/  STL.64 [R1+0x198], R6 ;  /* 0x0001980601007387 */ /* 0x000fe80000100a00 */
[----:B------:R-:W0:Y:S01]  /*76390*/  LDS.128 R4, [R61] ;  /* 0x000000003d047984 */ /* 0x000e220000000c00 */
[----:B------:R-:W-:-:S06]  /*763a0*/  NOP ;  /* 0x0000000000007918 */ /* 0x000fcc0000000000 */
[----:B--2---:R-:W-:Y:S04]  /*763b0*/  STL.64 [R1+0x1a0], R12 ;  /* 0x0001a00c01007387 */ /* 0x004fe80000100a00 */
[----:B------:R-:W-:Y:S04]  /*763c0*/  STL.64 [R1+0x1a8], R14 ;  /* 0x0001a80e01007387 */ /* 0x000fe80000100a00 */
[----:B---3--:R-:W-:Y:S04]  /*763d0*/  STL.64 [R1+0x180], R8 ;  /* 0x0001800801007387 */ /* 0x008fe80000100a00 */
        /* <DEDUP_REMOVED lines=18> */
[----:B------:R-:W-:Y:S04]  /*76500*/  STS.128 [R2], R36 ;  /* 0x0000002402007388 */ /* 0x000fe80000000c00 */
[----:B------:R-:W-:Y:S04]  /*76510*/  STS.128 [R2+0x80], R40 ;  /* 0x0000802802007388 */ /* 0x000fe80000000c00 */
[----:B------:R-:W-:Y:S04]  /*76520*/  STS.128 [R2+0x100], R48 ;  /* 0x0001003002007388 */ /* 0x000fe80000000c00 */
[----:B------:R1:W-:Y:S01]  /*76530*/  STS.128 [R2+0x180], R52 ;  /* 0x0001803402007388 */ /* 0x0003e20000000c00 */
[----:B------:R-:W-:-:S06]  /*76540*/  NOP ;  /* 0x0000000000007918 */ /* 0x000fcc0000000000 */
[----:B------:R-:W-:Y:S04]  /*76550*/  STL.64 [R1+0x128], R10 ;  /* 0x0001280a01007387 */ /* 0x000fe80000100a00 */
[----:B0-----:R-:W-:Y:S04]  /*76560*/  STL.64 [R1+0x1c0], R4 ;  /* 0x0001c00401007387 */ /* 0x001fe80000100a00 */
[----:B------:R-:W0:Y:S04]  /*76570*/  LDS.128 R8, [R0] ;  /* 0x0000000000087984 */ /* 0x000e280000000c00 */
[----:B------:R-:W-:Y:S04]  /*76580*/  STL.64 [R1+0x1c8], R6 ;  /* 0x0001c80601007387 */ /* 0x000fe80000100a00 */
[----:B------:R-:W2:Y:S04]  /*76590*/  LDS.128 R4, [R44] ;  /* 0x000000002c047984 */ /* 0x000ea80000000c00 */
[----:B-1----:R-:W3:Y:S04]  /*765a0*/  LDL.LU R52, [R1+0x9c0] ;  /* 0x0009c00001347983 */ /* 0x002ee80000300800 */
[----:B------:R-:W-:Y:S04]  /*765b0*/  LDS.128 R12, [R61] ;  /* 0x000000003d0c7984 */ /* 0x000fe80000000c00 */
[----:B0-----:R-:W-:Y:S04]  /*765c0*/  STL.64 [R1+0x1e0], R8 ;  /* 0x0001e00801007387 */ /* 0x001fe80000100a00 */
[----:B------:R-:W-:Y:S04]  /*765d0*/  STL.64 [R1+0x1e8], R10 ;  /* 0x0001e80a01007387 */ /* 0x000fe80000100a00 */
[----:B--2---:R0:W-:Y:S04]  /*765e0*/  STL.64 [R1+0x1b0], R4 ;  /* 0x0001b00401007387 */ /* 0x0041e80000100a00 */
[----:B------:R1:W-:Y:S04]  /*765f0*/  STL.64 [R1+0x1b8], R6 ;  /* 0x0001b80601007387 */ /* 0x0003e80000100a00 */
[----:B------:R-:W3:Y:S04]  /*76600*/  LDL.LU R53, [R1+0x9c4] ;  /* 0x0009c40001357983 */ /* 0x000ee80000300800 */
[----:B------:R-:W2:Y:S04]  /*76610*/  LDL.LU R54, [R1+0x9c8] ;  /* 0x0009c80001367983 */ /* 0x000ea80000300800 */
[----:B------:R-:W2:Y:S04]  /*76620*/  LDL.LU R55, [R1+0x9cc] ;  /* 0x0009cc0001377983 */ /* 0x000ea80000300800 */
[----:B------:R-:W3:Y:S04]  /*76630*/  LDL.LU R48, [R1+0x980] ;  /* 0x0009800001307983 */ /* 0x000ee80000300800 */
        /* <DEDUP_REMOVED lines=24> */
[----:B------:R-:W4:Y:S04]  /*767c0*/  LDL.LU R5, [R1+0x754] ;  /* 0x0007540001057983 */ /* 0x000f280000300800 */
[----:B-1----:R-:W4:Y:S04]  /*767d0*/  LDL.LU R6, [R1+0x758] ;  /* 0x0007580001067983 */ /* 0x002f280000300800 */
[----:B------:R-:W4:Y:S04]  /*767e0*/  LDL.LU R7, [R1+0x75c] ;  /* 0x00075c0001077983 */ /* 0x000f280000300800 */
[----:B------:R-:W4:Y:S04]  /*767f0*/  LDL.LU R36, [R1+0x940] ;  /* 0x0009400001247983 */ /* 0x000f280000300800 */
[----:B------:R-:W4:Y:S04]  /*76800*/  LDL.LU R37, [R1+0x944] ;  /* 0x0009440001257983 */ /* 0x000f280000300800 */
[----:B------:R-:W4:Y:S04]  /*76810*/  LDL.LU R38, [R1+0x948] ;  /* 0x0009480001267983 */ /* 0x000f280000300800 */
[----:B------:R-:W4:Y:S04]  /*76820*/  LDL.LU R39, [R1+0x94c] ;  /* 0x00094c0001277983 */ /* 0x000f280000300800 */
[----:B------:R-:W-:Y:S01]  /*76830*/  LDS.128 R8, [R3] ;  /* 0x0000000003087984 */ /* 0x000fe20000000c00 */
[----:B------:R-:W-:-:S06]  /*76840*/  NOP ;  /* 0x0000000000007918 */ /* 0x000fcc0000000000 */
[----:B--2---:R-:W-:Y:S04]  /*76850*/  STL.64 [R1+0x2698], R54 ;  /* 0x0026983601007387 */ /* 0x004fe80000100a00 */
[----:B---3--:R0:W-:Y:S04]  /*76860*/  STL.64 [R1+0x2690], R52 ;  /* 0x0026903401007387 */ /* 0x0081e80000100a00 */
[----:B0-----:R-:W2:Y:S04]  /*76870*/  LDL.LU R52, [R1+0x9a0] ;  /* 0x0009a00001347983 */ /* 0x001ea80000300800 */
[----:B------:R-:W2:Y:S04]  /*76880*/  LDL.LU R53, [R1+0x9a4] ;  /* 0x0009a40001357983 */ /* 0x000ea80000300800 */
[----:B------:R-:W3:Y:S04]  /*76890*/  LDL.LU R54, [R1+0x9a8] ;  /* 0x0009a80001367983 */ /* 0x000ee80000300800 */
[----:B------:R-:W3:Y:S04]  /*768a0*/  LDL.LU R55, [R1+0x9ac] ;  /* 0x0009ac0001377983 */ /* 0x000ee80000300800 */
[----:B----4-:R-:W-:Y:S04]  /*768b0*/  STS.128 [R2+0x100], R24 ;  /* 0x0001001802007388 */ /* 0x010fe80000000c00 */
[----:B------:R-:W-:Y:S04]  /*768c0*/  STS.128 [R2+0x80], R20 ;  /* 0x0000801402007388 */ /* 0x000fe80000000c00 */
[----:B---3--:R-:W-:Y:S04]  /*768d0*/  STL.64 [R1+0x26a8], R54 ;  /* 0x0026a83601007387 */ /* 0x008fe80000100a00 */
[----:B--2---:R0:W-:Y:S04]  /*768e0*/  STL.64 [R1+0x26a0], R52 ;  /* 0x0026a03401007387 */ /* 0x0041e80000100a00 */
[----:B0-----:R-:W2:Y:S04]  /*768f0*/  LDL.LU R52, [R1+0x990] ;  /* 0x0009900001347983 */ /* 0x001ea80000300800 */
[----:B------:R-:W2:Y:S04]  /*76900*/  LDL.LU R53, [R1+0x994] ;  /* 0x0009940001357983 */ /* 0x000ea80000300800 */
[----:B------:R-:W2:Y:S04]  /*76910*/  LDL.LU R54, [R1+0x998] ;  /* 0x0009980001367983 */ /* 0x000ea80000300800 */
[----:B------:R-:W2:Y:S04]  /*76920*/  LDL.LU R55, [R1+0x99c] ;  /* 0x00099c0001377983 */ /* 0x000ea80000300800 */
[----:B------:R-:W-:Y:S04]  /*76930*/  STS.128 [R2], R16 ;  /* 0x0000001002007388 */ /* 0x000fe80000000c00 */
[----:B------:R-:W-:Y:S01]  /*76940*/  STS.128 [R2+0x180], R32 ;  /* 0x0001802002007388 */ /* 0x000fe20000000c00 */
[----:B------:R-:W-:-:S06]  /*76950*/  NOP ;  /* 0x0000000000007918 */ /* 0x000fcc0000000000 */
[----:B------:R-:W-:Y:S04]  /*76960*/  LDS.128 R16, [R0] ;  /* 0x0000000000107984 */ /* 0x000fe80000000c00 */
[----:B------:R-:W-:Y:S04]  /*76970*/  LDS.128 R20, [R44] ;  /* 0x000000002c147984 */ /* 0x000fe80000000c00 */
[----:B------:R-:W-:Y:S04]  /*76980*/  LDS.128 R24, [R3] ;  /* 0x0000000003187984 */ /* 0x000fe80000000c00 */
[----:B------:R-:W-:Y:S01]  /*76990*/  LDS.128 R32, [R61] ;  /* 0x000000003d207984 */ /* 0x000fe20000000c00 */
[----:B------:R-:W-:-:S06]  /*769a0*/  NOP ;  /* 0x0000000000007918 */ /* 0x000fcc0000000000 */
[----:B------:R0:W-:Y:S04]  /*769b0*/  STS.128 [R2], R4 ;  /* 0x0000000402007388 */ /* 0x0001e80000000c00 */
[----:B------:R-:W-:Y:S04]  /*769c0*/  STS.128 [R2+0x80], R36 ;  /* 0x0000802402007388 */ /* 0x000fe80000000c00 */
[----:B------:R-:W-:Y:S04]  /*769d0*/  STS.128 [R2+0x100], R40 ;  /* 0x0001002802007388 */ /* 0x000fe80000000c00 */
[----:B------:R-:W-:Y:S01]  /*769e0*/  STS.128 [R2+0x180], R48 ;  /* 0x0001803002007388 */ /* 0x000fe20000000c00 */
[----:B------:R-:W-:-:S06]  /*769f0*/  NOP ;  /* 0x0000000000007918 */ /* 0x000fcc0000000000 */
[----:B------:R-:W1:Y:S04]  /*76a00*/  LDS.128 R48, [R61] ;  /* 0x000000003d307984 */ /* 0x000e680000000c00 */
[----:B------:R-:W3:Y:S04]  /*76a10*/  LDL.LU R56, [R1+0x9b0] ;  /* 0x0009b00001387983 */ /* 0x000ee80000300800 */
[----:B------:R-:W3:Y:S04]  /*76a20*/  LDL.LU R57, [R1+0x9b4] ;  /* 0x0009b40001397983 */ /* 0x000ee80000300800 */
[----:B------:R-:W3:Y:S04]  /*76a30*/  LDL.LU R58, [R1+0x9b8] ;  /* 0x0009b800013a7983 */ /* 0x000ee80000300800 */
[----:B------:R-:W3:Y:S04]  /*76a40*/  LDL.LU R59, [R1+0x9bc] ;  /* 0x0009bc00013b7983 */ /* 0x000ee80000300800 */
[----:B------:R-:W4:Y:S04]  /*76a50*/  LDL R31, [R1+0x950] ;  /* 0x00095000011f7983 */ /* 0x000f280000100800 */
[----:B0-----:R-:W4:Y:S04]  /*76a60*/  LDL.LU R5, [R1+0x220] ;  /* 0x0002200001057983 */ /* 0x001f280000300800 */
[----:B------:R-:W-:Y:S04]  /*76a70*/  LDS.128 R40, [R44] ;  /* 0x000000002c287984 */ /* 0x000fe80000000c00 */
[----:B------:R-:W0:Y:S04]  /*76a80*/  LDS.128 R36, [R0] ;  /* 0x0000000000247984 */ /* 0x000e280000000c00 */
[----:B------:R-:W-:Y:S01]  /*76a90*/  LDS.128 R44, [R3] ;  /* 0x00000000032c7984 */ /* 0x000fe20000000c00 */
[----:B------:R-:W-:-:S06]  /*76aa0*/  NOP ;  /* 0x0000000000007918 */ /* 0x000fcc0000000000 */
[----:B------:R-:W4:Y:S04]  /*76ab0*/  LDL.LU R4, [R1+0x954] ;  /* 0x0009540001047983 */ /* 0x000f280000300800 */
[----:B-1----:R1:W-:Y:S04]  /*76ac0*/  STL [R1+0x2644], R51 ;  /* 0x0026443301007387 */ /* 0x0023e80000100800 */
[----:B-1----:R-:W4:Y:S04]  /*76ad0*/  LDL.LU R51, [R1+0x958] ;  /* 0x0009580001337983 */ /* 0x002f280000300800 */
[----:B--2---:R1:W-:Y:S04]  /*76ae0*/  STS.128 [R2], R52 ;  /* 0x0000003402007388 */ /* 0x0043e80000000c00 */
[----:B-1----:R-:W2:Y:S04]  /*76af0*/  LDL.LU.64 R54, [R1+0x26a8] ;  /* 0x0026a80001367983 */ /* 0x002ea80000300a00 */
[----:B------:R-:W2:Y:S04]  /*76b00*/  LDL.LU.64 R52, [R1+0x26a0] ;  /* 0x0026a00001347983 */ /* 0x000ea80000300a00 */
[----:B---3--:R1:W-:Y:S01]  /*76b10*/  STS.128 [R2+0x100], R56 ;  /* 0x0001003802007388 */ /* 0x0083e20000000c00 */
[----:B----4-:R-:W-:-:S04]  /*76b20*/  ISETP.GE.AND P2, PT, R31, c[0x0][0x178], PT ;  /* 0x00005e001f007a0c */ /* 0x010fc80003f46270 */
[C---:B------:R-:W-:Y:S01]  /*76b30*/  ISETP.LT.AND P2, PT, R4.reuse, c[0x0][0x17c], !P2 ;  /* 0x00005f0004007a0c */ /* 0x040fe20005741270 */
[----:B-1----:R-:W-:Y:S01]  /*76b40*/  IMAD R56, R4, c[0x0][0x198], RZ ;  /* 0x0000660004387a24 */ /* 0x002fe200078e02ff */
[----:B------:R-:W-:-:S04]  /*76b50*/  ISETP.GE.AND P3, PT, R51, c[0x0][0x178], PT ;  /* 0x00005e0033007a0c */ /* 0x000fc80003f66270 */
[----:B------:R-:W-:Y:S01]  /*76b60*/  ISETP.LT.AND P3, PT, R4, c[0x0][0x17c], !P3 ;  /* 0x00005f0004007a0c */ /* 0x000fe20005f61270 */
[----:B--2---:R1:W-:Y:S04]  /*76b70*/  STS.128 [R2+0x80], R52 ;  /* 0x0000803402007388 */ /* 0x0043e80000000c00 */
[----:B-1----:R-:W2:Y:S04]  /*76b80*/  LDL.LU.64 R54, [R1+0x2698] ;  /* 0x0026980001367983 */ /* 0x002ea80000300a00 */
[----:B------:R-:W2:Y:S04]  /*76b90*/  LDL.LU.64 R52, [R1+0x2690] ;  /* 0x0026900001347983 */ /* 0x000ea80000300a00 */
[----:B------:R-:W3:Y:S04]  /*76ba0*/  LDL.LU.64 R58, [R1+0x2688] ;  /* 0x00268800013a7983 */ /* 0x000ee80000300a00 */
[----:B------:R-:W4:Y:S04]  /*76bb0*/  LDL.LU R57, [R1+0x240] ;  /* 0x0002400001397983 */ /* 0x000f280000300800 */
[----:B------:R-:W3:Y:S04]  /*76bc0*/  LDL.LU R6, [R1+0x210] ;  /* 0x0002100001067983 */ /* 0x000ee80000300800 */
[----:B------:R-:W3:Y:S01]  /*76bd0*/  LDL.LU R4, [R1+0x2250] ;  /* 0x0022500001047983 */ /* 0x000ee20000300800 */
[----:B------:R-:W-:-:S03]  /*76be0*/  IMAD R3, R51, c[0x0][0x194], RZ ;  /* 0x0000650033037a24 */ /* 0x000fc600078e02ff */
[----:B------:R-:W3:Y:S04]  /*76bf0*/  LDL.LU R7, [R1+0x260] ;  /* 0x0002600001077983 */ /* 0x000ee80000300800 */
[----:B--2---:R1:W-:Y:S02]  /*76c00*/  STS.128 [R2+0x180], R52 ;  /* 0x0001803402007388 */ /* 0x0043e40000000c00 */
[----:B-1----:R-:W-:-:S05]  /*76c10*/  IMAD R2, R31, c[0x0][0x194], RZ ;  /* 0x000065001f027a24 */ /* 0x002fca00078e02ff */
[----:B------:R-:W-:-:S04]  /*76c20*/  LEA R52, P4, R2, c[0x0][0x170], 0x1 ;  /* 0x00005c0002347a11 */ /* 0x000fc800078808ff */
[----:B------:R-:W-:Y:S02]  /*76c30*/  LEA.HI.X.SX32 R53, R2, c[0x0][0x174], 0x1, P4 ;  /* 0x00005d0002357a11 */ /* 0x000fe400020f0eff */
[----:B------:R-:W-:-:S03]  /*76c40*/  LEA R2, P4, R3, c[0x0][0x170], 0x1 ;  /* 0x00005c0003027a11 */ /* 0x000fc600078808ff */
[----:B------:R-:W-:Y:S01]  /*76c50*/  IMAD.WIDE R54, R56, 0x2, R52 ;  /* 0x0000000238367825 */ /* 0x000fe200078e0234 */
[----:B------:R-:W-:Y:S01]  /*76c60*/  LEA.HI.X.SX32 R3, R3, c[0x0][0x174], 0x1, P4 ;  /* 0x00005d0003037a11 */ /* 0x000fe200020f0eff */
[----:B------:R-:W-:-:S06]  /*76c70*/  NOP ;  /* 0x0000000000007918 */ /* 0x000fcc0000000000 */
[----:B------:R1:W-:Y:S01]  /*76c80*/  @P2 STG.E.U16 [R54.64], R5 ;  /* 0x0000000536002986 */ /* 0x0003e2000c101504 */
[----:B------:R-:W-:Y:S01]  /*76c90*/  ISETP.LT.AND P2, PT, R31, c[0x0][0x178], !P1 ;  /* 0x00005e001f007a0c */ /* 0x000fe20004f41270 */
[----:B-1----:R-:W-:-:S05]  /*76ca0*/  IMAD.WIDE R54, R56, 0x2, R2 ;  /* 0x0000000238367825 */ /* 0x002fca00078e0202 */
[----:B------:R1:W-:Y:S01]  /*76cb0*/  @P3 STG.E.U16 [R54.64], R28 ;  /* 0x0000001c36003986 */ /* 0x0003e2000c101504 */
[----:B------:R-:W-:Y:S02]  /*76cc0*/  IADD3 R56, R56, c[0x0][0x198], RZ ;  /* 0x0000660038387a10 */ /* 0x000fe40007ffe0ff */
[----:B-1----:R-:W-:Y:S02]  /*76cd0*/  PRMT R28, R5, 0x7632, R28 ;  /* 0x00007632051c7816 */ /* 0x002fe4000000001c */
[----:B------:R-:W2:Y:S01]  /*76ce0*/  LDL.LU R5, [R1+0x2254] ;  /* 0x0022540001057983 */ /* 0x000ea20000300800 */
[----:B------:R-:W-:Y:S01]  /*76cf0*/  ISETP.LT.AND P1, PT, R51, c[0x0][0x178], !P1 ;  /* 0x00005e0033007a0c */ /* 0x000fe20004f21270 */
[----:B------:R-:W-:-:S05]  /*76d00*/  IMAD.WIDE R54, R56, 0x2, R52 ;  /* 0x0000000238367825 */ /* 0x000fca00078e0234 */
[----:B------:R1:W-:Y:S01]  /*76d10*/  @P2 STG.E.U16 [R54.64], R28 ;  /* 0x0000001c36002986 */ /* 0x0003e2000c101504 */
[----:B------:R-:W-:Y:S02]  /*76d20*/  ISETP.LT.AND P2, PT, R31, c[0x0][0x178], !P0 ;  /* 0x00005e001f007a0c */ /* 0x000fe40004741270 */
[----:B-1----:R-:W-:Y:S01]  /*76d30*/  PRMT R28, R28, 0x7632, R28 ;  /* 0x000076321c1c7816 */ /* 0x002fe2000000001c */
[----:B------:R-:W-:-:S05]  /*76d40*/  IMAD.WIDE R54, R56, 0x2, R2 ;  /* 0x0000000238367825 */ /* 0x000fca00078e0202 */
[----:B------:R1:W-:Y:S01]  /*76d50*/  @P1 STG.E.U16 [R54.64], R28 ;  /* 0x0000001c36001986 */ /* 0x0003e2000c101504 */
[----:B------:R-:W-:Y:S02]  /*76d60*/  ISETP.LT.AND P1, PT, R51, c[0x0][0x178], !P0 ;  /* 0x00005e0033007a0c */ /* 0x000fe40004721270 */
[----:B---3--:R-:W-:Y:S02]  /*76d70*/  ISETP.GE.AND P0, PT, R4, c[0x0][0x17c], PT ;  /* 0x00005f0004007a0c */ /* 0x008fe40003f06270 */
[----:B------:R-:W3:Y:S01]  /*76d80*/  LDL.LU R4, [R1+0x2258] ;  /* 0x0022580001047983 */ /* 0x000ee20000300800 */
[----:B-1----:R-:W-:-:S05]  /*76d90*/  IADD3 R28, R56, c[0x0][0x198], RZ ;  /* 0x00006600381c7a10 */ /* 0x002fca0007ffe0ff */
[----:B------:R-:W-:-:S05]  /*76da0*/  IMAD.WIDE R54, R28, 0x2, R52 ;  /* 0x000000021c367825 */ /* 0x000fca00078e0234 */
[----:B----4-:R1:W-:Y:S02]  /*76db0*/  @P2 STG.E.U16 [R54.64], R57 ;  /* 0x0000003936002986 */ /* 0x0103e4000c101504 */
[C---:B-1----:R-:W-:Y:S01]  /*76dc0*/  IMAD.WIDE R54, R28.reuse, 0x2, R2 ;  /* 0x000000021c367825 */ /* 0x042fe200078e0202 */
[----:B------:R-:W-:-:S04]  /*76dd0*/  IADD3 R28, R28, c[0x0][0x198], RZ ;  /* 0x000066001c1c7a10 */ /* 0x000fc80007ffe0ff */
[----:B------:R1:W-:Y:S01]  /*76de0*/  @P1 STG.E.U16 [R54.64], R6 ;  /* 0x0000000636001986 */ /* 0x0003e2000c101504 */
[----:B------:R-:W-:Y:S02]  /*76df0*/  ISETP.LT.AND P1, PT, R31, c[0x0][0x178], !P0 ;  /* 0x00005e001f007a0c */ /* 0x000fe40004721270 */
[----:B------:R-:W-:Y:S02]  /*76e00*/  ISETP.LT.AND P0, PT, R51, c[0x0][0x178], !P0 ;  /* 0x00005e0033007a0c */ /* 0x000fe40004701270 */
[----:B------:R-:W-:Y:S02]  /*76e10*/  PRMT R56, R57, 0x7632, R56 ;  /* 0x0000763239387816 */ /* 0x000fe40000000038 */
[----:B------:R-:W4:Y:S01]  /*76e20*/  LDL.LU R57, [R1+0x2684] ;  /* 0x0026840001397983 */ /* 0x000f220000300800 */
[----:B-1----:R-:W-:-:S06]  /*76e30*/  IMAD.WIDE R54, R28, 0x2, R52 ;  /* 0x000000021c367825 */ /* 0x002fcc00078e0234 */
[----:B------:R1:W-:Y:S02]  /*76e40*/  @P1 STG.E.U16 [R54.64], R56 ;  /* 0x0000003836001986 */ /* 0x0003e4000c101504 */
[----:B-1----:R-:W-:Y:S01]  /*76e50*/  PRMT R56, R6, 0x7632, R56 ;  /* 0x0000763206387816 */ /* 0x002fe20000000038 */
[----:B------:R-:W-:-:S05]  /*76e60*/  IMAD.WIDE R54, R28, 0x2, R2 ;  /* 0x000000021c367825 */ /* 0x000fca00078e0202 */
[----:B------:R1:W-:Y:S01]  /*76e70*/  @P0 STG.E.U16 [R54.64], R56 ;  /* 0x0000003836000986 */ /* 0x0003e2000c101504 */
[----:B------:R-:W-:-:S05]  /*76e80*/  IADD3 R28, R28, c[0x0][0x198], RZ ;  /* 0x000066001c1c7a10 */ /* 0x000fca0007ffe0ff */
[----:B-1----:R-:W-:Y:S01]  /*76e90*/  IMAD.WIDE R54, R28, 0x2, R52 ;  /* 0x000000021c367825 */ /* 0x002fe200078e0234 */
[----:B------:R-:W-:Y:S02]  /*76ea0*/  PRMT R56, R7, 0x7632, R56 ;  /* 0x0000763207387816 */ /* 0x000fe40000000038 */
[----:B--2---:R-:W-:Y:S02]  /*76eb0*/  ISETP.GE.AND P0, PT, R5, c[0x0][0x17c], PT ;  /* 0x00005f0005007a0c */ /* 0x004fe40003f06270 */
[----:B------:R-:W2:Y:S02]  /*76ec0*/  LDL.LU R5, [R1+0x225c] ;  /* 0x00225c0001057983 */ /* 0x000ea40000300800 */
[----:B------:R-:W-:Y:S02]  /*76ed0*/  ISETP.LT.AND P2, PT, R31, c[0x0][0x178], !P0 ;  /* 0x00005e001f007a0c */ /* 0x000fe40004741270 */
[----:B------:R-:W-:Y:S02]  /*76ee0*/  ISETP.LT.AND P1, PT, R51, c[0x0][0x178], !P0 ;  /* 0x00005e0033007a0c */ /* 0x000fe40004721270 */
[----:B---3--:R-:W-:-:S02]  /*76ef0*/  ISETP.GE.AND P0, PT, R4, c[0x0][0x17c], PT ;  /* 0x00005f0004007a0c */ /* 0x008fc40003f06270 */
[----:B------:R-:W3:Y:S07]  /*76f00*/  LDL.LU R4, [R1+0x2260] ;  /* 0x0022600001047983 */ /* 0x000eee0000300800 */
[----:B------:R1:W-:Y:S02]  /*76f10*/  @P2 STG.E.U16 [R54.64], R7 ;  /* 0x0000000736002986 */ /* 0x0003e4000c101504 */
[C---:B-1----:R-:W-:Y:S01]  /*76f20*/  IMAD.WIDE R54, R28.reuse, 0x2, R2 ;  /* 0x000000021c367825 */ /* 0x042fe200078e0202 */
[----:B------:R-:W-:-:S04]  /*76f30*/  IADD3 R28, R28, c[0x0][0x198], RZ ;  /* 0x000066001c1c7a10 */ /* 0x000fc80007ffe0ff */
[----:B------:R1:W-:Y:S01]  /*76f40*/  @P1 STG.E.U16 [R54.64], R58 ;  /* 0x0000003a36001986 */ /* 0x0003e2000c101504 */
[----:B------:R-:W-:Y:S01]  /*76f50*/  ISETP.LT.AND P1, PT, R31, c[0x0][0x178], !P0 ;  /* 0x00005e001f007a0c */ /* 0x000fe20004721270 */
[----:B-1----:R-:W-:-:S12]  /*76f60*/  IMAD.WIDE R54, R28, 0x2, R52 ;  /* 0x000000021c367825 */ /* 0x002fd800078e0234 */
[----:B------:R1:W-:Y:S02]  /*76f70*/  @P1 STG.E.U16 [R54.64], R56 ;  /* 0x0000003836001986 */ /* 0x0003e4000c101504 */
[----:B-1----:R-:W-:Y:S02]  /*76f80*/  PRMT R56, R58, 0x7632, R56 ;  /* 0x000076323a387816 */ /* 0x002fe40000000038 */
[----:B------:R-:W3:Y:S04]  /*76f90*/  LDL.LU R58, [R1+0x2680] ;  /* 0x00268000013a7983 */ /* 0x000ee80000300800 */
[----:B------:R-:W3:Y:S01]  /*76fa0*/  LDL.LU R6, [R1+0x2264] ;  /* 0x0022640001067983 */ /* 0x000ee20000300800 */
[----:B------:R-:W-:Y:S01]  /*76fb0*/  ISETP.LT.AND P0, PT, R51, c[0x0][0x178], !P0 ;  /* 0x00005e0033007a0c */ /* 0x000fe20004701270 */
[C---:B------:R-:W-:Y:S01]  /*76fc0*/  IMAD.WIDE R54, R28.reuse, 0x2, R2 ;  /* 0x000000021c367825 */ /* 0x040fe200078e0202 */
[----:B------:R-:W-:-:S11]  /*76fd0*/  IADD3 R28, R28, c[0x0][0x198], RZ ;  /* 0x000066001c1c7a10 */ /* 0x000fd60007ffe0ff */
[----:B------:R1:W-:Y:S02]  /*76fe0*/  @P0 STG.E.U16 [R54.64], R56 ;  /* 0x0000003836000986 */ /* 0x0003e4000c101504 */
[----:B-1----:R-:W-:Y:S01]  /*76ff0*/  IMAD.WIDE R54, R28, 0x2, R52 ;  /* 0x000000021c367825 */ /* 0x002fe200078e0234 */
[----:B----4-:R-:W-:Y:S02]  /*77000*/  PRMT R56, R57, 0x7632, R56 ;  /* 0x0000763239387816 */ /* 0x010fe40000000038 */
[----:B--2---:R-:W-:Y:S02]  /*77010*/  ISETP.GE.AND P0, PT, R5, c[0x0][0x17c], PT ;  /* 0x00005f0005007a0c */ /* 0x004fe40003f06270 */
[----:B------:R-:W2:Y:S02]  /*77020*/  LDL.LU R5, [R1+0x2268] ;  /* 0x0022680001057983 */ /* 0x000ea40000300800 */
[----:B------:R-:W-:Y:S02]  /*77030*/  ISETP.LT.AND P2, PT, R31, c[0x0][0x178], !P0 ;  /* 0x00005e001f007a0c */ /* 0x000fe40004741270 */
[----:B------:R-:W-:-:S11]  /*77040*/  ISETP.LT.AND P1, PT, R51, c[0x0][0x178], !P0 ;  /* 0x00005e0033007a0c */ /* 0x000fd60004721270 */
[----:B------:R1:W-:Y:S04]  /*77050*/  @P2 STG.E.U16 [R54.64], R57 ;  /* 0x0000003936002986 */ /* 0x0003e8000c101504 */
[----:B-1----:R-:W4:Y:S01]  /*77060*/  LDL.LU R57, [R1+0x267c] ;  /* 0x00267c0001397983 */ /* 0x002f220000300800 */
[----:B------:R-:W-:Y:S01]  /*77070*/  IMAD.WIDE R54, R28, 0x2, R2 ;  /* 0x000000021c367825 */ /* 0x000fe200078e0202 */
[----:B---3--:R-:W-:-:S04]  /*77080*/  ISETP.GE.AND P0, PT, R4, c[0x0][0x17c], PT ;  /* 0x00005f0004007a0c */ /* 0x008fc80003f06270 */
[----:B------:R1:W-:Y:S01]  /*77090*/  @P1 STG.E.U16 [R54.64], R59 ;  /* 0x0000003b36001986 */ /* 0x0003e2000c101504 */
[----:B------:R-:W-:Y:S02]  /*770a0*/  ISETP.LT.AND P1, PT, R31, c[0x0][0x178], !P0 ;  /* 0x00005e001f007a0c */ /* 0x000fe40004721270 */
[----:B------:R-:W-:-:S05]  /*770b0*/  IADD3 R28, R28, c[0x0][0x198], RZ ;  /* 0x000066001c1c7a10 */ /* 0x000fca0007ffe0ff */
[----:B-1----:R-:W-:-:S06]  /*770c0*/  IMAD.WIDE R54, R28, 0x2, R52 ;  /* 0x000000021c367825 */ /* 0x002fcc00078e0234 */
[----:B------:R1:W-:Y:S01]  /*770d0*/  @P1 STG.E.U16 [R54.64], R56 ;  /* 0x0000003836001986 */ /* 0x0003e2000c101504 */
[----:B------:R-:W-:Y:S02]  /*770e0*/  ISETP.LT.AND P0, PT, R51, c[0x0][0x178], !P0 ;  /* 0x00005e0033007a0c */ /* 0x000fe40004701270 */
[----:B-1----:R-:W-:Y:S02]  /*770f0*/  PRMT R56, R59, 0x7632, R56 ;  /* 0x000076323b387816 */ /* 0x002fe40000000038 */
[----:B------:R-:W3:Y:S04]  /*77100*/  LDL.LU R59, [R1+0x2678] ;  /* 0x00267800013b7983 */ /* 0x000ee80000300800 */
[----:B------:R-:W3:Y:S01]  /*77110*/  LDL.LU R4, [R1+0x226c] ;  /* 0x00226c0001047983 */ /* 0x000ee20000300800 */
[----:B------:R-:W-:-:S05]  /*77120*/  IMAD.WIDE R54, R28, 0x2, R2 ;  /* 0x000000021c367825 */ /* 0x000fca00078e0202 */
[----:B------:R1:W-:Y:S01]  /*77130*/  @P0 STG.E.U16 [R54.64], R56 ;  /* 0x0000003836000986 */ /* 0x0003e2000c101504 */
[----:B------:R-:W-:-:S03]  /*77140*/  ISETP.GE.AND P0, PT, R6, c[0x0][0x17c], PT ;  /* 0x00005f0006007a0c */ /* 0x000fc60003f06270 */
[----:B------:R-:W3:Y:S01]  /*77150*/  LDL.LU R6, [R1+0x2270] ;  /* 0x0022700001067983 */ /* 0x000ee20000300800 */
[----:B------:R-:W-:Y:S02]  /*77160*/  ISETP.LT.AND P2, PT, R31, c[0x0][0x178], !P0 ;  /* 0x00005e001f007a0c */ /* 0x000fe40004741270 */
[----:B------:R-:W-:Y:S02]  /*77170*/  IADD3 R28, R28, c[0x0][0x198], RZ ;  /* 0x000066001c1c7a10 */ /* 0x000fe40007ffe0ff */
[----:B------:R-:W-:-:S03]  /*77180*/  ISETP.LT.AND P1, PT, R51, c[0x0][0x178], !P0 ;  /* 0x00005e0033007a0c */ /* 0x000fc60004721270 */
[----:B-1----:R-:W-:Y:S01]  /*77190*/  IMAD.WIDE R54, R28, 0x2, R52 ;  /* 0x000000021c367825 */ /* 0x002fe200078e0234 */
[----:B--2---:R-:W-:-:S05]  /*771a0*/  ISETP.GE.AND P0, PT, R5, c[0x0][0x17c], PT ;  /* 0x00005f0005007a0c */ /* 0x004fca0003f06270 */
[----:B----4-:R1:W-:Y:S02]  /*771b0*/  @P2 STG.E.U16 [R54.64], R57 ;  /* 0x0000003936002986 */ /* 0x0103e4000c101504 */
[C---:B-1----:R-:W-:Y:S01]  /*771c0*/  IMAD.WIDE R54, R28.reuse, 0x2, R2 ;  /* 0x000000021c367825 */ /* 0x042fe200078e0202 */
[----:B------:R-:W-:-:S04]  /*771d0*/  IADD3 R28, R28, c[0x0][0x198], RZ ;  /* 0x000066001c1c7a10 */ /* 0x000fc80007ffe0ff */
[----:B------:R1:W-:Y:S01]  /*771e0*/  @P1 STG.E.U16 [R54.64], R29 ;  /* 0x0000001d36001986 */ /* 0x0003e2000c101504 */
[----:B------:R-:W-:Y:S02]  /*771f0*/  ISETP.LT.AND P1, PT, R31, c[0x0][0x178], !P0 ;  /* 0x00005e001f007a0c */ /* 0x000fe40004721270 */
[----:B------:R-:W-:Y:S02]  /*77200*/  ISETP.LT.AND P0, PT, R51, c[0x0][0x178], !P0 ;  /* 0x00005e0033007a0c */ /* 0x000fe40004701270 */
[----:B-1----:R-:W-:Y:S01]  /*77210*/  PRMT R29, R57, 0x7632, R29 ;  /* 0x00007632391d7816 */ /* 0x002fe2000000001d */
[C---:B------:R-:W-:Y:S01]  /*77220*/  IMAD.WIDE R54, R28.reuse, 0x2, R52 ;  /* 0x000000021c367825 */ /* 0x040fe200078e0234 */
[----:B------:R-:W2:Y:S07]  /*77230*/  LDL.LU R57, [R1+0x2674] ;  /* 0x0026740001397983 */ /* 0x000eae0000300800 */
[----:B------:R1:W-:Y:S04]  /*77240*/  @P1 STG.E.U16 [R54.64], R29 ;  /* 0x0000001d36001986 */ /* 0x0003e8000c101504 */
[----:B------:R-:W4:Y:S04]  /*77250*/  LDL.LU R56, [R1+0x2278] ;  /* 0x0022780001387983 */ /* 0x000f280000300800 */
[----:B------:R-:W4:Y:S01]  /*77260*/  LDL.LU R5, [R1+0x2274] ;  /* 0x0022740001057983 */ /* 0x000f220000300800 */
[----:B-1----:R-:W-:Y:S01]  /*77270*/  PRMT R29, R29, 0x7632, R29 ;  /* 0x000076321d1d7816 */ /* 0x002fe2000000001d */
[----:B------:R-:W-:-:S05]  /*77280*/  IMAD.WIDE R54, R28, 0x2, R2 ;  /* 0x000000021c367825 */ /* 0x000fca00078e0202 */
[----:B------:R1:W-:Y:S01]  /*77290*/  @P0 STG.E.U16 [R54.64], R29 ;  /* 0x0000001d36000986 */ /* 0x0003e2000c101504 */
[----:B---3--:R-:W-:-:S03]  /*772a0*/  ISETP.GE.AND P0, PT, R4, c[0x0][0x17c], PT ;  /* 0x00005f0004007a0c */ /* 0x008fc60003f06270 */
[----:B------:R-:W3:Y:S01]  /*772b0*/  LDL.LU R4, [R1+0x264] ;  /* 0x0002640001047983 */ /* 0x000ee20000300800 */
[----:B------:R-:W-:Y:S02]  /*772c0*/  ISETP.LT.AND P1, PT, R31, c[0x0][0x178], !P0 ;  /* 0x00005e001f007a0c */ /* 0x000fe40004721270 */
[----:B------:R-:W-:Y:S01]  /*772d0*/  ISETP.LT.AND P0, PT, R51, c[0x0][0x178], !P0 ;  /* 0x00005e0033007a0c */ /* 0x000fe20004701270 */
[----:B------:R-:W3:Y:S01]  /*772e0*/  LDL.LU R7, [R1+0x2284] ;  /* 0x0022840001077983 */ /* 0x000ee20000300800 */
[----:B-1----:R-:W-:-:S05]  /*772f0*/  IADD3 R54, R28, c[0x0][0x198], RZ ;  /* 0x000066001c367a10 */ /* 0x002fca0007ffe0ff */
[----:B------:R-:W-:-:S05]  /*77300*/  IMAD.WIDE R28, R54, 0x2, R52 ;  /* 0x00000002361c7825 */ /* 0x000fca00078e0234 */
[----:B------:R1:W-:Y:S01]  /*77310*/  @P1 STG.E.U16 [R28.64], R59 ;  /* 0x0000003b1c001986 */ /* 0x0003e2000c101504 */
[----:B------:R-:W-:Y:S02]  /*77320*/  ISETP.GE.AND P1, PT, R6, c[0x0][0x17c], PT ;  /* 0x00005f0006007a0c */ /* 0x000fe40003f26270 */
[----:B------:R-:W-:Y:S01]  /*77330*/  PRMT R55, R59, 0x7632, R55 ;  /* 0x000076323b377816 */ /* 0x000fe20000000037 */
[----:B------:R-:W3:Y:S01]  /*77340*/  LDL.LU R6, [R1+0x2280] ;  /* 0x0022800001067983 */ /* 0x000ee20000300800 */
[C---:B-1----:R-:W-:Y:S01]  /*77350*/  IMAD.WIDE R28, R54.reuse, 0x2, R2 ;  /* 0x00000002361c7825 */ /* 0x042fe200078e0202 */
[----:B------:R-:W-:Y:S02]  /*77360*/  IADD3 R54, R54, c[0x0][0x198], RZ ;  /* 0x0000660036367a10 */ /* 0x000fe40007ffe0ff */
[----:B------:R-:W3:Y:S04]  /*77370*/  LDL.LU R59, [R1+0x2670] ;  /* 0x00267000013b7983 */ /* 0x000ee80000300800 */
[----:B------:R1:W-:Y:S01]  /*77380*/  @P0 STG.E.U16 [R28.64], R60 ;  /* 0x0000003c1c000986 */ /* 0x0003e2000c101504 */
[----:B------:R-:W-:Y:S01]  /*77390*/  ISETP.LT.AND P0, PT, R31, c[0x0][0x178], !P1 ;  /* 0x00005e001f007a0c */ /* 0x000fe20004f01270 */
[----:B-1----:R-:W-:-:S12]  /*773a0*/  IMAD.WIDE R28, R54, 0x2, R52 ;  /* 0x00000002361c7825 */ /* 0x002fd800078e0234 */
[----:B------:R1:W-:Y:S04]  /*773b0*/  @P0 STG.E.U16 [R28.64], R55 ;  /* 0x000000371c000986 */ /* 0x0003e8000c101504 */
[----:B-1----:R-:W3:Y:S01]  /*773c0*/  LDL.LU R29, [R1+0x227c] ;  /* 0x00227c00011d7983 */ /* 0x002ee20000300800 */
[----:B------:R-:W-:Y:S02]  /*773d0*/  ISETP.LT.AND P1, PT, R51, c[0x0][0x178], !P1 ;  /* 0x00005e0033007a0c */ /* 0x000fe40004f21270 */
[----:B--2---:R-:W-:Y:S02]  /*773e0*/  PRMT R57, R60, 0x7632, R57 ;  /* 0x000076323c397816 */ /* 0x004fe40000000039 */
[----:B----4-:R-:W-:Y:S02]  /*773f0*/  ISETP.GE.AND P0, PT, R5, c[0x0][0x17c], PT ;  /* 0x00005f0005007a0c */ /* 0x010fe40003f06270 */
[----:B------:R-:W2:Y:S04]  /*77400*/  LDL.LU R5, [R1+0x274] ;  /* 0x0002740001057983 */ /* 0x000ea80000300800 */
[----:B------:R-:W4:Y:S01]  /*77410*/  LDL.LU R60, [R1+0x266c] ;  /* 0x00266c00013c7983 */ /* 0x000f220000300800 */
[----:B---3--:R-:W-:-:S03]  /*77420*/  ISETP.GE.AND P3, PT, R7, c[0x0][0x17c], PT ;  /* 0x00005f0007007a0c */ /* 0x008fc60003f66270 */
[----:B------:R-:W3:Y:S01]  /*77430*/  LDL.LU R7, [R1+0x228c] ;  /* 0x00228c0001077983 */ /* 0x000ee20000300800 */
[----:B------:R-:W-:-:S03]  /*77440*/  ISETP.GE.AND P2, PT, R6, c[0x0][0x17c], PT ;  /* 0x00005f0006007a0c */ /* 0x000fc60003f46270 */
[----:B------:R-:W2:Y:S01]  /*77450*/  LDL.LU R6, [R1+0x2288] ;  /* 0x0022880001067983 */ /* 0x000ea20000300800 */
[----:B------:R-:W-:Y:S01]  /*77460*/  ISETP.GE.AND P4, PT, R29, c[0x0][0x17c], PT ;  /* 0x00005f001d007a0c */ /* 0x000fe20003f86270 */
[----:B------:R-:W-:-:S05]  /*77470*/  IMAD.WIDE R28, R54, 0x2, R2 ;  /* 0x00000002361c7825 */ /* 0x000fca00078e0202 */
[----:B------:R1:W-:Y:S04]  /*77480*/  @P1 STG.E.U16 [R28.64], R57 ;  /* 0x000000391c001986 */ /* 0x0003e8000c101504 */
[----:B-1----:R-:W2:Y:S01]  /*77490*/  LDL.LU R57, [R1+0x234] ;  /* 0x0002340001397983 */ /* 0x002ea20000300800 */
[----:B------:R-:W-:-:S04]  /*774a0*/  ISETP.GE.AND P5, PT, R56, c[0x0][0x17c], PT ;  /* 0x00005f0038007a0c */ /* 0x000fc80003fa6270 */
[----:B------:R-:W-:Y:S02]  /*774b0*/  ISETP.LT.AND P6, PT, R31, c[0x0][0x178], !P5 ;  /* 0x00005e001f007a0c */ /* 0x000fe40006fc1270 */
[----:B------:R-:W-:Y:S02]  /*774c0*/  IADD3 R56, R54, c[0x0][0x198], RZ ;  /* 0x0000660036387a10 */ /* 0x000fe40007ffe0ff */
[----:B------:R-:W-:-:S03]  /*774d0*/  ISETP.LT.AND P5, PT, R51, c[0x0][0x178], !P5 ;  /* 0x00005e0033007a0c */ /* 0x000fc60006fa1270 */
[----:B------:R-:W-:Y:S01]  /*774e0*/  IMAD.WIDE R54, R56, 0x2, R52 ;  /* 0x0000000238367825 */ /* 0x000fe200078e0234 */
[----:B------:R-:W-:-:S03]  /*774f0*/  ISETP.LT.AND P1, PT, R31, c[0x0][0x178], !P0 ;  /* 0x00005e001f007a0c */ /* 0x000fc60004721270 */
[C---:B------:R-:W-:Y:S02]  /*77500*/  IMAD.WIDE R28, R56.reuse, 0x2, R2 ;  /* 0x00000002381c7825 */ /* 0x040fe400078e0202 */
[----:B------:R1:W-:Y:S02]  /*77510*/  @P6 STG.E.U16 [R54.64], R4 ;  /* 0x0000000436006986 */ /* 0x0003e4000c101504 */
[----:B-1----:R-:W-:Y:S02]  /*77520*/  IADD3 R54, R56, c[0x0][0x198], RZ ;  /* 0x0000660038367a10 */ /* 0x002fe40007ffe0ff */
[----:B----4-:R-:W-:Y:S01]  /*77530*/  PRMT R60, R4, 0x7632, R60 ;  /* 0x00007632043c7816 */ /* 0x010fe2000000003c */
[----:B--2---:R1:W-:Y:S01]  /*77540*/  @P5 STG.E.U16 [R28.64], R57 ;  /* 0x000000391c005986 */ /* 0x0043e2000c101504 */
[----:B------:R-:W-:Y:S02]  /*77550*/  PRMT R59, R57, 0x7632, R59 ;  /* 0x00007632393b7816 */ /* 0x000fe4000000003b */
[----:B---3--:R-:W-:-:S02]  /*77560*/  ISETP.GE.AND P5, PT, R7, c[0x0][0x17c], PT ;  /* 0x00005f0007007a0c */ /* 0x008fc40003fa6270 */
[----:B------:R-:W2:Y:S01]  /*77570*/  LDL.LU R7, [R1+0x2294] ;  /* 0x0022940001077983 */ /* 0x000ea20000300800 */
[----:B-1----:R-:W-:-:S05]  /*77580*/  IMAD.WIDE R56, R54, 0x2, R52 ;  /* 0x0000000236387825 */ /* 0x002fca00078e0234 */
[----:B------:R1:W-:Y:S01]  /*77590*/  @P1 STG.E.U16 [R56.64], R60 ;  /* 0x0000003c38001986 */ /* 0x0003e2000c101504 */
[----:B------:R-:W-:-:S03]  /*775a0*/  ISETP.GE.AND P1, PT, R6, c[0x0][0x17c], PT ;  /* 0x00005f0006007a0c */ /* 0x000fc60003f26270 */
[----:B------:R-:W3:Y:S01]  /*775b0*/  LDL.LU R6, [R1+0x2290] ;  /* 0x0022900001067983 */ /* 0x000ee20000300800 */
[----:B------:R-:W-:Y:S02]  /*775c0*/  ISETP.LT.AND P0, PT, R51, c[0x0][0x178], !P0 ;  /* 0x00005e0033007a0c */ /* 0x000fe40004701270 */
[----:B------:R-:W-:Y:S01]  /*775d0*/  ISETP.LT.AND P6, PT, R31, c[0x0][0x178], !P4 ;  /* 0x00005e001f007a0c */ /* 0x000fe200067c1270 */
[----:B------:R-:W-:Y:S01]  /*775e0*/  IMAD.MOV.U32 R4, RZ, RZ, R58 ;  /* 0x000000ffff047224 */ /* 0x000fe200078e003a */
[C---:B------:R-:W-:Y:S01]  /*775f0*/  IADD3 R58, R54.reuse, c[0x0][0x198], RZ ;  /* 0x00006600363a7a10 */ /* 0x040fe20007ffe0ff */
[----:B------:R-:W-:Y:S01]  /*77600*/  IMAD.WIDE R28, R54, 0x2, R2 ;  /* 0x00000002361c7825 */ /* 0x000fe200078e0202 */
[----:B------:R-:W-:-:S03]  /*77610*/  ISETP.LT.AND P4, PT, R51, c[0x0][0x178], !P4 ;  /* 0x00005e0033007a0c */ /* 0x000fc60006781270 */
[----:B------:R-:W-:-:S04]  /*77620*/  IMAD.WIDE R54, R58, 0x2, R52 ;  /* 0x000000023a367825 */ /* 0x000fc800078e0234 */
[----:B------:R4:W-:Y:S01]  /*77630*/  @P0 STG.E.U16 [R28.64], R59 ;  /* 0x0000003b1c000986 */ /* 0x0009e2000c101504 */
[----:B------:R-:W-:-:S03]  /*77640*/  ISETP.LT.AND P0, PT, R31, c[0x0][0x178], !P3 ;  /* 0x00005e001f007a0c */ /* 0x000fc60005f01270 */
[----:B------:R0:W-:Y:S01]  /*77650*/  @P6 STG.E.U16 [R54.64], R5 ;  /* 0x0000000536006986 */ /* 0x0001e2000c101504 */
[----:B-1----:R-:W-:Y:S02]  /*77660*/  PRMT R60, R5, 0x7632, R60 ;  /* 0x00007632053c7816 */ /* 0x002fe4000000003c */
[----:B------:R-:W-:Y:S02]  /*77670*/  ISETP.LT.AND P6, PT, R31, c[0x0][0x178], !P2 ;  /* 0x00005e001f007a0c */ /* 0x000fe400057c1270 */
[----:B------:R-:W2:Y:S01]  /*77680*/  LDL.LU R31, [R1+0x2668] ;  /* 0x00266800011f7983 */ /* 0x000ea20000300800 */
[C---:B----4-:R-:W-:Y:S01]  /*77690*/  IMAD.WIDE R28, R58.reuse, 0x2, R2 ;  /* 0x000000023a1c7825 */ /* 0x050fe200078e0202 */
[----:B0-----:R-:W-:-:S04]  /*776a0*/  IADD3 R54, R58, c[0x0][0x198], RZ ;  /* 0x000066003a367a10 */ /* 0x001fc80007ffe0ff */
[----:B------:R0:W-:Y:S01]  /*776b0*/  @P4 STG.E.U16 [R28.64], R30 ;  /* 0x0000001e1c004986 */ /* 0x0001e2000c101504 */
[----:B------:R-:W-:Y:S01]  /*776c0*/  PRMT R59, R30, 0x7632, R59 ;  /* 0x000076321e3b7816 */ /* 0x000fe2000000003b */
[----:B------:R-:W-:-:S05]  /*776d0*/  IMAD.WIDE R56, R54, 0x2, R52 ;  /* 0x0000000236387825 */ /* 0x000fca00078e0234 */
[----:B------:R1:W-:Y:S04]  /*776e0*/  @P0 STG.E.U16 [R56.64], R60 ;  /* 0x0000003c38000986 */ /* 0x0003e8000c101504 */
[----:B0-----:R-:W4:Y:S04]  /*776f0*/  LDL.LU R30, [R1+0x2664] ;  /* 0x00266400011e7983 */ /* 0x001f280000300800 */
[----:B------:R-:W4:Y:S04]  /*77700*/  LDL.LU R5, [R1+0x248] ;  /* 0x0002480001057983 */ /* 0x000f280000300800 */
[----:B-1----:R-:W4:Y:S04]  /*77710*/  LDL.LU R57, [R1+0x228] ;  /* 0x0002280001397983 */ /* 0x002f280000300800 */
[----:B------:R-:W4:Y:S01]  /*77720*/  LDL.LU R60, [R1+0x950] ;  /* 0x00095000013c7983 */ /* 0x000f220000300800 */
[----:B---3--:R-:W-:-:S03]  /*77730*/  ISETP.GE.AND P0, PT, R6, c[0x0][0x17c], PT ;  /* 0x00005f0006007a0c */ /* 0x008fc60003f06270 */
[----:B------:R-:W3:Y:S01]  /*77740*/  LDL.LU R6, [R1+0x229c] ;  /* 0x00229c0001067983 */ /* 0x000ee20000300800 */
[C---:B------:R-:W-:Y:S02]  /*77750*/  ISETP.LT.AND P3, PT, R51.reuse, c[0x0][0x178], !P3 ;  /* 0x00005e0033007a0c */ /* 0x040fe40005f61270 */
[C---:B------:R-:W-:Y:S01]  /*77760*/  IADD3 R58, R54.reuse, c[0x0][0x198], RZ ;  /* 0x00006600363a7a10 */ /* 0x040fe20007ffe0ff */
[----:B------:R-:W-:Y:S01]  /*77770*/  IMAD.WIDE R28, R54, 0x2, R2 ;  /* 0x00000002361c7825 */ /* 0x000fe200078e0202 */
[----:B------:R-:W-:-:S03]  /*77780*/  ISETP.LT.AND P2, PT, R51, c[0x0][0x178], !P2 ;  /* 0x00005e0033007a0c */ /* 0x000fc60005741270 */
[----:B------:R-:W-:-:S06]  /*77790*/  IMAD.WIDE R54, R58, 0x2, R52 ;  /* 0x000000023a367825 */ /* 0x000fcc00078e0234 */
[----:B------:R0:W-:Y:S01]  /*777a0*/  @P3 STG.E.U16 [R28.64], R59 ;  /* 0x0000003b1c003986 */ /* 0x0001e2000c101504 */
[----:B--2---:R-:W-:Y:S01]  /*777b0*/  ISETP.GE.AND P4, PT, R7, c[0x0][0x17c], PT ;  /* 0x00005f0007007a0c */ /* 0x004fe20003f86270 */
[----:B------:R-:W-:Y:S02]  /*777c0*/  IMAD.MOV.U32 R7, RZ, RZ, R4 ;  /* 0x000000ffff077224 */ /* 0x000fe400078e0004 */
[----:B------:R-:W2:Y:S01]  /*777d0*/  LDL.LU R4, [R1+0x2298] ;  /* 0x0022980001047983 */ /* 0x000ea20000300800 */
[----:B0-----:R-:W-:-:S03]  /*777e0*/  IMAD.WIDE R28, R58, 0x2, R2 ;  /* 0x000000023a1c7825 */ /* 0x001fc600078e0202 */
[----:B----4-:R0:W-:Y:S01]  /*777f0*/  @P6 STG.E.U16 [R54.64], R57 ;  /* 0x0000003936006986 */ /* 0x0101e2000c101504 */
[----:B------:R-:W-:Y:S02]  /*77800*/  ISETP.LT.AND P3, PT, R60, c[0x0][0x178], !P5 ;  /* 0x00005e003c007a0c */ /* 0x000fe40006f61270 */
[----:B------:R-:W-:Y:S02]  /*77810*/  PRMT R59, R57, 0x7632, R59 ;  /* 0x00007632393b7816 */ /* 0x000fe4000000003b */
[----:B0-----:R-:W-:Y:S01]  /*77820*/  IADD3 R54, R58, c[0x0][0x198], RZ ;  /* 0x000066003a367a10 */ /* 0x001fe20007ffe0ff */
[----:B------:R-:W-:Y:S04]  /*77830*/  @P2 STG.E.U16 [R28.64], R30 ;  /* 0x0000001e1c002986 */ /* 0x000fe8000c101504 */
[----:B------:R-:W-:-:S05]  /*77840*/  IMAD.WIDE R56, R54, 0x2, R52 ;  /* 0x0000000236387825 */ /* 0x000fca00078e0234 */
[----:B------:R0:W-:Y:S04]  /*77850*/  @P3 STG.E.U16 [R56.64], R59 ;  /* 0x0000003b38003986 */ /* 0x0001e8000c101504 */
[----:B0-----:R-:W4:Y:S01]  /*77860*/  LDL.LU R57, [R1+0x218] ;  /* 0x0002180001397983 */ /* 0x001f220000300800 */
[----:B---3--:R-:W-:-:S03]  /*77870*/  ISETP.GE.AND P2, PT, R6, c[0x0][0x17c], PT ;  /* 0x00005f0006007a0c */ /* 0x008fc60003f46270 */
[----:B------:R-:W3:Y:S01]  /*77880*/  LDL.LU R6, [R1+0x22a4] ;  /* 0x0022a40001067983 */ /* 0x000ee20000300800 */
[C---:B------:R-:W-:Y:S02]  /*77890*/  ISETP.LT.AND P5, PT, R51.reuse, c[0x0][0x178], !P5 ;  /* 0x00005e0033007a0c */ /* 0x040fe40006fa1270 */
[----:B------:R-:W-:Y:S02]  /*778a0*/  ISETP.LT.AND P6, PT, R60, c[0x0][0x178], !P1 ;  /* 0x00005e003c007a0c */ /* 0x000fe40004fc1270 */
[C---:B------:R-:W-:Y:S01]  /*778b0*/  IADD3 R58, R54.reuse, c[0x0][0x198], RZ ;  /* 0x00006600363a7a10 */ /* 0x040fe20007ffe0ff */
[----:B------:R-:W-:Y:S01]  /*778c0*/  IMAD.WIDE R28, R54, 0x2, R2 ;  /* 0x00000002361c7825 */ /* 0x000fe200078e0202 */
[----:B------:R-:W-:Y:S02]  /*778d0*/  PRMT R30, R30, 0x7632, R30 ;  /* 0x000076321e1e7816 */ /* 0x000fe4000000001e */
[----:B------:R-:W-:Y:S01]  /*778e0*/  ISETP.LT.AND P1, PT, R51, c[0x0][0x178], !P1 ;  /* 0x00005e0033007a0c */ /* 0x000fe20004f21270 */
[----:B------:R-:W-:-:S04]  /*778f0*/  IMAD.WIDE R54, R58, 0x2, R52 ;  /* 0x000000023a367825 */ /* 0x000fc800078e0234 */
[----:B------:R0:W-:Y:S01]  /*77900*/  @P5 STG.E.U16 [R28.64], R30 ;  /* 0x0000001e1c005986 */ /* 0x0001e2000c101504 */
[----:B------:R-:W-:-:S03]  /*77910*/  ISETP.LT.AND P5, PT, R60, c[0x0][0x178], !P4 ;  /* 0x00005e003c007a0c */ /* 0x000fc600067a1270 */
[----:B------:R1:W-:Y:S01]  /*77920*/  @P6 STG.E.U16 [R54.64], R5 ;  /* 0x0000000536006986 */ /* 0x0003e2000c101504 */
[----:B--2---:R-:W-:-:S03]  /*77930*/  ISETP.GE.AND P3, PT, R4, c[0x0][0x17c], PT ;  /* 0x00005f0004007a0c */ /* 0x004fc60003f66270 */
[----:B------:R-:W2:Y:S01]  /*77940*/  LDL.LU R4, [R1+0x22a0] ;  /* 0x0022a00001047983 */ /* 0x000ea20000300800 */
[C---:B0-----:R-:W-:Y:S01]  /*77950*/  IMAD.WIDE R28, R58.reuse, 0x2, R2 ;  /* 0x000000023a1c7825 */ /* 0x041fe200078e0202 */
[----:B-1----:R-:W-:Y:S02]  /*77960*/  IADD3 R54, R58, c[0x0][0x198], RZ ;  /* 0x000066003a367a10 */ /* 0x002fe40007ffe0ff */
[----:B------:R-:W-:Y:S02]  /*77970*/  PRMT R59, R5, 0x7632, R59 ;  /* 0x00007632053b7816 */ /* 0x000fe4000000003b */
[----:B------:R-:W2:Y:S04]  /*77980*/  LDL.LU R5, [R1+0x278] ;  /* 0x0002780001057983 */ /* 0x000ea80000300800 */
[----:B----4-:R0:W-:Y:S01]  /*77990*/  @P1 STG.E.U16 [R28.64], R57 ;  /* 0x000000391c001986 */ /* 0x0101e2000c101504 */
[----:B------:R-:W-:Y:S01]  /*779a0*/  PRMT R58, R57, 0x7632, R58 ;  /* 0x00007632393a7816 */ /* 0x000fe2000000003a */
[----:B0-----:R-:W-:-:S05]  /*779b0*/  IMAD.WIDE R56, R54, 0x2, R52 ;  /* 0x0000000236387825 */ /* 0x001fca00078e0234 */
[----:B------:R0:W-:Y:S04]  /*779c0*/  @P5 STG.E.U16 [R56.64], R59 ;  /* 0x0000003b38005986 */ /* 0x0001e8000c101504 */
[----:B0-----:R-:W4:Y:S04]  /*779d0*/  LDL.LU R56, [R1+0x268] ;  /* 0x0002680001387983 */ /* 0x001f280000300800 */
[----:B------:R-:W4:Y:S01]  /*779e0*/  LDL.LU R57, [R1+0x238] ;  /* 0x0002380001397983 */ /* 0x000f220000300800 */
[----:B---3--:R-:W-:-:S03]  /*779f0*/  ISETP.GE.AND P1, PT, R6, c[0x0][0x17c], PT ;  /* 0x00005f0006007a0c */ /* 0x008fc60003f26270 */
[----:B------:R-:W3:Y:S01]  /*77a00*/  LDL.LU R6, [R1+0x22ac] ;  /* 0x0022ac0001067983 */ /* 0x000ee20000300800 */
[C---:B------:R-:W-:Y:S02]  /*77a10*/  ISETP.LT.AND P4, PT, R51.reuse, c[0x0][0x178], !P4 ;  /* 0x00005e0033007a0c */ /* 0x040fe40006781270 */
[----:B------:R-:W-:Y:S02]  /*77a20*/  ISETP.LT.AND P6, PT, R60, c[0x0][0x178], !P0 ;  /* 0x00005e003c007a0c */ /* 0x000fe400047c1270 */
[----:B------:R-:W-:Y:S01]  /*77a30*/  ISETP.LT.AND P0, PT, R51, c[0x0][0x178], !P0 ;  /* 0x00005e0033007a0c */ /* 0x000fe20004701270 */
[C---:B------:R-:W-:Y:S01]  /*77a40*/  IMAD.WIDE R28, R54.reuse, 0x2, R2 ;  /* 0x00000002361c7825 */ /* 0x040fe200078e0202 */
[----:B------:R-:W-:-:S05]  /*77a50*/  IADD3 R30, R54, c[0x0][0x198], RZ ;  /* 0x00006600361e7a10 */ /* 0x000fca0007ffe0ff */
[----:B------:R-:W-:Y:S02]  /*77a60*/  IMAD.WIDE R54, R30, 0x2, R52 ;  /* 0x000000021e367825 */ /* 0x000fe400078e0234 */
[----:B------:R0:W-:Y:S01]  /*77a70*/  @P4 STG.E.U16 [R28.64], R58 ;  /* 0x0000003a1c004986 */ /* 0x0001e2000c101504 */
[----:B--2---:R-:W-:-:S03]  /*77a80*/  ISETP.GE.AND P5, PT, R4, c[0x0][0x17c], PT ;  /* 0x00005f0004007a0c */ /* 0x004fc60003fa6270 */
[----:B------:R-:W2:Y:S01]  /*77a90*/  LDL.LU R4, [R1+0x22a8] ;  /* 0x0022a80001047983 */ /* 0x000ea20000300800 */
[----:B0-----:R-:W-:-:S03]  /*77aa0*/  IMAD.WIDE R28, R30, 0x2, R2 ;  /* 0x000000021e1c7825 */ /* 0x001fc600078e0202 */
[----:B----4-:R0:W-:Y:S04]  /*77ab0*/  @P6 STG.E.U16 [R54.64], R56 ;  /* 0x0000003836006986 */ /* 0x0101e8000c101504 */
[----:B------:R1:W-:Y:S01]  /*77ac0*/  @P0 STG.E.U16 [R28.64], R57 ;  /* 0x000000391c000986 */ /* 0x0003e2000c101504 */
[----:B---3--:R-:W-:-:S03]  /*77ad0*/  ISETP.GE.AND P0, PT, R6, c[0x0][0x17c], PT ;  /* 0x00005f0006007a0c */ /* 0x008fc60003f06270 */
[----:B------:R-:W3:Y:S01]  /*77ae0*/  LDL.LU R6, [R1+0x22b4] ;  /* 0x0022b40001067983 */ /* 0x000ee20000300800 */
[----:B------:R-:W-:Y:S02]  /*77af0*/  ISETP.LT.AND P4, PT, R60, c[0x0][0x178], !P2 ;  /* 0x00005e003c007a0c */ /* 0x000fe40005781270 */
[----:B------:R-:W-:Y:S02]  /*77b00*/  ISETP.LT.AND P2, PT, R51, c[0x0][0x178], !P2 ;  /* 0x00005e0033007a0c */ /* 0x000fe40005741270 */
[----:B0-----:R-:W-:Y:S02]  /*77b10*/  IADD3 R54, R30, c[0x0][0x198], RZ ;  /* 0x000066001e367a10 */ /* 0x001fe40007ffe0ff */
[----:B------:R-:W-:Y:S02]  /*77b20*/  ISETP.LT.AND P6, PT, R60, c[0x0][0x178], !P3 ;  /* 0x00005e003c007a0c */ /* 0x000fe40005fc1270 */
[----:B------:R-:W-:Y:S02]  /*77b30*/  PRMT R59, R56, 0x7632, R59 ;  /* 0x00007632383b7816 */ /* 0x000fe4000000003b */
[----:B------:R-:W-:-:S02]  /*77b40*/  IADD3 R30, R54, c[0x0][0x198], RZ ;  /* 0x00006600361e7a10 */ /* 0x000fc40007ffe0ff */
[----:B------:R-:W-:Y:S01]  /*77b50*/  PRMT R58, R57, 0x7632, R58 ;  /* 0x00007632393a7816 */ /* 0x000fe2000000003a */
[----:B-1----:R-:W-:-:S04]  /*77b60*/  IMAD.WIDE R56, R54, 0x2, R52 ;  /* 0x0000000236387825 */ /* 0x002fc800078e0234 */
[----:B------:R-:W-:Y:S01]  /*77b70*/  IMAD.WIDE R28, R54, 0x2, R2 ;  /* 0x00000002361c7825 */ /* 0x000fe200078e0202 */
[----:B------:R-:W-:Y:S01]  /*77b80*/  ISETP.LT.AND P3, PT, R51, c[0x0][0x178], !P3 ;  /* 0x00005e0033007a0c */ /* 0x000fe20005f61270 */
[----:B------:R0:W-:Y:S02]  /*77b90*/  @P4 STG.E.U16 [R56.64], R59 ;  /* 0x0000003b38004986 */ /* 0x0001e4000c101504 */
[----:B------:R-:W-:Y:S02]  /*77ba0*/  IMAD.WIDE R54, R30, 0x2, R52 ;  /* 0x000000021e367825 */ /* 0x000fe400078e0234 */
[----:B------:R1:W-:Y:S01]  /*77bb0*/  @P2 STG.E.U16 [R28.64], R58 ;  /* 0x0000003a1c002986 */ /* 0x0003e2000c101504 */
[----:B------:R-:W-:-:S03]  /*77bc0*/  ISETP.LT.AND P2, PT, R60, c[0x0][0x178], !P1 ;  /* 0x00005e003c007a0c */ /* 0x000fc60004f41270 */
[----:B------:R4:W-:Y:S01]  /*77bd0*/  @P6 STG.E.U16 [R54.64], R5 ;  /* 0x0000000536006986 */ /* 0x0009e2000c101504 */
[----:B--2---:R-:W-:Y:S02]  /*77be0*/  ISETP.GE.AND P4, PT, R4, c[0x0][0x17c], PT ;  /* 0x00005f0004007a0c */ /* 0x004fe40003f86270 */
[----:B0-----:R-:W-:Y:S01]  /*77bf0*/  PRMT R59, R5, 0x7632, R59 ;  /* 0x00007632053b7816 */ /* 0x001fe2000000003b */
[----:B------:R-:W2:Y:S01]  /*77c00*/  LDL.LU R4, [R1+0x22b0] ;  /* 0x0022b00001047983 */ /* 0x000ea20000300800 */
[C---:B-1----:R-:W-:Y:S01]  /*77c10*/  IMAD.WIDE R28, R30.reuse, 0x2, R2 ;  /* 0x000000021e1c7825 */ /* 0x042fe200078e0202 */
[----:B----4-:R-:W-:-:S04]  /*77c20*/  IADD3 R54, R30, c[0x0][0x198], RZ ;  /* 0x000066001e367a10 */ /* 0x010fc80007ffe0ff */
[----:B------:R0:W-:Y:S01]  /*77c30*/  @P3 STG.E.U16 [R28.64], R31 ;  /* 0x0000001f1c003986 */ /* 0x0001e2000c101504 */
[----:B------:R-:W-:Y:S01]  /*77c40*/  PRMT R58, R31, 0x7632, R58 ;  /* 0x000076321f3a7816 */ /* 0x000fe2000000003a */
[----:B------:R-:W-:-:S05]  /*77c50*/  IMAD.WIDE R56, R54, 0x2, R52 ;  /* 0x0000000236387825 */ /* 0x000fca00078e0234 */
[----:B------:R1:W-:Y:S04]  /*77c60*/  @P2 STG.E.U16 [R56.64], R59 ;  /* 0x0000003b38002986 */ /* 0x0003e8000c101504 */
[----:B0-----:R-:W4:Y:S04]  /*77c70*/  LDL.LU R31, [R1+0x2660] ;  /* 0x00266000011f7983 */ /* 0x001f280000300800 */
[----:B------:R-:W4:Y:S04]  /*77c80*/  LDL.LU R5, [R1+0x22b8] ;  /* 0x0022b80001057983 */ /* 0x000f280000300800 */
[----:B-1----:R-:W4:Y:S01]  /*77c90*/  LDL.LU R59, [R1+0x22c] ;  /* 0x00022c00013b7983 */ /* 0x002f220000300800 */
[----:B---3--:R-:W-:-:S03]  /*77ca0*/  ISETP.GE.AND P3, PT, R6, c[0x0][0x17c], PT ;  /* 0x00005f0006007a0c */ /* 0x008fc60003f66270 */
[----:B------:R-:W3:Y:S01]  /*77cb0*/  LDL.LU R6, [R1+0x22bc] ;  /* 0x0022bc0001067983 */ /* 0x000ee20000300800 */
[C---:B------:R-:W-:Y:S01]  /*77cc0*/  ISETP.LT.AND P1, PT, R51.reuse, c[0x0][0x178], !P1 ;  /* 0x00005e0033007a0c */ /* 0x040fe20004f21270 */
[----:B------:R-:W-:Y:S01]  /*77cd0*/  IMAD.WIDE R28, R54, 0x2, R2 ;  /* 0x00000002361c7825 */ /* 0x000fe200078e0202 */
[----:B------:R-:W-:Y:S02]  /*77ce0*/  ISETP.LT.AND P6, PT, R60, c[0x0][0x178], !P5 ;  /* 0x00005e003c007a0c */ /* 0x000fe40006fc1270 */
[----:B------:R-:W-:Y:S02]  /*77cf0*/  ISETP.LT.AND P5, PT, R51, c[0x0][0x178], !P5 ;  /* 0x00005e0033007a0c */ /* 0x000fe40006fa1270 */
[----:B------:R-:W-:-:S05]  /*77d00*/  IADD3 R30, R54, c[0x0][0x198], RZ ;  /* 0x00006600361e7a10 */ /* 0x000fca0007ffe0ff */
[----:B------:R-:W-:Y:S02]  /*77d10*/  IMAD.WIDE R54, R30, 0x2, R52 ;  /* 0x000000021e367825 */ /* 0x000fe400078e0234 */
[----:B------:R0:W-:Y:S01]  /*77d20*/  @P1 STG.E.U16 [R28.64], R58 ;  /* 0x0000003a1c001986 */ /* 0x0001e2000c101504 */
[----:B------:R-:W-:Y:S02]  /*77d30*/  ISETP.LT.AND P1, PT, R60, c[0x0][0x178], !P0 ;  /* 0x00005e003c007a0c */ /* 0x000fe40004721270 */
[----:B------:R-:W-:Y:S01]  /*77d40*/  ISETP.LT.AND P0, PT, R51, c[0x0][0x178], !P0 ;  /* 0x00005e0033007a0c */ /* 0x000fe20004701270 */
[C---:B0-----:R-:W-:Y:S01]  /*77d50*/  IMAD.WIDE R28, R30.reuse, 0x2, R2 ;  /* 0x000000021e1c7825 */ /* 0x041fe200078e0202 */
[----:B------:R-:W-:-:S04]  /*77d60*/  IADD3 R30, R30, c[0x0][0x198], RZ ;  /* 0x000066001e1e7a10 */ /* 0x000fc80007ffe0ff */
[----:B------:R-:W-:Y:S02]  /*77d70*/  IADD3 R56, R30, c[0x0][0x198], RZ ;  /* 0x000066001e387a10 */ /* 0x000fe40007ffe0ff */
[----:B--2---:R-:W-:Y:S02]  /*77d80*/  ISETP.GE.AND P2, PT, R4, c[0x0][0x17c], PT ;  /* 0x00005f0004007a0c */ /* 0x004fe40003f46270 */
[----:B------:R-:W2:Y:S01]  /*77d90*/  LDL.LU R4, [R1+0x21c] ;  /* 0x00021c0001047983 */ /* 0x000ea20000300800 */
[----:B----4-:R-:W-:-:S03]  /*77da0*/  PRMT R57, R31, 0x7632, R57 ;  /* 0x000076321f397816 */ /* 0x010fc60000000039 */
[----:B------:R-:W-:Y:S01]  /*77db0*/  @P6 STG.E.U16 [R54.64], R59 ;  /* 0x0000003b36006986 */ /* 0x000fe2000c101504 */
[----:B------:R-:W-:-:S03]  /*77dc0*/  PRMT R58, R59, 0x7632, R58 ;  /* 0x000076323b3a7816 */ /* 0x000fc6000000003a */
[----:B------:R0:W-:Y:S01]  /*77dd0*/  @P5 STG.E.U16 [R28.64], R31 ;  /* 0x0000001f1c005986 */ /* 0x0001e2000c101504 */
[----:B------:R-:W-:-:S03]  /*77de0*/  ISETP.GE.AND P5, PT, R5, c[0x0][0x17c], PT ;  /* 0x00005f0005007a0c */ /* 0x000fc60003fa6270 */
[----:B------:R-:W4:Y:S01]  /*77df0*/  LDL.LU R5, [R1+0x26c] ;  /* 0x00026c0001057983 */ /* 0x000f220000300800 */
[----:B0-----:R-:W-:-:S04]  /*77e00*/  IMAD.WIDE R28, R30, 0x2, R52 ;  /* 0x000000021e1c7825 */ /* 0x001fc800078e0234 */
[----:B------:R-:W-:Y:S01]  /*77e10*/  IMAD.WIDE R30, R30, 0x2, R2 ;  /* 0x000000021e1e7825 */ /* 0x000fe200078e0202 */
[----:B------:R-:W-:Y:S03]  /*77e20*/  @P1 STG.E.U16 [R28.64], R58 ;  /* 0x0000003a1c001986 */ /* 0x000fe6000c101504 */
[----:B------:R-:W-:Y:S01]  /*77e30*/  IMAD.MOV.U32 R59, RZ, RZ, R7 ;  /* 0x000000ffff3b7224 */ /* 0x000fe200078e0007 */
[----:B------:R0:W-:Y:S01]  /*77e40*/  @P0 STG.E.U16 [R30.64], R57 ;  /* 0x000000391e000986 */ /* 0x0001e2000c101504 */
[----:B---3--:R-:W-:-:S03]  /*77e50*/  ISETP.GE.AND P1, PT, R6, c[0x0][0x17c], PT ;  /* 0x00005f0006007a0c */ /* 0x008fc60003f26270 */
[----:B------:R-:W3:Y:S04]  /*77e60*/  LDL.LU R6, [R1+0x22c4] ;  /* 0x0022c40001067983 */ /* 0x000ee80000300800 */
[----:B------:R-:W3:Y:S04]  /*77e70*/  LDL.LU R7, [R1+0x22c0] ;  /* 0x0022c00001077983 */ /* 0x000ee80000300800 */
[----:B0-----:R-:W3:Y:S01]  /*77e80*/  LDL.LU R31, [R1+0x24c] ;  /* 0x00024c00011f7983 */ /* 0x001ee20000300800 */
[----:B------:R-:W-:Y:S02]  /*77e90*/  ISETP.LT.AND P6, PT, R60, c[0x0][0x178], !P4 ;  /* 0x00005e003c007a0c */ /* 0x000fe400067c1270 */
[----:B------:R-:W-:Y:S01]  /*77ea0*/  ISETP.LT.AND P4, PT, R51, c[0x0][0x178], !P4 ;  /* 0x00005e0033007a0c */ /* 0x000fe20006781270 */
[----:B------:R-:W-:Y:S01]  /*77eb0*/  IMAD.WIDE R54, R56, 0x2, R52 ;  /* 0x0000000238367825 */ /* 0x000fe200078e0234 */
[----:B------:R-:W-:-:S02]  /*77ec0*/  ISETP.LT.AND P0, PT, R60, c[0x0][0x178], !P3 ;  /* 0x00005e003c007a0c */ /* 0x000fc40005f01270 */
[----:B------:R-:W-:Y:S01]  /*77ed0*/  ISETP.LT.AND P3, PT, R51, c[0x0][0x178], !P3 ;  /* 0x00005e0033007a0c */ /* 0x000fe20005f61270 */
[C---:B------:R-:W-:Y:S01]  /*77ee0*/  IMAD.WIDE R28, R56.reuse, 0x2, R2 ;  /* 0x00000002381c7825 */ /* 0x040fe200078e0202 */
[----:B------:R-:W-:-:S04]  /*77ef0*/  IADD3 R30, R56, c[0x0][0x198], RZ ;  /* 0x00006600381e7a10 */ /* 0x000fc80007ffe0ff */
[----:B------:R-:W-:Y:S02]  /*77f00*/  IADD3 R56, R30, c[0x0][0x198], RZ ;  /* 0x000066001e387a10 */ /* 0x000fe40007ffe0ff */
[----:B--2---:R-:W-:Y:S01]  /*77f10*/  PRMT R57, R4, 0x7632, R57 ;  /* 0x0000763204397816 */ /* 0x004fe20000000039 */
[----:B---3--:R-:W-:Y:S01]  /*77f20*/  @P6 STG.E.U16 [R54.64], R31 ;  /* 0x0000001f36006986 */ /* 0x008fe2000c101504 */
[----:B------:R-:W-:-:S03]  /*77f30*/  PRMT R58, R31, 0x7632, R58 ;  /* 0x000076321f3a7816 */ /* 0x000fc6000000003a */
[----:B------:R0:W-:Y:S01]  /*77f40*/  @P4 STG.E.U16 [R28.64], R4 ;  /* 0x000000041c004986 */ /* 0x0001e2000c101504 */
[----:B------:R-:W-:Y:S01]  /*77f50*/  ISETP.GE.AND P4, PT, R6, c[0x0][0x17c], PT ;  /* 0x00005f0006007a0c */ /* 0x000fe20003f86270 */
[C---:B0-----:R-:W-:Y:S02]  /*77f60*/  IMAD.WIDE R28, R30.reuse, 0x2, R52 ;  /* 0x000000021e1c7825 */ /* 0x041fe400078e0234 */
[----:B------:R-:W2:Y:S02]  /*77f70*/  LDL.LU R4, [R1+0x22c8] ;  /* 0x0022c80001047983 */ /* 0x000ea40000300800 */
[----:B------:R-:W-:Y:S02]  /*77f80*/  IMAD.WIDE R30, R30, 0x2, R2 ;  /* 0x000000021e1e7825 */ /* 0x000fe400078e0202 */
[----:B------:R-:W-:Y:S01]  /*77f90*/  @P0 STG.E.U16 [R28.64], R58 ;  /* 0x0000003a1c000986 */ /* 0x000fe2000c101504 */
[----:B------:R-:W-:-:S03]  /*77fa0*/  ISETP.GE.AND P0, PT, R7, c[0x0][0x17c], PT ;  /* 0x00005f0007007a0c */ /* 0x000fc60003f06270 */
[----:B------:R-:W3:Y:S04]  /*77fb0*/  LDL.LU R6, [R1+0x265c] ;  /* 0x00265c0001067983 */ /* 0x000ee80000300800 */
[----:B------:R-:W2:Y:S04]  /*77fc0*/  LDL.LU R7, [R1+0x22cc] ;  /* 0x0022cc0001077983 */ /* 0x000ea80000300800 */
[----:B------:R0:W-:Y:S04]  /*77fd0*/  @P3 STG.E.U16 [R30.64], R57 ;  /* 0x000000391e003986 */ /* 0x0001e8000c101504 */
[----:B0-----:R-:W2:Y:S01]  /*77fe0*/  LDL.LU R31, [R1+0x23c] ;  /* 0x00023c00011f7983 */ /* 0x001ea20000300800 */
[----:B------:R-:W-:-:S02]  /*77ff0*/  ISETP.LT.AND P6, PT, R60, c[0x0][0x178], !P2 ;  /* 0x00005e003c007a0c */ /* 0x000fc400057c1270 */
[C---:B------:R-:W-:Y:S01]  /*78000*/  ISETP.LT.AND P2, PT, R51.reuse, c[0x0][0x178], !P2 ;  /* 0x00005e0033007a0c */ /* 0x040fe20005741270 */
[----:B------:R-:W-:Y:S01]  /*78010*/  IMAD.WIDE R54, R56, 0x2, R52 ;  /* 0x0000000238367825 */ /* 0x000fe200078e0234 */
[----:B------:R-:W-:Y:S02]  /*78020*/  ISETP.LT.AND P3, PT, R60, c[0x0][0x178], !P5 ;  /* 0x00005e003c007a0c */ /* 0x000fe40006f61270 */
[----:B------:R-:W-:Y:S01]  /*78030*/  ISETP.LT.AND P5, PT, R51, c[0x0][0x178], !P5 ;  /* 0x00005e0033007a0c */ /* 0x000fe20006fa1270 */
[C---:B------:R-:W-:Y:S01]  /*78040*/  IMAD.WIDE R28, R56.reuse, 0x2, R2 ;  /* 0x00000002381c7825 */ /* 0x040fe200078e0202 */
[----:B------:R-:W-:Y:S02]  /*78050*/  IADD3 R30, R56, c[0x0][0x198], RZ ;  /* 0x00006600381e7a10 */ /* 0x000fe40007ffe0ff */
[----:B----4-:R-:W-:-:S03]  /*78060*/  PRMT R58, R5, 0x7632, R58 ;  /* 0x00007632053a7816 */ /* 0x010fc6000000003a */
[----:B------:R0:W-:Y:S01]  /*78070*/  @P6 STG.E.U16 [R54.64], R5 ;  /* 0x0000000536006986 */ /* 0x0001e2000c101504 */
[----:B------:R-:W-:-:S03]  /*78080*/  IADD3 R56, R30, c[0x0][0x198], RZ ;  /* 0x000066001e387a10 */ /* 0x000fc60007ffe0ff */
[----:B--2---:R1:W-:Y:S01]  /*78090*/  @P2 STG.E.U16 [R28.64], R31 ;  /* 0x0000001f1c002986 */ /* 0x0043e2000c101504 */
[----:B------:R-:W-:Y:S02]  /*780a0*/  PRMT R57, R31, 0x7632, R57 ;  /* 0x000076321f397816 */ /* 0x000fe40000000039 */
[----:B------:R-:W-:Y:S02]  /*780b0*/  ISETP.GE.AND P2, PT, R4, c[0x0][0x17c], PT ;  /* 0x00005f0004007a0c */ /* 0x000fe40003f46270 */
[----:B------:R-:W2:Y:S04]  /*780c0*/  LDL.LU R4, [R1+0x290] ;  /* 0x0002900001047983 */ /* 0x000ea80000300800 */
[----:B0-----:R-:W4:Y:S01]  /*780d0*/  LDL.LU R5, [R1+0x2658] ;  /* 0x0026580001057983 */ /* 0x001f220000300800 */
[----:B-1----:R-:W-:-:S04]  /*780e0*/  IMAD.WIDE R28, R30, 0x2, R52 ;  /* 0x000000021e1c7825 */ /* 0x002fc800078e0234 */
[----:B------:R-:W-:Y:S01]  /*780f0*/  IMAD.WIDE R30, R30, 0x2, R2 ;  /* 0x000000021e1e7825 */ /* 0x000fe200078e0202 */
[----:B------:R0:W-:Y:S01]  /*78100*/  @P3 STG.E.U16 [R28.64], R58 ;  /* 0x0000003a1c003986 */ /* 0x0001e2000c101504 */
[----:B------:R-:W-:-:S03]  /*78110*/  ISETP.GE.AND P3, PT, R7, c[0x0][0x17c], PT ;  /* 0x00005f0007007a0c */ /* 0x000fc60003f66270 */
[----:B------:R1:W-:Y:S01]  /*78120*/  @P5 STG.E.U16 [R30.64], R57 ;  /* 0x000000391e005986 */ /* 0x0003e2000c101504 */
[----:B0-----:R-:W-:-:S03]  /*78130*/  IMAD.MOV.U32 R29, RZ, RZ, R59 ;  /* 0x000000ffff1d7224 */ /* 0x001fc600078e003b */
[----:B------:R-:W2:Y:S04]  /*78140*/  LDL.LU R59, [R1+0x22d4] ;  /* 0x0022d400013b7983 */ /* 0x000ea80000300800 */
[----:B------:R-:W2:Y:S04]  /*78150*/  LDL.LU R7, [R1+0x22d0] ;  /* 0x0022d00001077983 */ /* 0x000ea80000300800 */
[----:B-1----:R-:W2:Y:S01]  /*78160*/  LDL.LU R31, [R1+0x25c] ;  /* 0x00025c00011f7983 */ /* 0x002ea20000300800 */
[----:B------:R-:W-:Y:S01]  /*78170*/  ISETP.LT.AND P6, PT, R60, c[0x0][0x178], !P1 ;  /* 0x00005e003c007a0c */ /* 0x000fe20004fc1270 */
[----:B------:R-:W-:Y:S01]  /*78180*/  IMAD.WIDE R54, R56, 0x2, R52 ;  /* 0x0000000238367825 */ /* 0x000fe200078e0234 */
[----:B------:R-:W-:-:S02]  /*78190*/  ISETP.LT.AND P1, PT, R51, c[0x0][0x178], !P1 ;  /* 0x00005e0033007a0c */ /* 0x000fc40004f21270 */
[----:B------:R-:W-:Y:S02]  /*781a0*/  ISETP.LT.AND P5, PT, R60, c[0x0][0x178], !P4 ;  /* 0x00005e003c007a0c */ /* 0x000fe400067a1270 */
[----:B------:R-:W-:Y:S02]  /*781b0*/  ISETP.LT.AND P4, PT, R51, c[0x0][0x178], !P4 ;  /* 0x00005e0033007a0c */ /* 0x000fe40006781270 */
[----:B------:R-:W-:-:S05]  /*781c0*/  IADD3 R30, R56, c[0x0][0x198], RZ ;  /* 0x00006600381e7a10 */ /* 0x000fca0007ffe0ff */
[----:B------:R0:W-:Y:S02]  /*781d0*/  @P6 STG.E.U16 [R54.64], R29 ;  /* 0x0000001d36006986 */ /* 0x0001e4000c101504 */
[----:B0-----:R-:W-:Y:S02]  /*781e0*/  IMAD.MOV.U32 R55, RZ, RZ, R29 ;  /* 0x000000ffff377224 */ /* 0x001fe400078e001d */
[----:B------:R-:W-:Y:S01]  /*781f0*/  IMAD.WIDE R28, R56, 0x2, R2 ;  /* 0x00000002381c7825 */ /* 0x000fe200078e0202 */
[----:B------:R-:W-:Y:S02]  /*78200*/  IADD3 R56, R30, c[0x0][0x198], RZ ;  /* 0x000066001e387a10 */ /* 0x000fe40007ffe0ff */
[----:B------:R-:W-:Y:S02]  /*78210*/  PRMT R58, R55, 0x7632, R58 ;  /* 0x00007632373a7816 */ /* 0x000fe4000000003a */
[----:B--2---:R0:W-:Y:S01]  /*78220*/  @P1 STG.E.U16 [R28.64], R31 ;  /* 0x0000001f1c001986 */ /* 0x0041e2000c101504 */
[----:B------:R-:W-:-:S02]  /*78230*/  PRMT R57, R31, 0x7632, R57 ;  /* 0x000076321f397816 */ /* 0x000fc40000000039 */
[----:B------:R-:W-:Y:S02]  /*78240*/  ISETP.GE.AND P1, PT, R59, c[0x0][0x17c], PT ;  /* 0x00005f003b007a0c */ /* 0x000fe40003f26270 */
[----:B------:R-:W2:Y:S01]  /*78250*/  LDL.LU R59, [R1+0x22dc] ;  /* 0x0022dc00013b7983 */ /* 0x000ea20000300800 */
[----:B0-----:R-:W-:-:S04]  /*78260*/  IMAD.WIDE R28, R30, 0x2, R52 ;  /* 0x000000021e1c7825 */ /* 0x001fc800078e0234 */
[----:B------:R-:W-:Y:S01]  /*78270*/  IMAD.WIDE R30, R30, 0x2, R2 ;  /* 0x000000021e1e7825 */ /* 0x000fe200078e0202 */
[----:B------:R-:W-:Y:S01]  /*78280*/  @P5 STG.E.U16 [R28.64], R58 ;  /* 0x0000003a1c005986 */ /* 0x000fe2000c101504 */
[----:B------:R-:W-:-:S03]  /*78290*/  ISETP.GE.AND P5, PT, R7, c[0x0][0x17c], PT ;  /* 0x00005f0007007a0c */ /* 0x000fc60003fa6270 */
[----:B------:R-:W2:Y:S04]  /*782a0*/  LDL.LU R7, [R1+0x22d8] ;  /* 0x0022d80001077983 */ /* 0x000ea80000300800 */
[----:B------:R0:W-:Y:S04]  /*782b0*/  @P4 STG.E.U16 [R30.64], R57 ;  /* 0x000000391e004986 */ /* 0x0001e8000c101504 */
[----:B0-----:R-:W2:Y:S01]  /*782c0*/  LDL.LU R31, [R1] ;  /* 0x00000000011f7983 */ /* 0x001ea20000300800 */
[----:B------:R-:W-:Y:S02]  /*782d0*/  ISETP.LT.AND P6, PT, R60, c[0x0][0x178], !P0 ;  /* 0x00005e003c007a0c */ /* 0x000fe400047c1270 */
[----:B------:R-:W-:Y:S01]  /*782e0*/  ISETP.LT.AND P0, PT, R51, c[0x0][0x178], !P0 ;  /* 0x00005e0033007a0c */ /* 0x000fe20004701270 */
[----:B------:R-:W-:Y:S01]  /*782f0*/  IMAD.WIDE R54, R56, 0x2, R52 ;  /* 0x0000000238367825 */ /* 0x000fe200078e0234 */
[----:B------:R-:W-:-:S02]  /*78300*/  ISETP.LT.AND P4, PT, R60, c[0x0][0x178], !P2 ;  /* 0x00005e003c007a0c */ /* 0x000fc40005781270 */
[C---:B------:R-:W-:Y:S01]  /*78310*/  IADD3 R30, R56.reuse, c[0x0][0x198], RZ ;  /* 0x00006600381e7a10 */ /* 0x040fe20007ffe0ff */
[----:B------:R-:W-:Y:S01]  /*78320*/  IMAD.WIDE R28, R56, 0x2, R2 ;  /* 0x00000002381c7825 */ /* 0x000fe200078e0202 */
[----:B------:R-:W-:-:S05]  /*78330*/  PRMT R58, R4, 0x7632, R58 ;  /* 0x00007632043a7816 */ /* 0x000fca000000003a */
[----:B------:R0:W-:Y:S04]  /*78340*/  @P6 STG.E.U16 [R54.64], R4 ;  /* 0x0000000436006986 */ /* 0x0001e8000c101504 */
[----:B0-----:R-:W3:Y:S04]  /*78350*/  LDL.LU R4, [R1+0x2654] ;  /* 0x0026540001047983 */ /* 0x001ee80000300800 */
[----:B--2---:R0:W-:Y:S02]  /*78360*/  @P0 STG.E.U16 [R28.64], R31 ;  /* 0x0000001f1c000986 */ /* 0x0041e4000c101504 */
[----:B0-----:R-:W-:-:S05]  /*78370*/  IMAD.WIDE R28, R30, 0x2, R52 ;  /* 0x000000021e1c7825 */ /* 0x001fca00078e0234 */
[----:B------:R0:W-:Y:S01]  /*78380*/  @P4 STG.E.U16 [R28.64], R58 ;  /* 0x0000003a1c004986 */ /* 0x0001e2000c101504 */
[----:B------:R-:W-:Y:S02]  /*78390*/  ISETP.GE.AND P0, PT, R59, c[0x0][0x17c], PT ;  /* 0x00005f003b007a0c */ /* 0x000fe40003f06270 */
[----:B------:R-:W-:Y:S01]  /*783a0*/  ISETP.GE.AND P4, PT, R7, c[0x0][0x17c], PT ;  /* 0x00005f0007007a0c */ /* 0x000fe20003f86270 */
[----:B0-----:R-:W2:Y:S04]  /*783b0*/  LDL.LU R58, [R1+0x280] ;  /* 0x00028000013a7983 */ /* 0x001ea80000300800 */
[----:B------:R-:W3:Y:S04]  /*783c0*/  LDL.LU R59, [R1+0x22e4] ;  /* 0x0022e400013b7983 */ /* 0x000ee80000300800 */
[----:B------:R-:W4:Y:S01]  /*783d0*/  LDL.LU R7, [R1+0x22e0] ;  /* 0x0022e00001077983 */ /* 0x000f220000300800 */
[----:B------:R-:W-:-:S02]  /*783e0*/  ISETP.LT.AND P2, PT, R51, c[0x0][0x178], !P2 ;  /* 0x00005e0033007a0c */ /* 0x000fc40005741270 */
[----:B------:R-:W-:Y:S02]  /*783f0*/  ISETP.LT.AND P6, PT, R60, c[0x0][0x178], !P3 ;  /* 0x00005e003c007a0c */ /* 0x000fe40005fc1270 */
[C---:B------:R-:W-:Y:S02]  /*78400*/  IADD3 R56, R30.reuse, c[0x0][0x198], RZ ;  /* 0x000066001e387a10 */ /* 0x040fe40007ffe0ff */
[----:B------:R-:W-:Y:S01]  /*78410*/  PRMT R57, R31, 0x7632, R57 ;  /* 0x000076321f397816 */ /* 0x000fe20000000039 */
[----:B------:R-:W-:Y:S01]  /*78420*/  IMAD.WIDE R30, R30, 0x2, R2 ;  /* 0x000000021e1e7825 */ /* 0x000fe200078e0202 */
[----:B------:R-:W-:-:S03]  /*78430*/  ISETP.LT.AND P3, PT, R51, c[0x0][0x178], !P3 ;  /* 0x00005e0033007a0c */ /* 0x000fc60005f61270 */
[----:B------:R-:W-:Y:S02]  /*78440*/  IMAD.WIDE R54, R56, 0x2, R52 ;  /* 0x0000000238367825 */ /* 0x000fe400078e0234 */
[----:B------:R0:W-:Y:S01]  /*78450*/  @P2 STG.E.U16 [R30.64], R57 ;  /* 0x000000391e002986 */ /* 0x0001e2000c101504 */
[----:B------:R-:W-:Y:S01]  /*78460*/  ISETP.LT.AND P2, PT, R60, c[0x0][0x178], !P1 ;  /* 0x00005e003c007a0c */ /* 0x000fe20004f41270 */
[C---:B------:R-:W-:Y:S01]  /*78470*/  IMAD.WIDE R28, R56.reuse, 0x2, R2 ;  /* 0x00000002381c7825 */ /* 0x040fe200078e0202 */
[----:B------:R-:W-:Y:S02]  /*78480*/  ISETP.LT.AND P1, PT, R51, c[0x0][0x178], !P1 ;  /* 0x00005e0033007a0c */ /* 0x000fe40004f21270 */
[----:B0-----:R-:W-:-:S04]  /*78490*/  IADD3 R30, R56, c[0x0][0x198], RZ ;  /* 0x00006600381e7a10 */ /* 0x001fc80007ffe0ff */
[----:B------:R-:W-:Y:S01]  /*784a0*/  IADD3 R56, R30, c[0x0][0x198], RZ ;  /* 0x000066001e387a10 */ /* 0x000fe20007ffe0ff */
[----:B--2---:R0:W-:Y:S01]  /*784b0*/  @P6 STG.E.U16 [R54.64], R58 ;  /* 0x0000003a36006986 */ /* 0x0041e2000c101504 */
[----:B------:R-:W-:-:S03]  /*784c0*/  PRMT R57, R58, 0x7632, R57 ;  /* 0x000076323a397816 */ /* 0x000fc60000000039 */
[----:B---3--:R1:W-:Y:S01]  /*784d0*/  @P3 STG.E.U16 [R28.64], R4 ;  /* 0x000000041c003986 */ /* 0x0083e2000c101504 */
[----:B------:R-:W-:-:S03]  /*784e0*/  ISETP.GE.AND P3, PT, R59, c[0x0][0x17c], PT ;  /* 0x00005f003b007a0c */ /* 0x000fc60003f66270 */
[----:B0-----:R-:W2:Y:S01]  /*784f0*/  LDL.LU R58, [R1+0x2d0] ;  /* 0x0002d000013a7983 */ /* 0x001ea20000300800 */
[----:B-1----:R-:W-:Y:S01]  /*78500*/  IMAD.WIDE R28, R30, 0x2, R52 ;  /* 0x000000021e1c7825 */ /* 0x002fe200078e0234 */
[----:B------:R-:W-:Y:S02]  /*78510*/  PRMT R4, R4, 0x7632, R4 ;  /* 0x0000763204047816 */ /* 0x000fe40000000004 */
[----:B------:R-:W3:Y:S01]  /*78520*/  LDL.LU R59, [R1+0x22ec] ;  /* 0x0022ec00013b7983 */ /* 0x000ee20000300800 */
[----:B------:R-:W-:-:S03]  /*78530*/  IMAD.WIDE R30, R30, 0x2, R2 ;  /* 0x000000021e1e7825 */ /* 0x000fc600078e0202 */
[----:B------:R-:W-:Y:S01]  /*78540*/  @P2 STG.E.U16 [R28.64], R57 ;  /* 0x000000391c002986 */ /* 0x000fe2000c101504 */
[----:B----4-:R-:W-:-:S03]  /*78550*/  ISETP.GE.AND P2, PT, R7, c[0x0][0x17c], PT ;  /* 0x00005f0007007a0c */ /* 0x010fc60003f46270 */
[----:B------:R-:W4:Y:S04]  /*78560*/  LDL.LU R7, [R1+0x22e8] ;  /* 0x0022e80001077983 */ /* 0x000f280000300800 */
[----:B------:R0:W-:Y:S04]  /*78570*/  @P1 STG.E.U16 [R30.64], R4 ;  /* 0x000000041e001986 */ /* 0x0001e8000c101504 */
[----:B0-----:R-:W2:Y:S01]  /*78580*/  LDL.LU R31, [R1+0x2b0] ;  /* 0x0002b000011f7983 */ /* 0x001ea20000300800 */
[----:B------:R-:W-:Y:S02]  /*78590*/  ISETP.LT.AND P6, PT, R60, c[0x0][0x178], !P5 ;  /* 0x00005e003c007a0c */ /* 0x000fe40006fc1270 */
[----:B------:R-:W-:Y:S01]  /*785a0*/  ISETP.LT.AND P5, PT, R51, c[0x0][0x178], !P5 ;  /* 0x00005e0033007a0c */ /* 0x000fe20006fa1270 */
[----:B------:R-:W-:Y:S01]  /*785b0*/  IMAD.WIDE R54, R56, 0x2, R52 ;  /* 0x0000000238367825 */ /* 0x000fe200078e0234 */
[----:B------:R-:W-:-:S02]  /*785c0*/  ISETP.LT.AND P1, PT, R60, c[0x0][0x178], !P0 ;  /* 0x00005e003c007a0c */ /* 0x000fc40004721270 */
[----:B------:R-:W-:Y:S01]  /*785d0*/  ISETP.LT.AND P0, PT, R51, c[0x0][0x178], !P0 ;  /* 0x00005e0033007a0c */ /* 0x000fe20004701270 */
[C---:B------:R-:W-:Y:S01]  /*785e0*/  IMAD.WIDE R28, R56.reuse, 0x2, R2 ;  /* 0x00000002381c7825 */ /* 0x040fe200078e0202 */
[----:B------:R-:W-:Y:S02]  /*785f0*/  IADD3 R30, R56, c[0x0][0x198], RZ ;  /* 0x00006600381e7a10 */ /* 0x000fe40007ffe0ff */
[----:B------:R-:W-:Y:S02]  /*78600*/  PRMT R56, R5, 0x7632, R56 ;  /* 0x0000763205387816 */ /* 0x000fe40000000038 */
[----:B------:R-:W-:Y:S01]  /*78610*/  IADD3 R4, R30, c[0x0][0x198], RZ ;  /* 0x000066001e047a10 */ /* 0x000fe20007ffe0ff */
[----:B--2---:R-:W-:Y:S01]  /*78620*/  @P6 STG.E.U16 [R54.64], R31 ;  /* 0x0000001f36006986 */ /* 0x004fe2000c101504 */
[----:B------:R-:W-:-:S03]  /*78630*/  PRMT R57, R31, 0x7632, R57 ;  /* 0x000076321f397816 */ /* 0x000fc60000000039 */
[----:B------:R0:W-:Y:S01]  /*78640*/  @P5 STG.E.U16 [R28.64], R5 ;  /* 0x000000051c005986 */ /* 0x0001e2000c101504 */
[----:B---3--:R-:W-:Y:S01]  /*78650*/  ISETP.GE.AND P5, PT, R59, c[0x0][0x17c], PT ;  /* 0x00005f003b007a0c */ /* 0x008fe20003fa6270 */
[C---:B0-----:R-:W-:Y:S02]  /*78660*/  IMAD.WIDE R28, R30.reuse, 0x2, R52 ;  /* 0x000000021e1c7825 */ /* 0x041fe400078e0234 */
[----:B------:R-:W2:Y:S02]  /*78670*/  LDL.LU R5, [R1+0x294] ;  /* 0x0002940001057983 */ /* 0x000ea40000300800 */
[----:B------:R-:W-:Y:S02]  /*78680*/  IMAD.WIDE R30, R30, 0x2, R2 ;  /* 0x000000021e1e7825 */ /* 0x000fe400078e0202 */
[----:B------:R-:W-:Y:S01]  /*78690*/  @P1 STG.E.U16 [R28.64], R57 ;  /* 0x000000391c001986 */ /* 0x000fe2000c101504 */
[----:B----4-:R-:W-:-:S03]  /*786a0*/  ISETP.GE.AND P1, PT, R7, c[0x0][0x17c], PT ;  /* 0x00005f0007007a0c */ /* 0x010fc60003f26270 */
[----:B------:R-:W3:Y:S04]  /*786b0*/  LDL.LU R59, [R1+0x22f4] ;  /* 0x0022f400013b7983 */ /* 0x000ee80000300800 */
[----:B------:R-:W4:Y:S04]  /*786c0*/  LDL.LU R7, [R1+0x22f0] ;  /* 0x0022f00001077983 */ /* 0x000f280000300800 */
        /* <DEDUP_REMOVED lines=9> */
[----:B------:R-:W-:-:S03]  /*78760*/  PRMT R57, R58, 0x7632, R57 ;  /* 0x000076323a397816 */ /* 0x000fc60000000039 */
[----:B------:R0:W-:Y:S01]  /*78770*/  @P6 STG.E.U16 [R54.64], R58 ;  /* 0x0000003a36006986 */ /* 0x0001e2000c101504 */
[----:B------:R-:W-:-:S03]  /*78780*/  IADD3 R4, R30, c[0x0][0x198], RZ ;  /* 0x000066001e047a10 */ /* 0x000fc60007ffe0ff */
[----:B0-----:R-:W4:Y:S04]  /*78790*/  LDL.LU R58, [R1+0x284] ;  /* 0x00028400013a7983 */ /* 0x001f280000300800 */
[----:B--2---:R0:W-:Y:S01]  /*787a0*/  @P4 STG.E.U16 [R28.64], R31 ;  /* 0x0000001f1c004986 */ /* 0x0041e2000c101504 */
[----:B------:R-:W-:Y:S02]  /*787b0*/  PRMT R56, R31, 0x7632, R56 ;  /* 0x000076321f387816 */ /* 0x000fe40000000038 */
[----:B---3--:R-:W-:Y:S02]  /*787c0*/  ISETP.GE.AND P4, PT, R59, c[0x0][0x17c], PT ;  /* 0x00005f003b007a0c */ /* 0x008fe40003f86270 */
[----:B------:R-:W2:Y:S01]  /*787d0*/  LDL.LU R59, [R1+0x22fc] ;  /* 0x0022fc00013b7983 */ /* 0x000ea20000300800 */
[----:B0-----:R-:W-:-:S04]  /*787e0*/  IMAD.WIDE R28, R30, 0x2, R52 ;  /* 0x000000021e1c7825 */ /* 0x001fc800078e0234 */
[----:B------:R-:W-:Y:S01]  /*787f0*/  IMAD.WIDE R30, R30, 0x2, R2 ;  /* 0x000000021e1e7825 */ /* 0x000fe200078e0202 */
[----:B------:R-:W-:Y:S01]  /*78800*/  @P0 STG.E.U16 [R28.64], R57 ;  /* 0x000000391c000986 */ /* 0x000fe2000c101504 */
[----:B----4-:R-:W-:-:S03]  /*78810*/  ISETP.GE.AND P0, PT, R7, c[0x0][0x17c], PT ;  /* 0x00005f0007007a0c */ /* 0x010fc60003f06270 */
[----:B------:R-:W3:Y:S04]  /*78820*/  LDL.LU R7, [R1+0x22f8] ;  /* 0x0022f80001077983 */ /* 0x000ee80000300800 */
[----:B------:R0:W-:Y:S04]  /*78830*/  @P3 STG.E.U16 [R30.64], R56 ;  /* 0x000000381e003986 */ /* 0x0001e8000c101504 */
[----:B0-----:R-:W4:Y:S01]  /*78840*/  LDL.LU R31, [R1+0x4] ;  /* 0x00000400011f7983 */ /* 0x001f220000300800 */
        /* <DEDUP_REMOVED lines=9> */
[----:B----4-:R0:W-:Y:S01]  /*788e0*/  @P2 STG.E.U16 [R28.64], R31 ;  /* 0x0000001f1c002986 */ /* 0x0101e2000c101504 */
[----:B--2---:R-:W-:-:S03]  /*788f0*/  ISETP.GE.AND P2, PT, R59, c[0x0][0x17c], PT ;  /* 0x00005f003b007a0c */ /* 0x004fc60003f46270 */
[----:B------:R-:W2:Y:S01]  /*78900*/  LDL.LU R59, [R1+0x2a4] ;  /* 0x0002a400013b7983 */ /* 0x000ea20000300800 */
[----:B0-----:R-:W-:-:S05]  /*78910*/  IMAD.WIDE R28, R30, 0x2, R52 ;  /* 0x000000021e1c7825 */ /* 0x001fca00078e0234 */
[----:B------:R0:W-:Y:S01]  /*78920*/  @P3 STG.E.U16 [R28.64], R57 ;  /* 0x000000391c003986 */ /* 0x0001e2000c101504 */
[----:B---3--:R-:W-:-:S03]  /*78930*/  ISETP.GE.AND P3, PT, R7, c[0x0][0x17c], PT ;  /* 0x00005f0007007a0c */ /* 0x008fc60003f66270 */
[----:B0-----:R-:W3:Y:S04]  /*78940*/  LDL.LU R57, [R1+0x2304] ;  /* 0x0023040001397983 */ /* 0x001ee80000300800 */
[----:B------:R-:W4:Y:S01]  /*78950*/  LDL.LU R7, [R1+0x2300] ;  /* 0x0023000001077983 */ /* 0x000f220000300800 */
[----:B------:R-:W-:Y:S02]  /*78960*/  ISETP.LT.AND P5, PT, R51, c[0x0][0x178], !P5 ;  /* 0x00005e0033007a0c */ /* 0x000fe40006fa1270 */
        /* <DEDUP_REMOVED lines=9> */
[----:B------:R-:W-:Y:S01]  /*78a00*/  ISETP.LT.AND P4, PT, R51, c[0x0][0x178], !P4 ;  /* 0x00005e0033007a0c */ /* 0x000fe20006781270 */
[----:B------:R1:W-:Y:S04]  /*78a10*/  @P6 STG.E.U16 [R54.64], R58 ;  /* 0x0000003a36006986 */ /* 0x0003e8000c101504 */
[----:B------:R1:W-:Y:S01]  /*78a20*/  @P1 STG.E.U16 [R28.64], R5 ;  /* 0x000000051c001986 */ /* 0x0003e2000c101504 */
[----:B0-----:R-:W-:-:S02]  /*78a30*/  IADD3 R30, R4, c[0x0][0x198], RZ ;  /* 0x00006600041e7a10 */ /* 0x001fc40007ffe0ff */
[----:B------:R-:W-:Y:S02]  /*78a40*/  PRMT R56, R58, 0x7632, R56 ;  /* 0x000076323a387816 */ /* 0x000fe40000000038 */
[----:B-1----:R-:W-:Y:S01]  /*78a50*/  PRMT R55, R5, 0x7632, R55 ;  /* 0x0000763205377816 */ /* 0x002fe20000000037 */
[----:B------:R-:W2:Y:S01]  /*78a60*/  LDL.LU R58, [R1+0x2d4] ;  /* 0x0002d400013a7983 */ /* 0x000ea20000300800 */
[----:B------:R-:W-:-:S04]  /*78a70*/  IMAD.WIDE R4, R30, 0x2, R52 ;  /* 0x000000021e047825 */ /* 0x000fc800078e0234 */
[----:B------:R-:W-:Y:S01]  /*78a80*/  IMAD.WIDE R28, R30, 0x2, R2 ;  /* 0x000000021e1c7825 */ /* 0x000fe200078e0202 */
[----:B------:R-:W-:Y:S04]  /*78a90*/  @P5 STG.E.U16 [R4.64], R56 ;  /* 0x0000003804005986 */ /* 0x000fe8000c101504 */
[----:B------:R0:W-:Y:S01]  /*78aa0*/  @P4 STG.E.U16 [R28.64], R55 ;  /* 0x000000371c004986 */ /* 0x0001e2000c101504 */
[----:B---3--:R-:W-:-:S03]  /*78ab0*/  ISETP.GE.AND P1, PT, R57, c[0x0][0x17c], PT ;  /* 0x00005f0039007a0c */ /* 0x008fc60003f26270 */
[----:B------:R-:W3:Y:S01]  /*78ac0*/  LDL.LU R57, [R1+0x230c] ;  /* 0x00230c0001397983 */ /* 0x000ee20000300800 */
[----:B----4-:R-:W-:-:S03]  /*78ad0*/  ISETP.GE.AND P5, PT, R7, c[0x0][0x17c], PT ;  /* 0x00005f0007007a0c */ /* 0x010fc60003fa6270 */
[----:B------:R-:W4:Y:S04]  /*78ae0*/  LDL.LU R7, [R1+0x2308] ;  /* 0x0023080001077983 */ /* 0x000f280000300800 */
[----:B0-----:R-:W3:Y:S01]  /*78af0*/  LDL.LU R29, [R1+0x2b4] ;  /* 0x0002b400011d7983 */ /* 0x001ee20000300800 */
[----:B------:R-:W-:Y:S02]  /*78b00*/  ISETP.LT.AND P6, PT, R60, c[0x0][0x178], !P0 ;  /* 0x00005e003c007a0c */ /* 0x000fe400047c1270 */
[----:B------:R-:W-:Y:S02]  /*78b10*/  ISETP.LT.AND P0, PT, R51, c[0x0][0x178], !P0 ;  /* 0x00005e0033007a0c */ /* 0x000fe40004701270 */
[----:B------:R-:W-:Y:S02]  /*78b20*/  IADD3 R54, R30, c[0x0][0x198], RZ ;  /* 0x000066001e367a10 */ /* 0x000fe40007ffe0ff */
[----:B------:R-:W-:-:S03]  /*78b30*/  ISETP.LT.AND P4, PT, R60, c[0x0][0x178], !P2 ;  /* 0x00005e003c007a0c */ /* 0x000fc60005781270 */
[C---:B------:R-:W-:Y:S01]  /*78b40*/  IMAD.WIDE R30, R54.reuse, 0x2, R52 ;  /* 0x00000002361e7825 */ /* 0x040fe200078e0234 */
[----:B------:R-:W-:-:S03]  /*78b50*/  IADD3 R28, R54, c[0x0][0x198], RZ ;  /* 0x00006600361c7a10 */ /* 0x000fc60007ffe0ff */
[----:B------:R-:W-:Y:S01]  /*78b60*/  IMAD.WIDE R4, R54, 0x2, R2 ;  /* 0x0000000236047825 */ /* 0x000fe200078e0202 */
[----:B--2---:R-:W-:Y:S02]  /*78b70*/  PRMT R55, R59, 0x7632, R55 ;  /* 0x000076323b377816 */ /* 0x004fe40000000037 */
[----:B------:R-:W-:Y:S01]  /*78b80*/  ISETP.LT.AND P2, PT, R51, c[0x0][0x178], !P2 ;  /* 0x00005e0033007a0c */ /* 0x000fe20005741270 */
[----:B---3--:R-:W-:Y:S01]  /*78b90*/  @P6 STG.E.U16 [R30.64], R29 ;  /* 0x0000001d1e006986 */ /* 0x008fe2000c101504 */
[----:B------:R-:W-:-:S03]  /*78ba0*/  PRMT R56, R29, 0x7632, R56 ;  /* 0x000076321d387816 */ /* 0x000fc60000000038 */
[----:B------:R0:W-:Y:S01]  /*78bb0*/  @P0 STG.E.U16 [R4.64], R59 ;  /* 0x0000003b04000986 */ /* 0x0001e2000c101504 */
[----:B------:R-:W-:Y:S01]  /*78bc0*/  ISETP.GE.AND P0, PT, R57, c[0x0][0x17c], PT ;  /* 0x00005f0039007a0c */ /* 0x000fe20003f06270 */
[----:B0-----:R-:W-:Y:S02]  /*78bd0*/  IMAD.WIDE R4, R28, 0x2, R52 ;  /* 0x000000021c047825 */ /* 0x001fe400078e0234 */
[----:B------:R-:W2:Y:S04]  /*78be0*/  LDL.LU R59, [R1+0x8] ;  /* 0x00000800013b7983 */ /* 0x000ea80000300800 */
[----:B------:R0:W-:Y:S01]  /*78bf0*/  @P4 STG.E.U16 [R4.64], R56 ;  /* 0x0000003804004986 */ /* 0x0001e2000c101504 */
[----:B----4-:R-:W-:-:S03]  /*78c00*/  ISETP.GE.AND P4, PT, R7, c[0x0][0x17c], PT ;  /* 0x00005f0007007a0c */ /* 0x010fc60003f86270 */
[----:B------:R-:W3:Y:S04]  /*78c10*/  LDL.LU R57, [R1+0x2314] ;  /* 0x0023140001397983 */ /* 0x000ee80000300800 */
[----:B------:R-:W4:Y:S01]  /*78c20*/  LDL.LU R7, [R1+0x2310] ;  /* 0x0023100001077983 */ /* 0x000f220000300800 */
[----:B------:R-:W-:Y:S02]  /*78c30*/  ISETP.LT.AND P6, PT, R60, c[0x0][0x178], !P3 ;  /* 0x00005e003c007a0c */ /* 0x000fe40005fc1270 */
[C---:B------:R-:W-:Y:S01]  /*78c40*/  IADD3 R54, R28.reuse, c[0x0][0x198], RZ ;  /* 0x000066001c367a10 */ /* 0x040fe20007ffe0ff */
[----:B------:R-:W-:Y:S01]  /*78c50*/  IMAD.WIDE R28, R28, 0x2, R2 ;  /* 0x000000021c1c7825 */ /* 0x000fe200078e0202 */
[----:B------:R-:W-:-:S04]  /*78c60*/  ISETP.LT.AND P3, PT, R51, c[0x0][0x178], !P3 ;  /* 0x00005e0033007a0c */ /* 0x000fc80005f61270 */
[----:B------:R1:W-:Y:S01]  /*78c70*/  @P2 STG.E.U16 [R28.64], R55 ;  /* 0x000000371c002986 */ /* 0x0003e2000c101504 */
[----:B------:R-:W-:Y:S01]  /*78c80*/  ISETP.LT.AND P2, PT, R60, c[0x0][0x178], !P1 ;  /* 0x00005e003c007a0c */ /* 0x000fe20004f41270 */
[----:B------:R-:W-:Y:S01]  /*78c90*/  IMAD.WIDE R30, R54, 0x2, R52 ;  /* 0x00000002361e7825 */ /* 0x000fe200078e0234 */
[----:B------:R-:W-:-:S03]  /*78ca0*/  ISETP.LT.AND P1, PT, R51, c[0x0][0x178], !P1 ;  /* 0x00005e0033007a0c */ /* 0x000fc60004f21270 */
[C---:B0-----:R-:W-:Y:S01]  /*78cb0*/  IMAD.WIDE R4, R54.reuse, 0x2, R2 ;  /* 0x0000000236047825 */ /* 0x041fe200078e0202 */
[----:B------:R0:W-:Y:S01]  /*78cc0*/  @P6 STG.E.U16 [R30.64], R58 ;  /* 0x0000003a1e006986 */ /* 0x0001e2000c101504 */
[----:B-1----:R-:W-:-:S03]  /*78cd0*/  IADD3 R28, R54, c[0x0][0x198], RZ ;  /* 0x00006600361c7a10 */ /* 0x002fc60007ffe0ff */
[----:B------:R1:W-:Y:S01]  /*78ce0*/  @P3 STG.E.U16 [R4.64], R6 ;  /* 0x0000000604003986 */ /* 0x0003e2000c101504 */
[----:B------:R-:W-:Y:S02]  /*78cf0*/  PRMT R56, R58, 0x7632, R56 ;  /* 0x000076323a387816 */ /* 0x000fe40000000038 */
[----:B------:R-:W-:Y:S02]  /*78d00*/  IADD3 R54, R28, c[0x0][0x198], RZ ;  /* 0x000066001c367a10 */ /* 0x000fe40007ffe0ff */
[----:B------:R-:W-:Y:S01]  /*78d10*/  PRMT R55, R6, 0x7632, R55 ;  /* 0x0000763206377816 */ /* 0x000fe20000000037 */
[----:B0-----:R-:W2:Y:S01]  /*78d20*/  LDL.LU R58, [R1+0x288] ;  /* 0x00028800013a7983 */ /* 0x001ea20000300800 */
[----:B-1----:R-:W-:-:S03]  /*78d30*/  IMAD.WIDE R4, R28, 0x2, R52 ;  /* 0x000000021c047825 */ /* 0x002fc600078e0234 */
[----:B------:R-:W2:Y:S01]  /*78d40*/  LDL.LU R6, [R1+0x264c] ;  /* 0x00264c0001067983 */ /* 0x000ea20000300800 */
[----:B------:R-:W-:-:S03]  /*78d50*/  IMAD.WIDE R28, R28, 0x2, R2 ;  /* 0x000000021c1c7825 */ /* 0x000fc600078e0202 */
        /* <DEDUP_REMOVED lines=8> */
[----:B------:R-:W-:Y:S01]  /*78de0*/  ISETP.LT.AND P5, PT, R51, c[0x0][0x178], !P5 ;  /* 0x00005e0033007a0c */ /* 0x000fe20006fa1270 */
[----:B------:R-:W-:Y:S01]  /*78df0*/  IMAD.WIDE R30, R54, 0x2, R52 ;  /* 0x00000002361e7825 */ /* 0x000fe200078e0234 */
[----:B------:R-:W-:Y:S02]  /*78e00*/  ISETP.LT.AND P1, PT, R60, c[0x0][0x178], !P0 ;  /* 0x00005e003c007a0c */ /* 0x000fe40004721270 */
[C---:B------:R-:W-:Y:S01]  /*78e10*/  IADD3 R28, R54.reuse, c[0x0][0x198], RZ ;  /* 0x00006600361c7a10 */ /* 0x040fe20007ffe0ff */
[----:B------:R-:W-:Y:S01]  /*78e20*/  IMAD.WIDE R4, R54, 0x2, R2 ;  /* 0x0000000236047825 */ /* 0x000fe200078e0202 */
[----:B--2---:R-:W-:-:S02]  /*78e30*/  PRMT R55, R59, 0x7632, R55 ;  /* 0x000076323b377816 */ /* 0x004fc40000000037 */
[----:B------:R-:W-:-:S03]  /*78e40*/  ISETP.LT.AND P0, PT, R51, c[0x0][0x178], !P0 ;  /* 0x00005e0033007a0c */ /* 0x000fc60004701270 */
        /* <DEDUP_REMOVED lines=13> */
[----:B------:R-:W-:Y:S01]  /*78f20*/  ISETP.LT.AND P4, PT, R51, c[0x0][0x178], !P4 ;  /* 0x00005e0033007a0c */ /* 0x000fe20006781270 */
[----:B0-----:R-:W2:Y:S02]  /*78f30*/  LDL.LU R56, [R1+0x2d8] ;  /* 0x0002d80001387983 */ /* 0x001ea40000300800 */
[----:B------:R-:W-:-:S02]  /*78f40*/  IMAD.WIDE R30, R54, 0x2, R52 ;  /* 0x00000002361e7825 */ /* 0x000fc400078e0234 */
[----:B------:R0:W-:Y:S01]  /*78f50*/  @P0 STG.E.U16 [R28.64], R55 ;  /* 0x000000371c000986 */ /* 0x0001e2000c101504 */
[----:B------:R-:W-:Y:S01]  /*78f60*/  ISETP.LT.AND P0, PT, R60, c[0x0][0x178], !P3 ;  /* 0x00005e003c007a0c */ /* 0x000fe20005f01270 */
[C---:B------:R-:W-:Y:S01]  /*78f70*/  IMAD.WIDE R4, R54.reuse, 0x2, R2 ;  /* 0x0000000236047825 */ /* 0x040fe200078e0202 */
[----:B------:R-:W-:Y:S01]  /*78f80*/  ISETP.LT.AND P3, PT, R51, c[0x0][0x178], !P3 ;  /* 0x00005e0033007a0c */ /* 0x000fe20005f61270 */
[----:B------:R1:W-:Y:S04]  /*78f90*/  @P6 STG.E.U16 [R30.64], R58 ;  /* 0x0000003a1e006986 */ /* 0x0003e8000c101504 */
[----:B------:R1:W-:Y:S01]  /*78fa0*/  @P4 STG.E.U16 [R4.64], R6 ;  /* 0x0000000604004986 */ /* 0x0003e2000c101504 */
[----:B0-----:R-:W-:Y:S02]  /*78fb0*/  IADD3 R28, R54, c[0x0][0x198], RZ ;  /* 0x00006600361c7a10 */ /* 0x001fe40007ffe0ff */
[----:B------:R-:W-:-:S02]  /*78fc0*/  PRMT R55, R58, 0x7632, R55 ;  /* 0x000076323a377816 */ /* 0x000fc40000000037 */
[C---:B------:R-:W-:Y:S01]  /*78fd0*/  IADD3 R54, R28.reuse, c[0x0][0x198], RZ ;  /* 0x000066001c367a10 */ /* 0x040fe20007ffe0ff */
[----:B-1----:R-:W2:Y:S01]  /*78fe0*/  LDL.LU R58, [R1+0x2c8] ;  /* 0x0002c800013a7983 */ /* 0x002ea20000300800 */
[----:B------:R-:W-:Y:S01]  /*78ff0*/  IMAD.WIDE R4, R28, 0x2, R52 ;  /* 0x000000021c047825 */ /* 0x000fe200078e0234 */
[----:B------:R-:W-:-:S03]  /*79000*/  PRMT R6, R6, 0x7632, R6 ;  /* 0x0000763206067816 */ /* 0x000fc60000000006 */
        /* <DEDUP_REMOVED lines=35> */
[----:B------:R-:W-:Y:S01]  /*79240*/  @P6 STG.E.U16 [R30.64], R56 ;  /* 0x000000381e006986 */ /* 0x000fe2000c101504 */
[----:B-1----:R-:W-:-:S03]  /*79250*/  IADD3 R28, R6, c[0x0][0x198], RZ ;  /* 0x00006600061c7a10 */ /* 0x002fc60007ffe0ff */
[----:B------:R0:W-:Y:S01]  /*79260*/  @P1 STG.E.U16 [R4.64], R58 ;  /* 0x0000003a04001986 */ /* 0x0001e2000c101504 */
[----:B------:R-:W-:Y:S02]  /*79270*/  PRMT R54, R56, 0x7632, R54 ;  /* 0x0000763238367816 */ /* 0x000fe40000000036 */
[----:B------:R-:W-:Y:S02]  /*79280*/  IADD3 R6, R28, c[0x0][0x198], RZ ;  /* 0x000066001c067a10 */ /* 0x000fe40007ffe0ff */
[----:B------:R-:W-:Y:S01]  /*79290*/  PRMT R55, R58, 0x7632, R55 ;  /* 0x000076323a377816 */ /* 0x000fe20000000037 */
[C---:B0-----:R-:W-:Y:S01]  /*792a0*/  IMAD.WIDE R4, R28.reuse, 0x2, R52 ;  /* 0x000000021c047825 */ /* 0x041fe200078e0234 */
[----:B------:R-:W2:Y:S03]  /*792b0*/  LDL.LU R58, [R1+0x2338] ;  /* 0x00233800013a7983 */ /* 0x000ea60000300800 */
[----:B------:R-:W-:Y:S01]  /*792c0*/  IMAD.WIDE R28, R28, 0x2, R2 ;  /* 0x000000021c1c7825 */ /* 0x000fe200078e0202 */
[----:B------:R-:W2:Y:S04]  /*792d0*/  LDL.LU R56, [R1+0x28c] ;  /* 0x00028c0001387983 */ /* 0x000ea80000300800 */
        /* <DEDUP_REMOVED lines=8> */
[C---:B------:R-:W-:Y:S01]  /*79360*/  ISETP.LT.AND P0, PT, R51.reuse, c[0x0][0x178], !P0 ;  /* 0x00005e0033007a0c */ /* 0x040fe20004701270 */
[----:B------:R-:W-:Y:S01]  /*79370*/  IMAD.WIDE R30, R6, 0x2, R52 ;  /* 0x00000002061e7825 */ /* 0x000fe200078e0234 */
[----:B------:R-:W-:Y:S02]  /*79380*/  ISETP.LT.AND P4, PT, R60, c[0x0][0x178], !P2 ;  /* 0x00005e003c007a0c */ /* 0x000fe40005781270 */
[----:B------:R-:W-:Y:S01]  /*79390*/  ISETP.LT.AND P2, PT, R51, c[0x0][0x178], !P2 ;  /* 0x00005e0033007a0c */ /* 0x000fe20005741270 */
[C---:B------:R-:W-:Y:S01]  /*793a0*/  IMAD.WIDE R4, R6.reuse, 0x2, R2 ;  /* 0x0000000206047825 */ /* 0x040fe200078e0202 */
[----:B------:R-:W-:-:S02]  /*793b0*/  IADD3 R28, R6, c[0x0][0x198], RZ ;  /* 0x00006600061c7a10 */ /* 0x000fc40007ffe0ff */
[----:B--2---:R-:W-:Y:S02]  /*793c0*/  PRMT R55, R59, 0x7632, R55 ;  /* 0x000076323b377816 */ /* 0x004fe40000000037 */
[----:B------:R-:W-:Y:S01]  /*793d0*/  IADD3 R6, R28, c[0x0][0x198], RZ ;  /* 0x000066001c067a10 */ /* 0x000fe20007ffe0ff */
[----:B---3--:R-:W-:Y:S01]  /*793e0*/  @P6 STG.E.U16 [R30.64], R29 ;  /* 0x0000001d1e006986 */ /* 0x008fe2000c101504 */
[----:B------:R-:W-:-:S03]  /*793f0*/  PRMT R54, R29, 0x7632, R54 ;  /* 0x000076321d367816 */ /* 0x000fc60000000036 */
[----:B------:R0:W-:Y:S01]  /*79400*/  @P0 STG.E.U16 [R4.64], R59 ;  /* 0x0000003b04000986 */ /* 0x0001e2000c101504 */
[----:B------:R-:W-:-:S03]  /*79410*/  ISETP.GE.AND P0, PT, R58, c[0x0][0x17c], PT ;  /* 0x00005f003a007a0c */ /* 0x000fc60003f06270 */
[----:B------:R-:W2:Y:S01]  /*79420*/  LDL.LU R58, [R1+0x2bc] ;  /* 0x0002bc00013a7983 */ /* 0x000ea20000300800 */
[----:B0-----:R-:W-:-:S03]  /*79430*/  IMAD.WIDE R4, R28, 0x2, R52 ;  /* 0x000000021c047825 */ /* 0x001fc600078e0234 */
        /* <DEDUP_REMOVED lines=9> */
[----:B------:R-:W-:-:S04]  /*794d0*/  IMAD.WIDE R30, R6, 0x2, R52 ;  /* 0x00000002061e7825 */ /* 0x000fc800078e0234 */
[----:B------:R-:W-:Y:S01]  /*794e0*/  IMAD.WIDE R28, R6, 0x2, R2 ;  /* 0x00000002061c7825 */ /* 0x000fe200078e0202 */
[----:B------:R-:W-:-:S05]  /*794f0*/  PRMT R4, R56, 0x7632, R4 ;  /* 0x0000763238047816 */ /* 0x000fca0000000004 */
[----:B------:R0:W-:Y:S04]  /*79500*/  @P6 STG.E.U16 [R30.64], R56 ;  /* 0x000000381e006986 */ /* 0x0001e8000c101504 */
[----:B------:R1:W-:Y:S04]  /*79510*/  @P3 STG.E.U16 [R28.64], R7 ;  /* 0x000000071c003986 */ /* 0x0003e8000c101504 */
[----:B0-----:R-:W3:Y:S01]  /*79520*/  LDL.LU R56, [R1+0x2348] ;  /* 0x0023480001387983 */ /* 0x001ee20000300800 */
[----:B------:R-:W-:Y:S02]  /*79530*/  ISETP.LT.AND P2, PT, R60, c[0x0][0x178], !P1 ;  /* 0x00005e003c007a0c */ /* 0x000fe40004f41270 */
[----:B------:R-:W-:-:S02]  /*79540*/  ISETP.LT.AND P1, PT, R51, c[0x0][0x178], !P1 ;  /* 0x00005e0033007a0c */ /* 0x000fc40004f21270 */
[----:B------:R-:W-:Y:S02]  /*79550*/  IADD3 R30, R6, c[0x0][0x198], RZ ;  /* 0x00006600061e7a10 */ /* 0x000fe40007ffe0ff */
[----:B--2---:R-:W-:Y:S02]  /*79560*/  ISETP.GE.AND P3, PT, R55, c[0x0][0x17c], PT ;  /* 0x00005f0037007a0c */ /* 0x004fe40003f66270 */
[----:B------:R-:W2:Y:S01]  /*79570*/  LDL.LU R55, [R1+0x234c] ;  /* 0x00234c0001377983 */ /* 0x000ea20000300800 */
[----:B------:R-:W-:Y:S01]  /*79580*/  PRMT R5, R7, 0x7632, R5 ;  /* 0x0000763207057816 */ /* 0x000fe20000000005 */
[----:B-1----:R-:W-:Y:S01]  /*79590*/  IMAD.WIDE R6, R30, 0x2, R52 ;  /* 0x000000021e067825 */ /* 0x002fe200078e0234 */
[----:B------:R-:W-:Y:S02]  /*795a0*/  ISETP.LT.AND P6, PT, R60, c[0x0][0x178], !P5 ;  /* 0x00005e003c007a0c */ /* 0x000fe40006fc1270 */
[----:B------:R-:W-:Y:S01]  /*795b0*/  ISETP.LT.AND P5, PT, R51, c[0x0][0x178], !P5 ;  /* 0x00005e0033007a0c */ /* 0x000fe20006fa1270 */
[C---:B------:R-:W-:Y:S01]  /*795c0*/  IMAD.WIDE R28, R30.reuse, 0x2, R2 ;  /* 0x000000021e1c7825 */ /* 0x040fe200078e0202 */
[----:B------:R-:W-:Y:S01]  /*795d0*/  IADD3 R54, R30, c[0x0][0x198], RZ ;  /* 0x000066001e367a10 */ /* 0x000fe20007ffe0ff */
[----:B------:R0:W-:Y:S04]  /*795e0*/  @P2 STG.E.U16 [R6.64], R4 ;  /* 0x0000000406002986 */ /* 0x0001e8000c101504 */
[----:B------:R1:W-:Y:S01]  /*795f0*/  @P1 STG.E.U16 [R28.64], R5 ;  /* 0x000000051c001986 */ /* 0x0003e2000c101504 */
[----:B------:R-:W-:Y:S01]  /*79600*/  ISETP.LT.AND P1, PT, R60, c[0x0][0x178], !P0 ;  /* 0x00005e003c007a0c */ /* 0x000fe20004721270 */
[C---:B------:R-:W-:Y:S01]  /*79610*/  IMAD.WIDE R30, R54.reuse, 0x2, R52 ;  /* 0x00000002361e7825 */ /* 0x040fe200078e0234 */
[----:B0-----:R-:W-:-:S03]  /*79620*/  IADD3 R6, R54, c[0x0][0x198], RZ ;  /* 0x0000660036067a10 */ /* 0x001fc60007ffe0ff */
[----:B-1----:R-:W-:Y:S01]  /*79630*/  IMAD.WIDE R4, R54, 0x2, R2 ;  /* 0x0000000236047825 */ /* 0x002fe200078e0202 */
[----:B------:R0:W-:Y:S01]  /*79640*/  @P6 STG.E.U16 [R30.64], R58 ;  /* 0x0000003a1e006986 */ /* 0x0001e2000c101504 */
[----:B----4-:R-:W-:-:S03]  /*79650*/  ISETP.GE.AND P2, PT, R57, c[0x0][0x17c], PT ;  /* 0x00005f0039007a0c */ /* 0x010fc60003f46270 */
[----:B---3--:R1:W-:Y:S01]  /*79660*/  @P5 STG.E.U16 [R4.64], R59 ;  /* 0x0000003b04005986 */ /* 0x0083e2000c101504 */
[----:B------:R-:W-:-:S03]  /*79670*/  PRMT R54, R59, 0x7632, R54 ;  /* 0x000076323b367816 */ /* 0x000fc60000000036 */
[----:B------:R-:W3:Y:S01]  /*79680*/  LDL.LU R57, [R1+0x2cc] ;  /* 0x0002cc0001397983 */ /* 0x000ee20000300800 */
[----:B0-----:R-:W-:-:S03]  /*79690*/  PRMT R31, R58, 0x7632, R31 ;  /* 0x000076323a1f7816 */ /* 0x001fc6000000001f */
[----:B------:R-:W4:Y:S01]  /*796a0*/  LDL.LU R58, [R1+0x40] ;  /* 0x00004000013a7983 */ /* 0x000f220000300800 */
[----:B-1----:R-:W-:-:S03]  /*796b0*/  IMAD.WIDE R4, R6, 0x2, R52 ;  /* 0x0000000206047825 */ /* 0x002fc600078e0234 */
[----:B------:R-:W4:Y:S04]  /*796c0*/  LDL.LU R59, [R1+0x20] ;  /* 0x00002000013b7983 */ /* 0x000f280000300800 */
[----:B------:R0:W-:Y:S01]  /*796d0*/  @P1 STG.E.U16 [R4.64], R31 ;  /* 0x0000001f04001986 */ /* 0x0001e2000c101504 */
[----:B------:R-:W-:-:S03]  /*796e0*/  ISETP.GE.AND P5, PT, R56, c[0x0][0x17c], PT ;  /* 0x00005f0038007a0c */ /* 0x000fc60003fa6270 */
[----:B0-----:R-:W4:Y:S04]  /*796f0*/  LDL.LU R31, [R1+0x2dc] ;  /* 0x0002dc00011f7983 */ /* 0x001f280000300800 */
[----:B------:R-:W4:Y:S01]  /*79700*/  LDL.LU R56, [R1+0x2354] ;  /* 0x0023540001387983 */ /* 0x000f220000300800 */
[----:B--2---:R-:W-:-:S03]  /*79710*/  ISETP.GE.AND P1, PT, R55, c[0x0][0x17c], PT ;  /* 0x00005f0037007a0c */ /* 0x004fc60003f26270 */
[----:B------:R-:W2:Y:S01]  /*79720*/  LDL.LU R55, [R1+0x2350] ;  /* 0x0023500001377983 */ /* 0x000ea20000300800 */
[C---:B------:R-:W-:Y:S02]  /*79730*/  ISETP.LT.AND P0, PT, R51.reuse, c[0x0][0x178], !P0 ;  /* 0x00005e0033007a0c */ /* 0x040fe40004701270 */
[----:B------:R-:W-:Y:S02]  /*79740*/  ISETP.LT.AND P6, PT, R60, c[0x0][0x178], !P4 ;  /* 0x00005e003c007a0c */ /* 0x000fe400067c1270 */
[C---:B------:R-:W-:Y:S01]  /*79750*/  IADD3 R30, R6.reuse, c[0x0][0x198], RZ ;  /* 0x00006600061e7a10 */ /* 0x040fe20007ffe0ff */
[----:B------:R-:W-:Y:S01]  /*79760*/  IMAD.WIDE R6, R6, 0x2, R2 ;  /* 0x0000000206067825 */ /* 0x000fe200078e0202 */
[----:B------:R-:W-:-:S03]  /*79770*/  ISETP.LT.AND P4, PT, R51, c[0x0][0x178], !P4 ;  /* 0x00005e0033007a0c */ /* 0x000fc60006781270 */
[----:B------:R-:W-:-:S04]  /*79780*/  IMAD.WIDE R28, R30, 0x2, R52 ;  /* 0x000000021e1c7825 */ /* 0x000fc800078e0234 */
[----:B------:R0:W-:Y:S01]  /*79790*/  @P0 STG.E.U16 [R6.64], R54 ;  /* 0x0000003606000986 */ /* 0x0001e2000c101504 */
[----:B------:R-:W-:Y:S01]  /*797a0*/  ISETP.LT.AND P0, PT, R60, c[0x0][0x178], !P3 ;  /* 0x00005e003c007a0c */ /* 0x000fe20005f01270 */
[----:B0-----:R-:W-:Y:S01]  /*797b0*/  IMAD.WIDE R6, R30, 0x2, R2 ;  /* 0x000000021e067825 */ /* 0x001fe200078e0202 */
[----:B---3--:R-:W-:Y:S01]  /*797c0*/  PRMT R5, R57, 0x7632, R5 ;  /* 0x0000763239057816 */ /* 0x008fe20000000005 */
[----:B----4-:R0:W-:Y:S01]  /*797d0*/  @P6 STG.E.U16 [R28.64], R31 ;  /* 0x0000001f1c006986 */ /* 0x0101e2000c101504 */
[----:B------:R-:W-:-:S03]  /*797e0*/  PRMT R4, R31, 0x7632, R4 ;  /* 0x000076321f047816 */ /* 0x000fc60000000004 */
[----:B------:R1:W-:Y:S01]  /*797f0*/  @P4 STG.E.U16 [R6.64], R57 ;  /* 0x0000003906004986 */ /* 0x0003e2000c101504 */
[----:B0-----:R-:W-:-:S03]  /*79800*/  IADD3 R28, R30, c[0x0][0x198], RZ ;  /* 0x000066001e1c7a10 */ /* 0x001fc60007ffe0ff */
[----:B-1----:R-:W3:Y:S02]  /*79810*/  LDL.LU R57, [R1+0x10] ;  /* 0x0000100001397983 */ /* 0x002ee40000300800 */
[----:B------:R-:W-:Y:S01]  /*79820*/  IMAD.WIDE R6, R28, 0x2, R52 ;  /* 0x000000021c067825 */ /* 0x000fe200078e0234 */
[----:B------:R-:W-:Y:S02]  /*79830*/  ISETP.GE.AND P4, PT, R56, c[0x0][0x17c], PT ;  /* 0x00005f0038007a0c */ /* 0x000fe40003f86270 */
[----:B------:R-:W4:Y:S04]  /*79840*/  LDL.LU R56, [R1+0x235c] ;  /* 0x00235c0001387983 */ /* 0x000f280000300800 */
[----:B------:R0:W-:Y:S01]  /*79850*/  @P0 STG.E.U16 [R6.64], R4 ;  /* 0x0000000406000986 */ /* 0x0001e2000c101504 */
        /* <DEDUP_REMOVED lines=9> */
[----:B------:R-:W-:Y:S02]  /*798f0*/  ISETP.LT.AND P3, PT, R60, c[0x0][0x178], !P5 ;  /* 0x00005e003c007a0c */ /* 0x000fe40006f61270 */
[----:B------:R-:W-:Y:S02]  /*79900*/  ISETP.LT.AND P5, PT, R51, c[0x0][0x178], !P5 ;  /* 0x00005e0033007a0c */ /* 0x000fe40006fa1270 */
[C---:B0-----:R-:W-:Y:S01]  /*79910*/  IADD3 R6, R54.reuse, c[0x0][0x198], RZ ;  /* 0x0000660036067a10 */ /* 0x041fe20007ffe0ff */
[----:B------:R0:W-:Y:S01]  /*79920*/  @P6 STG.E.U16 [R30.64], R58 ;  /* 0x0000003a1e006986 */ /* 0x0001e2000c101504 */
[----:B-1----:R-:W-:Y:S01]  /*79930*/  IMAD.WIDE R4, R54, 0x2, R2 ;  /* 0x0000000236047825 */ /* 0x002fe200078e0202 */
[----:B------:R-:W-:-:S04]  /*79940*/  PRMT R54, R59, 0x7632, R54 ;  /* 0x000076323b367816 */ /* 0x000fc80000000036 */
[----:B------:R1:W-:Y:S01]  /*79950*/  @P2 STG.E.U16 [R4.64], R59 ;  /* 0x0000003b04002986 */ /* 0x0003e2000c101504 */
[----:B0-----:R-:W-:Y:S02]  /*79960*/  PRMT R31, R58, 0x7632, R31 ;  /* 0x000076323a1f7816 */ /* 0x001fe4000000001f */
[C---:B------:R-:W-:Y:S01]  /*79970*/  IADD3 R30, R6.reuse, c[0x0][0x198], RZ ;  /* 0x00006600061e7a10 */ /* 0x040fe20007ffe0ff */
[----:B------:R-:W3:Y:S01]  /*79980*/  LDL.LU R58, [R1+0x2e0] ;  /* 0x0002e000013a7983 */ /* 0x000ee20000300800 */
[----:B-1----:R-:W-:-:S03]  /*79990*/  IMAD.WIDE R4, R6, 0x2, R52 ;  /* 0x0000000206047825 */ /* 0x002fc600078e0234 */
[----:B------:R-:W3:Y:S01]  /*799a0*/  LDL.LU R59, [R1+0x60] ;  /* 0x00006000013b7983 */ /* 0x000ee20000300800 */
[----:B------:R-:W-:-:S03]  /*799b0*/  IMAD.WIDE R6, R6, 0x2, R2 ;  /* 0x0000000206067825 */ /* 0x000fc600078e0202 */
[----:B------:R-:W-:Y:S04]  /*799c0*/  @P3 STG.E.U16 [R4.64], R31 ;  /* 0x0000001f04003986 */ /* 0x000fe8000c101504 */
[----:B------:R0:W-:Y:S01]  /*799d0*/  @P5 STG.E.U16 [R6.64], R54 ;  /* 0x0000003606005986 */ /* 0x0001e2000c101504 */
[----:B----4-:R-:W-:-:S03]  /*799e0*/  ISETP.GE.AND P2, PT, R56, c[0x0][0x17c], PT ;  /* 0x00005f0038007a0c */ /* 0x010fc60003f46270 */
[----:B------:R-:W4:Y:S01]  /*799f0*/  LDL.LU R56, [R1+0x2364] ;  /* 0x0023640001387983 */ /* 0x000f220000300800 */
[----:B--2---:R-:W-:-:S03]  /*79a00*/  ISETP.GE.AND P3, PT, R55, c[0x0][0x17c], PT ;  /* 0x00005f0037007a0c */ /* 0x004fc60003f66270 */
[----:B------:R-:W2:Y:S04]  /*79a10*/  LDL.LU R55, [R1+0x2360] ;  /* 0x0023600001377983 */ /* 0x000ea80000300800 */
[----:B0-----:R-:W2:Y:S01]  /*79a20*/  LDL.LU R7, [R1+0x30] ;  /* 0x0000300001077983 */ /* 0x001ea20000300800 */
[----:B------:R-:W-:Y:S02]  /*79a30*/  ISETP.LT.AND P6, PT, R60, c[0x0][0x178], !P1 ;  /* 0x00005e003c007a0c */ /* 0x000fe40004fc1270 */
[----:B------:R-:W-:Y:S01]  /*79a40*/  ISETP.LT.AND P1, PT, R51, c[0x0][0x178], !P1 ;  /* 0x00005e0033007a0c */ /* 0x000fe20004f21270 */
[----:B------:R-:W-:Y:S01]  /*79a50*/  IMAD.WIDE R28, R30, 0x2, R52 ;  /* 0x000000021e1c7825 */ /* 0x000fe200078e0234 */
[----:B------:R-:W-:Y:S02]  /*79a60*/  ISETP.LT.AND P5, PT, R60, c[0x0][0x178], !P4 ;  /* 0x00005e003c007a0c */ /* 0x000fe400067a1270 */
[C---:B------:R-:W-:Y:S01]  /*79a70*/  IADD3 R6, R30.reuse, c[0x0][0x198], RZ ;  /* 0x000066001e067a10 */ /* 0x040fe20007ffe0ff */
[----:B------:R-:W-:Y:S01]  /*79a80*/  IMAD.WIDE R4, R30, 0x2, R2 ;  /* 0x000000021e047825 */ /* 0x000fe200078e0202 */
[----:B---3--:R-:W-:-:S02]  /*79a90*/  PRMT R54, R57, 0x7632, R54 ;  /* 0x0000763239367816 */ /* 0x008fc40000000036 */
[----:B------:R-:W-:-:S03]  /*79aa0*/  ISETP.LT.AND P4, PT, R51, c[0x0][0x178], !P4 ;  /* 0x00005e0033007a0c */ /* 0x000fc60006781270 */
[----:B--2---:R-:W-:Y:S01]  /*79ab0*/  @P6 STG.E.U16 [R28.64], R7 ;  /* 0x000000071c006986 */ /* 0x004fe2000c101504 */
[----:B------:R-:W-:-:S03]  /*79ac0*/  PRMT R31, R7, 0x7632, R31 ;  /* 0x00007632071f7816 */ /* 0x000fc6000000001f */
[----:B------:R0:W-:Y:S01]  /*79ad0*/  @P1 STG.E.U16 [R4.64], R57 ;  /* 0x0000003904001986 */ /* 0x0001e2000c101504 */
[----:B----4-:R-:W-:Y:S01]  /*79ae0*/  ISETP.GE.AND P1, PT, R56, c[0x0][0x17c], PT ;  /* 0x00005f0038007a0c */ /* 0x010fe20003f26270 */
[----:B0-----:R-:W-:Y:S02]  /*79af0*/  IMAD.WIDE R4, R6, 0x2, R52 ;  /* 0x0000000206047825 */ /* 0x001fe400078e0234 */
[----:B------:R-:W2:Y:S04]  /*79b00*/  LDL.LU R57, [R1+0x70] ;  /* 0x0000700001397983 */ /* 0x000ea80000300800 */
[----:B------:R0:W-:Y:S01]  /*79b10*/  @P5 STG.E.U16 [R4.64], R31 ;  /* 0x0000001f04005986 */ /* 0x0001e2000c101504 */
[----:B------:R-:W-:-:S03]  /*79b20*/  ISETP.GE.AND P5, PT, R55, c[0x0][0x17c], PT ;  /* 0x00005f0037007a0c */ /* 0x000fc60003fa6270 */
        /* <DEDUP_REMOVED lines=15> */
[C---:B------:R-:W-:Y:S02]  /*79c20*/  IADD3 R30, R6.reuse, c[0x0][0x198], RZ ;  /* 0x00006600061e7a10 */ /* 0x040fe40007ffe0ff */
        /* <DEDUP_REMOVED lines=100> */
[C---:B------:R-:W-:Y:S02]  /*7a270*/  ISETP.LT.AND P6, PT, R60.reuse, c[0x0][0x178], !P1 ;  /* 0x00005e003c007a0c */ /* 0x040fe40004fc1270 */
[----:B------:R-:W-:Y:S01]  /*7a280*/  ISETP.LT.AND P1, PT, R51, c[0x0][0x178], !P1 ;  /* 0x00005e0033007a0c */ /* 0x000fe20004f21270 */
[C---:B------:R-:W-:Y:S01]  /*7a290*/  IMAD.WIDE R28, R31.reuse, 0x2, R52 ;  /* 0x000000021f1c7825 */ /* 0x040fe200078e0234 */
        /* <DEDUP_REMOVED lines=87> */
[----:B------:R-:W-:-:S04]  /*7a810*/  IMAD.WIDE R28, R30, 0x2, R52 ;  /* 0x000000021e1c7825 */ /* 0x000fc800078e0234 */
[----:B------:R-:W-:Y:S01]  /*7a820*/  IMAD.WIDE R4, R30, 0x2, R2 ;  /* 0x000000021e047825 */ /* 0x000fe200078e0202 */
[----:B------:R-:W-:Y:S02]  /*7a830*/  ISETP.LT.AND P0, PT, R60, c[0x0][0x178], !P3 ;  /* 0x00005e003c007a0c */ /* 0x000fe40005f01270 */
[----:B--2---:R-:W-:Y:S02]  /*7a840*/  PRMT R54, R57, 0x7632, R54 ;  /* 0x0000763239367816 */ /* 0x004fe40000000036 */
[----:B------:R-:W-:Y:S02]  /*7a850*/  IADD3 R6, R30, c[0x0][0x198], RZ ;  /* 0x000066001e067a10 */ /* 0x000fe40007ffe0ff */
[----:B------:R-:W-:Y:S01]  /*7a860*/  ISETP.LT.AND P3, PT, R51, c[0x0][0x178], !P3 ;  /* 0x00005e0033007a0c */ /* 0x000fe20005f61270 */
[----:B---3--:R-:W-:Y:S04]  /*7a870*/  @P6 STG.E.U16 [R28.64], R7 ;  /* 0x000000071c006986 */ /* 0x008fe8000c101504 */
[----:B------:R0:W-:Y:S01]  /*7a880*/  @P4 STG.E.U16 [R4.64], R57 ;  /* 0x0000003904004986 */ /* 0x0001e2000c101504 */
[----:B------:R-:W-:-:S03]  /*7a890*/  PRMT R31, R7, 0x7632, R31 ;  /* 0x00007632071f7816 */ /* 0x000fc6000000001f */
[----:B0-----:R-:W2:Y:S01]  /*7a8a0*/  LDL.LU R57, [R1+0x23b8] ;  /* 0x0023b80001397983 */ /* 0x001ea20000300800 */
[----:B------:R-:W-:-:S05]  /*7a8b0*/  IMAD.WIDE R4, R6, 0x2, R52 ;  /* 0x0000000206047825 */ /* 0x000fca00078e0234 */
[----:B------:R0:W-:Y:S01]  /*7a8c0*/  @P0 STG.E.U16 [R4.64], R31 ;  /* 0x0000001f04000986 */ /* 0x0001e2000c101504 */
[----:B----4-:R-:W-:-:S03]  /*7a8d0*/  ISETP.GE.AND P0, PT, R55, c[0x0][0x17c], PT ;  /* 0x00005f0037007a0c */ /* 0x010fc60003f06270 */
[----:B------:R-:W3:Y:S01]  /*7a8e0*/  LDL.LU R55, [R1+0x23bc] ;  /* 0x0023bc0001377983 */ /* 0x000ee20000300800 */
[----:B------:R-:W-:Y:S02]  /*7a8f0*/  ISETP.LT.AND P6, PT, R60, c[0x0][0x178], !P2 ;  /* 0x00005e003c007a0c */ /* 0x000fe400057c1270 */
[C---:B------:R-:W-:Y:S01]  /*7a900*/  IADD3 R30, R6.reuse, c[0x0][0x198], RZ ;  /* 0x00006600061e7a10 */ /* 0x040fe20007ffe0ff */
[----:B------:R-:W-:Y:S01]  /*7a910*/  IMAD.WIDE R6, R6, 0x2, R2 ;  /* 0x0000000206067825 */ /* 0x000fe200078e0202 */
[----:B------:R-:W-:-:S04]  /*7a920*/  ISETP.LT.AND P2, PT, R51, c[0x0][0x178], !P2 ;  /* 0x00005e0033007a0c */ /* 0x000fc80005741270 */
[----:B------:R1:W-:Y:S01]  /*7a930*/  @P3 STG.E.U16 [R6.64], R54 ;  /* 0x0000003606003986 */ /* 0x0003e2000c101504 */
[----:B------:R-:W-:Y:S01]  /*7a940*/  ISETP.LT.AND P3, PT, R60, c[0x0][0x178], !P5 ;  /* 0x00005e003c007a0c */ /* 0x000fe20006f61270 */
[----:B------:R-:W-:-:S04]  /*7a950*/  IMAD.WIDE R28, R30, 0x2, R52 ;  /* 0x000000021e1c7825 */ /* 0x000fc800078e0234 */
[C---:B0-----:R-:W-:Y:S01]  /*7a960*/  IMAD.WIDE R4, R30.reuse, 0x2, R2 ;  /* 0x000000021e047825 */ /* 0x041fe200078e0202 */
[----:B------:R-:W-:Y:S01]  /*7a970*/  @P6 STG.E.U16 [R28.64], R58 ;  /* 0x0000003a1c006986 */ /* 0x000fe2000c101504 */
[----:B-1----:R-:W-:-:S03]  /*7a980*/  IADD3 R6, R30, c[0x0][0x198], RZ ;  /* 0x000066001e067a10 */ /* 0x002fc60007ffe0ff */
[----:B------:R0:W-:Y:S01]  /*7a990*/  @P2 STG.E.U16 [R4.64], R59 ;  /* 0x0000003b04002986 */ /* 0x0001e2000c101504 */
[----:B------:R-:W-:Y:S02]  /*7a9a0*/  PRMT R31, R58, 0x7632, R31 ;  /* 0x000076323a1f7816 */ /* 0x000fe4000000001f */
[----:B------:R-:W-:Y:S02]  /*7a9b0*/  ISETP.GE.AND P4, PT, R56, c[0x0][0x17c], PT ;  /* 0x00005f0038007a0c */ /* 0x000fe40003f86270 */
[----:B------:R-:W4:Y:S01]  /*7a9c0*/  LDL.LU R56, [R1+0x1c] ;  /* 0x00001c0001387983 */ /* 0x000f220000300800 */
[----:B------:R-:W-:Y:S01]  /*7a9d0*/  PRMT R54, R59, 0x7632, R54 ;  /* 0x000076323b367816 */ /* 0x000fe20000000036 */
[----:B0-----:R-:W-:-:S05]  /*7a9e0*/  IMAD.WIDE R4, R6, 0x2, R52 ;  /* 0x0000000206047825 */ /* 0x001fca00078e0234 */
[----:B------:R0:W-:Y:S01]  /*7a9f0*/  @P3 STG.E.U16 [R4.64], R31 ;  /* 0x0000001f04003986 */ /* 0x0001e2000c101504 */
[----:B--2---:R-:W-:-:S03]  /*7aa00*/  ISETP.GE.AND P2, PT, R57, c[0x0][0x17c], PT ;  /* 0x00005f0039007a0c */ /* 0x004fc60003f46270 */
[----:B------:R-:W2:Y:S04]  /*7aa10*/  LDL.LU R57, [R1+0x2ec] ;  /* 0x0002ec0001397983 */ /* 0x000ea80000300800 */
[----:B------:R-:W2:Y:S04]  /*7aa20*/  LDL.LU R59, [R1+0x6c] ;  /* 0x00006c00013b7983 */ /* 0x000ea80000300800 */
[----:B0-----:R-:W2:Y:S01]  /*7aa30*/  LDL.LU R31, [R1+0x3c] ;  /* 0x00003c00011f7983 */ /* 0x001ea20000300800 */
[----:B---3--:R-:W-:-:S03]  /*7aa40*/  ISETP.GE.AND P3, PT, R55, c[0x0][0x17c], PT ;  /* 0x00005f0037007a0c */ /* 0x008fc60003f66270 */
[----:B------:R-:W3:Y:S04]  /*7aa50*/  LDL.LU R58, [R1+0x23c4] ;  /* 0x0023c400013a7983 */ /* 0x000ee80000300800 */
[----:B------:R-:W3:Y:S01]  /*7aa60*/  LDL.LU R55, [R1+0x23c0] ;  /* 0x0023c00001377983 */ /* 0x000ee20000300800 */
        /* <DEDUP_REMOVED lines=9> */
[----:B----4-:R-:W-:Y:S01]  /*7ab00*/  PRMT R5, R56, 0x7632, R5 ;  /* 0x0000763238057816 */ /* 0x010fe20000000005 */
[----:B--2---:R0:W-:Y:S01]  /*7ab10*/  @P6 STG.E.U16 [R28.64], R31 ;  /* 0x0000001f1c006986 */ /* 0x0041e2000c101504 */
[----:B------:R-:W-:-:S03]  /*7ab20*/  PRMT R4, R31, 0x7632, R4 ;  /* 0x000076321f047816 */ /* 0x000fc60000000004 */
[----:B------:R1:W-:Y:S01]  /*7ab30*/  @P1 STG.E.U16 [R6.64], R56 ;  /* 0x0000003806001986 */ /* 0x0003e2000c101504 */
[----:B0-----:R-:W-:-:S03]  /*7ab40*/  IADD3 R28, R30, c[0x0][0x198], RZ ;  /* 0x000066001e1c7a10 */ /* 0x001fc60007ffe0ff */
[----:B-1----:R-:W2:Y:S02]  /*7ab50*/  LDL.LU R56, [R1+0x23c8] ;  /* 0x0023c80001387983 */ /* 0x002ea40000300800 */
[----:B------:R-:W-:-:S05]  /*7ab60*/  IMAD.WIDE R6, R28, 0x2, R52 ;  /* 0x000000021c067825 */ /* 0x000fca00078e0234 */
[----:B------:R0:W-:Y:S01]  /*7ab70*/  @P5 STG.E.U16 [R6.64], R4 ;  /* 0x0000000406005986 */ /* 0x0001e2000c101504 */
[----:B---3--:R-:W-:-:S03]  /*7ab80*/  ISETP.GE.AND P5, PT, R55, c[0x0][0x17c], PT ;  /* 0x00005f0037007a0c */ /* 0x008fc60003fa6270 */
        /* <DEDUP_REMOVED lines=9> */
[C---:B0-----:R-:W-:Y:S01]  /*7ac20*/  IADD3 R6, R54.reuse, c[0x0][0x198], RZ ;  /* 0x0000660036067a10 */ /* 0x041fe20007ffe0ff */
[----:B------:R0:W-:Y:S01]  /*7ac30*/  @P6 STG.E.U16 [R30.64], R57 ;  /* 0x000000391e006986 */ /* 0x0001e2000c101504 */
[----:B-1----:R-:W-:Y:S01]  /*7ac40*/  IMAD.WIDE R4, R54, 0x2, R2 ;  /* 0x0000000236047825 */ /* 0x002fe200078e0202 */
[----:B------:R-:W-:Y:S02]  /*7ac50*/  ISETP.GE.AND P1, PT, R58, c[0x0][0x17c], PT ;  /* 0x00005f003a007a0c */ /* 0x000fe40003f26270 */
[----:B------:R-:W4:Y:S01]  /*7ac60*/  LDL.LU R58, [R1+0x7c] ;  /* 0x00007c00013a7983 */ /* 0x000f220000300800 */
[----:B0-----:R-:W-:-:S03]  /*7ac70*/  PRMT R31, R57, 0x7632, R31 ;  /* 0x00007632391f7816 */ /* 0x001fc6000000001f */
[----:B------:R0:W-:Y:S01]  /*7ac80*/  @P0 STG.E.U16 [R4.64], R59 ;  /* 0x0000003b04000986 */ /* 0x0001e2000c101504 */
[----:B------:R-:W-:-:S03]  /*7ac90*/  PRMT R54, R59, 0x7632, R54 ;  /* 0x000076323b367816 */ /* 0x000fc60000000036 */
[----:B------:R-:W4:Y:S01]  /*7aca0*/  LDL.LU R57, [R1+0xa0] ;  /* 0x0000a00001397983 */ /* 0x000f220000300800 */
[----:B0-----:R-:W-:-:S03]  /*7acb0*/  IMAD.WIDE R4, R6, 0x2, R52 ;  /* 0x0000000206047825 */ /* 0x001fc600078e0234 */
[----:B------:R-:W4:Y:S04]  /*7acc0*/  LDL.LU R59, [R1+0x80] ;  /* 0x00008000013b7983 */ /* 0x000f280000300800 */
[----:B------:R0:W-:Y:S04]  /*7acd0*/  @P4 STG.E.U16 [R4.64], R31 ;  /* 0x0000001f04004986 */ /* 0x0001e8000c101504 */
[----:B0-----:R-:W4:Y:S01]  /*7ace0*/  LDL.LU R31, [R1+0x2fc] ;  /* 0x0002fc00011f7983 */ /* 0x001f220000300800 */
[----:B--2---:R-:W-:-:S03]  /*7acf0*/  ISETP.GE.AND P0, PT, R56, c[0x0][0x17c], PT ;  /* 0x00005f0038007a0c */ /* 0x004fc60003f06270 */
[----:B------:R-:W2:Y:S01]  /*7ad00*/  LDL.LU R56, [R1+0x23d4] ;  /* 0x0023d40001387983 */ /* 0x000ea20000300800 */
        /* <DEDUP_REMOVED lines=12> */
[----:B------:R0:W-:Y:S01]  /*7add0*/  @P6 STG.E.U16 [R28.64], R31 ;  /* 0x0000001f1c006986 */ /* 0x0001e2000c101504 */
[----:B------:R-:W-:-:S03]  /*7ade0*/  PRMT R4, R31, 0x7632, R4 ;  /* 0x000076321f047816 */ /* 0x000fc60000000004 */
[----:B------:R1:W-:Y:S01]  /*7adf0*/  @P3 STG.E.U16 [R6.64], R58 ;  /* 0x0000003a06003986 */ /* 0x0003e2000c101504 */
[----:B0-----:R-:W-:-:S03]  /*7ae00*/  IADD3 R28, R30, c[0x0][0x198], RZ ;  /* 0x000066001e1c7a10 */ /* 0x001fc60007ffe0ff */
[----:B-1----:R-:W4:Y:S02]  /*7ae10*/  LDL.LU R58, [R1+0x50] ;  /* 0x00005000013a7983 */ /* 0x002f240000300800 */
[----:B------:R-:W-:-:S05]  /*7ae20*/  IMAD.WIDE R6, R28, 0x2, R52 ;  /* 0x000000021c067825 */ /* 0x000fca00078e0234 */
[----:B------:R0:W-:Y:S01]  /*7ae30*/  @P2 STG.E.U16 [R6.64], R4 ;  /* 0x0000000406002986 */ /* 0x0001e2000c101504 */
        /* <DEDUP_REMOVED lines=20> */
[----:B------:R-:W4:Y:S01]  /*7af80*/  LDL.LU R57, [R1+0xd0] ;  /* 0x0000d00001397983 */ /* 0x000f220000300800 */
[----:B-1----:R-:W-:-:S03]  /*7af90*/  IMAD.WIDE R4, R6, 0x2, R52 ;  /* 0x0000000206047825 */ /* 0x002fc600078e0234 */
[----:B------:R-:W4:Y:S01]  /*7afa0*/  LDL.LU R59, [R1+0xc0] ;  /* 0x0000c000013b7983 */ /* 0x000f220000300800 */
[----:B------:R-:W-:-:S03]  /*7afb0*/  IMAD.WIDE R6, R6, 0x2, R2 ;  /* 0x0000000206067825 */ /* 0x000fc600078e0202 */
[----:B------:R-:W-:Y:S04]  /*7afc0*/  @P1 STG.E.U16 [R4.64], R31 ;  /* 0x0000001f04001986 */ /* 0x000fe8000c101504 */
[----:B------:R0:W-:Y:S01]  /*7afd0*/  @P0 STG.E.U16 [R6.64], R54 ;  /* 0x0000003606000986 */ /* 0x0001e2000c101504 */
[----:B--2---:R-:W-:-:S03]  /*7afe0*/  ISETP.GE.AND P5, PT, R56, c[0x0][0x17c], PT ;  /* 0x00005f0038007a0c */ /* 0x004fc60003fa6270 */
[----:B------:R-:W2:Y:S01]  /*7aff0*/  LDL.LU R56, [R1+0x23e4] ;  /* 0x0023e40001387983 */ /* 0x000ea20000300800 */
[----:B---3--:R-:W-:-:S03]  /*7b000*/  ISETP.GE.AND P1, PT, R55, c[0x0][0x17c], PT ;  /* 0x00005f0037007a0c */ /* 0x008fc60003f26270 */
[----:B------:R-:W3:Y:S04]  /*7b010*/  LDL.LU R55, [R1+0x23e0] ;  /* 0x0023e00001377983 */ /* 0x000ee80000300800 */
[----:B0-----:R-:W2:Y:S01]  /*7b020*/  LDL.LU R7, [R1+0x90] ;  /* 0x0000900001077983 */ /* 0x001ea20000300800 */
[----:B------:R-:W-:Y:S02]  /*7b030*/  ISETP.LT.AND P6, PT, R60, c[0x0][0x178], !P4 ;  /* 0x00005e003c007a0c */ /* 0x000fe400067c1270 */
[----:B------:R-:W-:Y:S01]  /*7b040*/  ISETP.LT.AND P4, PT, R51, c[0x0][0x178], !P4 ;  /* 0x00005e0033007a0c */ /* 0x000fe20006781270 */
[----:B------:R-:W-:Y:S01]  /*7b050*/  IMAD.WIDE R28, R30, 0x2, R52 ;  /* 0x000000021e1c7825 */ /* 0x000fe200078e0234 */
[----:B------:R-:W-:Y:S02]  /*7b060*/  ISETP.LT.AND P0, PT, R60, c[0x0][0x178], !P3 ;  /* 0x00005e003c007a0c */ /* 0x000fe40005f01270 */
[C---:B------:R-:W-:Y:S01]  /*7b070*/  IADD3 R6, R30.reuse, c[0x0][0x198], RZ ;  /* 0x000066001e067a10 */ /* 0x040fe20007ffe0ff */
[----:B------:R-:W-:Y:S01]  /*7b080*/  IMAD.WIDE R4, R30, 0x2, R2 ;  /* 0x000000021e047825 */ /* 0x000fe200078e0202 */
[----:B----4-:R-:W-:-:S02]  /*7b090*/  PRMT R54, R58, 0x7632, R54 ;  /* 0x000076323a367816 */ /* 0x010fc40000000036 */
[----:B------:R-:W-:-:S03]  /*7b0a0*/  ISETP.LT.AND P3, PT, R51, c[0x0][0x178], !P3 ;  /* 0x00005e0033007a0c */ /* 0x000fc60005f61270 */
[----:B--2---:R-:W-:Y:S01]  /*7b0b0*/  @P6 STG.E.U16 [R28.64], R7 ;  /* 0x000000071c006986 */ /* 0x004fe2000c101504 */
[----:B------:R-:W-:-:S03]  /*7b0c0*/  PRMT R31, R7, 0x7632, R31 ;  /* 0x00007632071f7816 */ /* 0x000fc6000000001f */
[----:B------:R0:W-:Y:S01]  /*7b0d0*/  @P4 STG.E.U16 [R4.64], R58 ;  /* 0x0000003a04004986 */ /* 0x0001e2000c101504 */
[----:B------:R-:W-:Y:S01]  /*7b0e0*/  ISETP.GE.AND P4, PT, R56, c[0x0][0x17c], PT ;  /* 0x00005f0038007a0c */ /* 0x000fe20003f86270 */
[----:B0-----:R-:W-:Y:S02]  /*7b0f0*/  IMAD.WIDE R4, R6, 0x2, R52 ;  /* 0x0000000206047825 */ /* 0x001fe400078e0234 */
[----:B------:R-:W2:Y:S04]  /*7b100*/  LDL.LU R58, [R1+0xe0] ;  /* 0x0000e000013a7983 */ /* 0x000ea80000300800 */
[----:B------:R0:W-:Y:S01]  /*7b110*/  @P0 STG.E.U16 [R4.64], R31 ;  /* 0x0000001f04000986 */ /* 0x0001e2000c101504 */
[----:B---3--:R-:W-:-:S03]  /*7b120*/  ISETP.GE.AND P0, PT, R55, c[0x0][0x17c], PT ;  /* 0x00005f0037007a0c */ /* 0x008fc60003f06270 */
        /* <DEDUP_REMOVED lines=560> */
[----:B--2---:R-:W-:Y:S02]  /*7d430*/  PRMT R54, R57, 0x7632, R54 ;  /* 0x0000763239367816 */ /* 0x004fe40000000036 */
[----:B------:R-:W-:Y:S02]  /*7d440*/  ISETP.LT.AND P5, PT, R60, c[0x0][0x178], !P4 ;  /* 0x00005e003c007a0c */ /* 0x000fe400067a1270 */
[----:B------:R-:W-:Y:S02]  /*7d450*/  ISETP.LT.AND P4, PT, R51, c[0x0][0x178], !P4 ;  /* 0x00005e0033007a0c */ /* 0x000fe40006781270 */
[----:B------:R-:W-:Y:S01]  /*7d460*/  IADD3 R6, R30, c[0x0][0x198], RZ ;  /* 0x000066001e067a10 */ /* 0x000fe20007ffe0ff */
[----:B---3--:R-:W-:Y:S04]  /*7d470*/  @P6 STG.E.U16 [R28.64], R7 ;  /* 0x000000071c006986 */ /* 0x008fe8000c101504 */
[----:B------:R0:W-:Y:S04]  /*7d480*/  @P1 STG.E.U16 [R4.64], R57 ;  /* 0x0000003904001986 */ /* 0x0001e8000c101504 */
[----:B0-----:R-:W2:Y:S01]  /*7d490*/  LDL.LU R57, [R1+0x24b8] ;  /* 0x0024b80001397983 */ /* 0x001ea20000300800 */
[----:B------:R-:W-:-:S03]  /*7d4a0*/  ISETP.GE.AND P1, PT, R56, c[0x0][0x17c], PT ;  /* 0x00005f0038007a0c */ /* 0x000fc60003f26270 */
[----:B------:R-:W3:Y:S01]  /*7d4b0*/  LDL.LU R56, [R1+0x24bc] ;  /* 0x0024bc0001387983 */ /* 0x000ee20000300800 */
[----:B------:R-:W-:Y:S01]  /*7d4c0*/  ISETP.LT.AND P6, PT, R60, c[0x0][0x178], !P0 ;  /* 0x00005e003c007a0c */ /* 0x000fe200047c1270 */
[C---:B------:R-:W-:Y:S01]  /*7d4d0*/  IMAD.WIDE R4, R6.reuse, 0x2, R52 ;  /* 0x0000000206047825 */ /* 0x040fe200078e0234 */
[----:B------:R-:W-:Y:S02]  /*7d4e0*/  PRMT R31, R7, 0x7632, R31 ;  /* 0x00007632071f7816 */ /* 0x000fe4000000001f */
[C---:B------:R-:W-:Y:S01]  /*7d4f0*/  IADD3 R30, R6.reuse, c[0x0][0x198], RZ ;  /* 0x00006600061e7a10 */ /* 0x040fe20007ffe0ff */
[----:B------:R-:W-:Y:S01]  /*7d500*/  IMAD.WIDE R6, R6, 0x2, R2 ;  /* 0x0000000206067825 */ /* 0x000fe200078e0202 */
[----:B------:R-:W-:Y:S01]  /*7d510*/  ISETP.LT.AND P0, PT, R51, c[0x0][0x178], !P0 ;  /* 0x00005e0033007a0c */ /* 0x000fe20004701270 */
[----:B------:R0:W-:Y:S02]  /*7d520*/  @P5 STG.E.U16 [R4.64], R31 ;  /* 0x0000001f04005986 */ /* 0x0001e4000c101504 */
[----:B------:R-:W-:-:S02]  /*7d530*/  IMAD.WIDE R28, R30, 0x2, R52 ;  /* 0x000000021e1c7825 */ /* 0x000fc400078e0234 */
[----:B------:R1:W-:Y:S01]  /*7d540*/  @P4 STG.E.U16 [R6.64], R54 ;  /* 0x0000003606004986 */ /* 0x0003e2000c101504 */
[----:B------:R-:W-:-:S03]  /*7d550*/  ISETP.LT.AND P4, PT, R60, c[0x0][0x178], !P2 ;  /* 0x00005e003c007a0c */ /* 0x000fc60005781270 */
[----:B------:R-:W-:Y:S01]  /*7d560*/  @P6 STG.E.U16 [R28.64], R58 ;  /* 0x0000003a1c006986 */ /* 0x000fe2000c101504 */
[C---:B0-----:R-:W-:Y:S01]  /*7d570*/  IMAD.WIDE R4, R30.reuse, 0x2, R2 ;  /* 0x000000021e047825 */ /* 0x041fe200078e0202 */
[----:B-1----:R-:W-:-:S04]  /*7d580*/  IADD3 R6, R30, c[0x0][0x198], RZ ;  /* 0x000066001e067a10 */ /* 0x002fc80007ffe0ff */
[----:B------:R0:W-:Y:S01]  /*7d590*/  @P0 STG.E.U16 [R4.64], R59 ;  /* 0x0000003b04000986 */ /* 0x0001e2000c101504 */
[----:B------:R-:W-:Y:S02]  /*7d5a0*/  PRMT R31, R58, 0x7632, R31 ;  /* 0x000076323a1f7816 */ /* 0x000fe4000000001f */
[----:B----4-:R-:W-:Y:S02]  /*7d5b0*/  ISETP.GE.AND P5, PT, R55, c[0x0][0x17c], PT ;  /* 0x00005f0037007a0c */ /* 0x010fe40003fa6270 */
[----:B------:R-:W4:Y:S01]  /*7d5c0*/  LDL.LU R55, [R1+0xbc] ;  /* 0x0000bc0001377983 */ /* 0x000f220000300800 */
[----:B0-----:R-:W-:-:S05]  /*7d5d0*/  IMAD.WIDE R4, R6, 0x2, R52 ;  /* 0x0000000206047825 */ /* 0x001fca00078e0234 */
[----:B------:R0:W-:Y:S01]  /*7d5e0*/  @P4 STG.E.U16 [R4.64], R31 ;  /* 0x0000001f04004986 */ /* 0x0001e2000c101504 */
[----:B------:R-:W-:Y:S02]  /*7d5f0*/  PRMT R54, R59, 0x7632, R54 ;  /* 0x000076323b367816 */ /* 0x000fe40000000036 */
[----:B--2---:R-:W-:Y:S02]  /*7d600*/  ISETP.GE.AND P0, PT, R57, c[0x0][0x17c], PT ;  /* 0x00005f0039007a0c */ /* 0x004fe40003f06270 */
        /* <DEDUP_REMOVED lines=14> */
[----:B----4-:R-:W-:Y:S01]  /*7d6f0*/  PRMT R5, R55, 0x7632, R5 ;  /* 0x0000763237057816 */ /* 0x010fe20000000005 */
[----:B0-----:R-:W-:Y:S01]  /*7d700*/  IMAD.WIDE R6, R30, 0x2, R2 ;  /* 0x000000021e067825 */ /* 0x001fe200078e0202 */
[----:B--2---:R0:W-:Y:S01]  /*7d710*/  @P6 STG.E.U16 [R28.64], R31 ;  /* 0x0000001f1c006986 */ /* 0x0041e2000c101504 */
[----:B------:R-:W-:-:S03]  /*7d720*/  PRMT R4, R31, 0x7632, R4 ;  /* 0x000076321f047816 */ /* 0x000fc60000000004 */
[----:B------:R1:W-:Y:S01]  /*7d730*/  @P3 STG.E.U16 [R6.64], R55 ;  /* 0x0000003706003986 */ /* 0x0003e2000c101504 */
[----:B0-----:R-:W-:-:S03]  /*7d740*/  IADD3 R28, R30, c[0x0][0x198], RZ ;  /* 0x000066001e1c7a10 */ /* 0x001fc60007ffe0ff */
[----:B-1----:R-:W2:Y:S02]  /*7d750*/  LDL.LU R55, [R1+0x31c] ;  /* 0x00031c0001377983 */ /* 0x002ea40000300800 */
[----:B------:R-:W-:Y:S01]  /*7d760*/  IMAD.WIDE R6, R28, 0x2, R52 ;  /* 0x000000021c067825 */ /* 0x000fe200078e0234 */
[----:B---3--:R-:W-:Y:S02]  /*7d770*/  ISETP.GE.AND P3, PT, R59, c[0x0][0x17c], PT ;  /* 0x00005f003b007a0c */ /* 0x008fe40003f66270 */
[----:B------:R-:W3:Y:S04]  /*7d780*/  LDL.LU R59, [R1+0x15c] ;  /* 0x00015c00013b7983 */ /* 0x000ee80000300800 */
[----:B------:R0:W-:Y:S01]  /*7d790*/  @P2 STG.E.U16 [R6.64], R4 ;  /* 0x0000000406002986 */ /* 0x0001e2000c101504 */
[----:B------:R-:W-:-:S03]  /*7d7a0*/  ISETP.GE.AND P2, PT, R56, c[0x0][0x17c], PT ;  /* 0x00005f0038007a0c */ /* 0x000fc60003f46270 */
[----:B0-----:R-:W4:Y:S04]  /*7d7b0*/  LDL.LU R7, [R1+0x24c8] ;  /* 0x0024c80001077983 */ /* 0x001f280000300800 */
        /* <DEDUP_REMOVED lines=9> */
[C---:B------:R-:W-:Y:S01]  /*7d850*/  IADD3 R6, R54.reuse, c[0x0][0x198], RZ ;  /* 0x0000660036067a10 */ /* 0x040fe20007ffe0ff */
[----:B------:R1:W-:Y:S01]  /*7d860*/  @P6 STG.E.U16 [R30.64], R57 ;  /* 0x000000391e006986 */ /* 0x0003e2000c101504 */
[----:B0-----:R-:W-:Y:S01]  /*7d870*/  IMAD.WIDE R4, R54, 0x2, R2 ;  /* 0x0000000236047825 */ /* 0x001fe200078e0202 */
[----:B-1----:R-:W-:-:S04]  /*7d880*/  PRMT R31, R57, 0x7632, R31 ;  /* 0x00007632391f7816 */ /* 0x002fc8000000001f */
[----:B------:R0:W-:Y:S01]  /*7d890*/  @P5 STG.E.U16 [R4.64], R58 ;  /* 0x0000003a04005986 */ /* 0x0001e2000c101504 */
[----:B------:R-:W-:Y:S01]  /*7d8a0*/  PRMT R54, R58, 0x7632, R54 ;  /* 0x000076323a367816 */ /* 0x000fe20000000036 */
[----:B0-----:R-:W-:Y:S02]  /*7d8b0*/  IMAD.WIDE R4, R6, 0x2, R52 ;  /* 0x0000000206047825 */ /* 0x001fe400078e0234 */
[----:B------:R-:W3:Y:S04]  /*7d8c0*/  LDL.LU R58, [R1+0x170] ;  /* 0x00017000013a7983 */ /* 0x000ee80000300800 */
[----:B------:R0:W-:Y:S04]  /*7d8d0*/  @P1 STG.E.U16 [R4.64], R31 ;  /* 0x0000001f04001986 */ /* 0x0001e8000c101504 */
[----:B------:R-:W3:Y:S01]  /*7d8e0*/  LDL.LU R57, [R1+0x24d4] ;  /* 0x0024d40001397983 */ /* 0x000ee20000300800 */
[----:B--2---:R-:W-:-:S03]  /*7d8f0*/  ISETP.GE.AND P1, PT, R56, c[0x0][0x17c], PT ;  /* 0x00005f0038007a0c */ /* 0x004fc60003f26270 */
[----:B------:R-:W2:Y:S01]  /*7d900*/  LDL.LU R56, [R1+0x24d0] ;  /* 0x0024d00001387983 */ /* 0x000ea20000300800 */
[----:B------:R-:W-:Y:S02]  /*7d910*/  ISETP.LT.AND P0, PT, R51, c[0x0][0x178], !P0 ;  /* 0x00005e0033007a0c */ /* 0x000fe40004701270 */
[----:B------:R-:W-:Y:S02]  /*7d920*/  ISETP.LT.AND P6, PT, R60, c[0x0][0x178], !P4 ;  /* 0x00005e003c007a0c */ /* 0x000fe400067c1270 */
[C---:B------:R-:W-:Y:S02]  /*7d930*/  IADD3 R30, R6.reuse, c[0x0][0x198], RZ ;  /* 0x00006600061e7a10 */ /* 0x040fe40007ffe0ff */
[----:B----4-:R-:W-:Y:S01]  /*7d940*/  ISETP.GE.AND P5, PT, R7, c[0x0][0x17c], PT ;  /* 0x00005f0007007a0c */ /* 0x010fe20003fa6270 */
[----:B------:R-:W-:Y:S01]  /*7d950*/  IMAD.WIDE R6, R6, 0x2, R2 ;  /* 0x0000000206067825 */ /* 0x000fe200078e0202 */
[----:B------:R-:W-:-:S03]  /*7d960*/  ISETP.LT.AND P4, PT, R51, c[0x0][0x178], !P4 ;  /* 0x00005e0033007a0c */ /* 0x000fc60006781270 */
[----:B------:R-:W-:Y:S02]  /*7d970*/  IMAD.WIDE R28, R30, 0x2, R52 ;  /* 0x000000021e1c7825 */ /* 0x000fe400078e0234 */
[----:B------:R1:W-:Y:S01]  /*7d980*/  @P0 STG.E.U16 [R6.64], R54 ;  /* 0x0000003606000986 */ /* 0x0003e2000c101504 */
[----:B------:R-:W-:-:S03]  /*7d990*/  ISETP.LT.AND P0, PT, R60, c[0x0][0x178], !P3 ;  /* 0x00005e003c007a0c */ /* 0x000fc60005f01270 */
[----:B------:R4:W-:Y:S01]  /*7d9a0*/  @P6 STG.E.U16 [R28.64], R55 ;  /* 0x000000371c006986 */ /* 0x0009e2000c101504 */
[----:B0-----:R-:W-:Y:S01]  /*7d9b0*/  PRMT R4, R55, 0x7632, R4 ;  /* 0x0000763237047816 */ /* 0x001fe20000000004 */
[C---:B-1----:R-:W-:Y:S01]  /*7d9c0*/  IMAD.WIDE R6, R30.reuse, 0x2, R2 ;  /* 0x000000021e067825 */ /* 0x042fe200078e0202 */
[----:B----4-:R-:W-:-:S04]  /*7d9d0*/  IADD3 R28, R30, c[0x0][0x198], RZ ;  /* 0x000066001e1c7a10 */ /* 0x010fc80007ffe0ff */
[----:B---3--:R0:W-:Y:S01]  /*7d9e0*/  @P4 STG.E.U16 [R6.64], R59 ;  /* 0x0000003b06004986 */ /* 0x0081e2000c101504 */
[----:B------:R-:W-:-:S03]  /*7d9f0*/  PRMT R5, R59, 0x7632, R5 ;  /* 0x000076323b057816 */ /* 0x000fc60000000005 */
[----:B------:R-:W3:Y:S01]  /*7da00*/  LDL.LU R55, [R1+0x1a0] ;  /* 0x0001a00001377983 */ /* 0x000ee20000300800 */
[----:B0-----:R-:W-:-:S03]  /*7da10*/  IMAD.WIDE R6, R28, 0x2, R52 ;  /* 0x000000021c067825 */ /* 0x001fc600078e0234 */
[----:B------:R-:W4:Y:S04]  /*7da20*/  LDL.LU R59, [R1+0x160] ;  /* 0x00016000013b7983 */ /* 0x000f280000300800 */
[----:B------:R0:W-:Y:S01]  /*7da30*/  @P0 STG.E.U16 [R6.64], R4 ;  /* 0x0000000406000986 */ /* 0x0001e2000c101504 */
[----:B------:R-:W-:-:S03]  /*7da40*/  ISETP.GE.AND P4, PT, R57, c[0x0][0x17c], PT ;  /* 0x00005f0039007a0c */ /* 0x000fc60003f86270 */
[----:B0-----:R-:W3:Y:S04]  /*7da50*/  LDL.LU R7, [R1+0x190] ;  /* 0x0001900001077983 */ /* 0x001ee80000300800 */
        /* <DEDUP_REMOVED lines=12> */
[----:B0-----:R-:W-:Y:S01]  /*7db20*/  IMAD.WIDE R4, R54, 0x2, R2 ;  /* 0x0000000236047825 */ /* 0x001fe200078e0202 */
[----:B------:R-:W-:Y:S01]  /*7db30*/  PRMT R54, R58, 0x7632, R54 ;  /* 0x000076323a367816 */ /* 0x000fe20000000036 */
[----:B---3--:R0:W-:Y:S04]  /*7db40*/  @P6 STG.E.U16 [R30.64], R7 ;  /* 0x000000071e006986 */ /* 0x0081e8000c101504 */
[----:B------:R1:W-:Y:S01]  /*7db50*/  @P2 STG.E.U16 [R4.64], R58 ;  /* 0x0000003a04002986 */ /* 0x0003e2000c101504 */
[----:B------:R-:W-:-:S02]  /*7db60*/  ISETP.LT.AND P6, PT, R60, c[0x0][0x178], !P1 ;  /* 0x00005e003c007a0c */ /* 0x000fc40004fc1270 */
[----:B------:R-:W-:Y:S02]  /*7db70*/  ISETP.LT.AND P2, PT, R51, c[0x0][0x178], !P1 ;  /* 0x00005e0033007a0c */ /* 0x000fe40004f41270 */
[----:B0-----:R-:W-:Y:S01]  /*7db80*/  PRMT R31, R7, 0x7632, R31 ;  /* 0x00007632071f7816 */ /* 0x001fe2000000001f */
[----:B-1----:R-:W-:Y:S01]  /*7db90*/  IMAD.WIDE R4, R6, 0x2, R52 ;  /* 0x0000000206047825 */ /* 0x002fe200078e0234 */
[----:B----4-:R-:W-:Y:S01]  /*7dba0*/  ISETP.GE.AND P1, PT, R57, c[0x0][0x17c], PT ;  /* 0x00005f0039007a0c */ /* 0x010fe20003f26270 */
[----:B------:R-:W3:Y:S04]  /*7dbb0*/  LDL.LU R58, [R1+0x120] ;  /* 0x00012000013a7983 */ /* 0x000ee80000300800 */
[----:B------:R0:W-:Y:S04]  /*7dbc0*/  @P3 STG.E.U16 [R4.64], R31 ;  /* 0x0000001f04003986 */ /* 0x0001e8000c101504 */
[----:B------:R-:W4:Y:S01]  /*7dbd0*/  LDL.LU R57, [R1+0x24e4] ;  /* 0x0024e40001397983 */ /* 0x000f220000300800 */
[----:B--2---:R-:W-:-:S03]  /*7dbe0*/  ISETP.GE.AND P3, PT, R56, c[0x0][0x17c], PT ;  /* 0x00005f0038007a0c */ /* 0x004fc60003f66270 */
[----:B------:R-:W2:Y:S01]  /*7dbf0*/  LDL.LU R56, [R1+0x24e0] ;  /* 0x0024e00001387983 */ /* 0x000ea20000300800 */
[----:B------:R-:W-:Y:S02]  /*7dc00*/  ISETP.LT.AND P5, PT, R51, c[0x0][0x178], !P5 ;  /* 0x00005e0033007a0c */ /* 0x000fe40006fa1270 */
[C---:B------:R-:W-:Y:S01]  /*7dc10*/  IADD3 R30, R6.reuse, c[0x0][0x198], RZ ;  /* 0x00006600061e7a10 */ /* 0x040fe20007ffe0ff */
[----:B------:R-:W-:-:S04]  /*7dc20*/  IMAD.WIDE R6, R6, 0x2, R2 ;  /* 0x0000000206067825 */ /* 0x000fc800078e0202 */
[----:B------:R-:W-:-:S06]  /*7dc30*/  IMAD.WIDE R28, R30, 0x2, R52 ;  /* 0x000000021e1c7825 */ /* 0x000fcc00078e0234 */
[----:B------:R1:W-:Y:S01]  /*7dc40*/  @P5 STG.E.U16 [R6.64], R54 ;  /* 0x0000003606005986 */ /* 0x0003e2000c101504 */
[----:B------:R-:W-:Y:S01]  /*7dc50*/  ISETP.LT.AND P5, PT, R60, c[0x0][0x178], !P4 ;  /* 0x00005e003c007a0c */ /* 0x000fe200067a1270 */
[----:B0-----:R-:W-:Y:S01]  /*7dc60*/  IMAD.WIDE R4, R30, 0x2, R2 ;  /* 0x000000021e047825 */ /* 0x001fe200078e0202 */
[----:B------:R-:W-:Y:S01]  /*7dc70*/  ISETP.LT.AND P4, PT, R51, c[0x0][0x178], !P4 ;  /* 0x00005e0033007a0c */ /* 0x000fe20006781270 */
[----:B------:R0:W-:Y:S01]  /*7dc80*/  @P6 STG.E.U16 [R28.64], R55 ;  /* 0x000000371c006986 */ /* 0x0001e2000c101504 */
[----:B------:R-:W-:-:S03]  /*7dc90*/  PRMT R31, R55, 0x7632, R31 ;  /* 0x00007632371f7816 */ /* 0x000fc6000000001f */
[----:B------:R0:W-:Y:S01]  /*7dca0*/  @P2 STG.E.U16 [R4.64], R59 ;  /* 0x0000003b04002986 */ /* 0x0001e2000c101504 */
[----:B-1----:R-:W-:Y:S02]  /*7dcb0*/  IADD3 R6, R30, c[0x0][0x198], RZ ;  /* 0x000066001e067a10 */ /* 0x002fe40007ffe0ff */
[----:B------:R-:W-:Y:S02]  /*7dcc0*/  PRMT R54, R59, 0x7632, R54 ;  /* 0x000076323b367816 */ /* 0x000fe40000000036 */
[C---:B------:R-:W-:Y:S01]  /*7dcd0*/  IADD3 R30, R6.reuse, c[0x0][0x198], RZ ;  /* 0x00006600061e7a10 */ /* 0x040fe20007ffe0ff */
[----:B0-----:R-:W3:Y:S01]  /*7dce0*/  LDL.LU R55, [R1+0x1d0] ;  /* 0x0001d00001377983 */ /* 0x001ee20000300800 */
[----:B------:R-:W-:-:S03]  /*7dcf0*/  IMAD.WIDE R4, R6, 0x2, R52 ;  /* 0x0000000206047825 */ /* 0x000fc600078e0234 */
        /* <DEDUP_REMOVED lines=64> */
[----:B------:R-:W-:Y:S02]  /*7e100*/  ISETP.LT.AND P6, PT, R60, c[0x0][0x178], !P4 ;  /* 0x00005e003c007a0c */ /* 0x000fe400067c1270 */
[----:B------:R-:W-:Y:S02]  /*7e110*/  ISETP.LT.AND P5, PT, R51, c[0x0][0x178], !P4 ;  /* 0x00005e0033007a0c */ /* 0x000fe400067a1270 */
[----:B------:R-:W-:Y:S01]  /*7e120*/  ISETP.GE.AND P4, PT, R57, c[0x0][0x17c], PT ;  /* 0x00005f0039007a0c */ /* 0x000fe20003f86270 */
[----:B0-----:R-:W-:Y:S01]  /*7e130*/  IMAD.WIDE R4, R6, 0x2, R52 ;  /* 0x0000000206047825 */ /* 0x001fe200078e0234 */
[----:B------:R-:W2:Y:S04]  /*7e140*/  LDL.LU R58, [R1+0x124] ;  /* 0x00012400013a7983 */ /* 0x000ea80000300800 */
[----:B------:R0:W-:Y:S01]  /*7e150*/  @P2 STG.E.U16 [R4.64], R31 ;  /* 0x0000001f04002986 */ /* 0x0001e2000c101504 */
[----:B----4-:R-:W-:-:S03]  /*7e160*/  ISETP.GE.AND P2, PT, R56, c[0x0][0x17c], PT ;  /* 0x00005f0038007a0c */ /* 0x010fc60003f46270 */
[----:B------:R-:W3:Y:S04]  /*7e170*/  LDL.LU R57, [R1+0x2504] ;  /* 0x0025040001397983 */ /* 0x000ee80000300800 */
[----:B------:R-:W4:Y:S01]  /*7e180*/  LDL.LU R56, [R1+0x2500] ;  /* 0x0025000001387983 */ /* 0x000f220000300800 */
[C---:B------:R-:W-:Y:S01]  /*7e190*/  IADD3 R30, R6.reuse, c[0x0][0x198], RZ ;  /* 0x00006600061e7a10 */ /* 0x040fe20007ffe0ff */
[----:B------:R-:W-:-:S05]  /*7e1a0*/  IMAD.WIDE R6, R6, 0x2, R2 ;  /* 0x0000000206067825 */ /* 0x000fca00078e0202 */
        /* <DEDUP_REMOVED lines=29> */
[----:B------:R-:W-:Y:S02]  /*7e380*/  ISETP.LT.AND P4, PT, R51, c[0x0][0x178], !P4 ;  /* 0x00005e0033007a0c */ /* 0x000fe40006781270 */
[----:B------:R-:W-:Y:S01]  /*7e390*/  IADD3 R30, R6, c[0x0][0x198], RZ ;  /* 0x00006600061e7a10 */ /* 0x000fe20007ffe0ff */
        /* <DEDUP_REMOVED lines=10> */
[----:B------:R-:W-:Y:S01]  /*7e440*/  ISETP.LT.AND P6, PT, R60, c[0x0][0x178], !P2 ;  /* 0x00005e003c007a0c */ /* 0x000fe200057c1270 */
[----:B------:R-:W-:Y:S01]  /*7e450*/  IMAD.WIDE R6, R6, 0x2, R2 ;  /* 0x0000000206067825 */ /* 0x000fe200078e0202 */
[----:B------:R-:W-:-:S04]  /*7e460*/  ISETP.LT.AND P2, PT, R51, c[0x0][0x178], !P2 ;  /* 0x00005e0033007a0c */ /* 0x000fc80005741270 */
[----:B------:R1:W-:Y:S01]  /*7e470*/  @P4 STG.E.U16 [R6.64], R54 ;  /* 0x0000003606004986 */ /* 0x0003e2000c101504 */
[----:B------:R-:W-:Y:S01]  /*7e480*/  ISETP.LT.AND P4, PT, R60, c[0x0][0x178], !P5 ;  /* 0x00005e003c007a0c */ /* 0x000fe20006f81270 */
[----:B------:R-:W-:-:S04]  /*7e490*/  IMAD.WIDE R28, R30, 0x2, R52 ;  /* 0x000000021e1c7825 */ /* 0x000fc800078e0234 */
[C---:B0-----:R-:W-:Y:S01]  /*7e4a0*/  IMAD.WIDE R4, R30.reuse, 0x2, R2 ;  /* 0x000000021e047825 */ /* 0x041fe200078e0202 */
[----:B------:R0:W-:Y:S01]  /*7e4b0*/  @P6 STG.E.U16 [R28.64], R55 ;  /* 0x000000371c006986 */ /* 0x0001e2000c101504 */
[----:B-1----:R-:W-:-:S03]  /*7e4c0*/  IADD3 R6, R30, c[0x0][0x198], RZ ;  /* 0x000066001e067a10 */ /* 0x002fc60007ffe0ff */
[----:B------:R1:W-:Y:S01]  /*7e4d0*/  @P2 STG.E.U16 [R4.64], R59 ;  /* 0x0000003b04002986 */ /* 0x0003e2000c101504 */
[----:B------:R-:W-:Y:S02]  /*7e4e0*/  PRMT R30, R55, 0x7632, R30 ;  /* 0x00007632371e7816 */ /* 0x000fe4000000001e */
[----:B------:R-:W-:Y:S01]  /*7e4f0*/  PRMT R54, R59, 0x7632, R54 ;  /* 0x000076323b367816 */ /* 0x000fe20000000036 */
[----:B0-----:R-:W2:Y:S01]  /*7e500*/  LDL.LU R55, [R1+0x1a8] ;  /* 0x0001a80001377983 */ /* 0x001ea20000300800 */
[----:B-1----:R-:W-:-:S03]  /*7e510*/  IMAD.WIDE R4, R6, 0x2, R52 ;  /* 0x0000000206047825 */ /* 0x002fc600078e0234 */
[----:B------:R-:W2:Y:S04]  /*7e520*/  LDL.LU R59, [R1+0x168] ;  /* 0x00016800013b7983 */ /* 0x000ea80000300800 */
[----:B------:R0:W-:Y:S04]  /*7e530*/  @P4 STG.E.U16 [R4.64], R30 ;  /* 0x0000001e04004986 */ /* 0x0001e8000c101504 */
[----:B0-----:R-:W2:Y:S01]  /*7e540*/  LDL.LU R30, [R1+0x198] ;  /* 0x00019800011e7983 */ /* 0x001ea20000300800 */
[----:B---3--:R-:W-:Y:S02]  /*7e550*/  ISETP.GE.AND P2, PT, R57, c[0x0][0x17c], PT ;  /* 0x00005f0039007a0c */ /* 0x008fe40003f46270 */
[----:B----4-:R-:W-:-:S02]  /*7e560*/  ISETP.GE.AND P4, PT, R56, c[0x0][0x17c], PT ;  /* 0x00005f0038007a0c */ /* 0x010fc40003f86270 */
[----:B------:R-:W3:Y:S04]  /*7e570*/  LDL.LU R56, [R1+0x251c] ;  /* 0x00251c0001387983 */ /* 0x000ee80000300800 */
[----:B------:R-:W4:Y:S01]  /*7e580*/  LDL.LU R57, [R1+0x2518] ;  /* 0x0025180001397983 */ /* 0x000f220000300800 */
        /* <DEDUP_REMOVED lines=8> */
[C---:B------:R-:W-:Y:S01]  /*7e610*/  IMAD.WIDE R4, R31.reuse, 0x2, R2 ;  /* 0x000000021f047825 */ /* 0x040fe200078e0202 */
[----:B0-----:R-:W-:Y:S02]  /*7e620*/  IADD3 R6, R31, c[0x0][0x198], RZ ;  /* 0x000066001f067a10 */ /* 0x001fe40007ffe0ff */
[----:B--2---:R-:W-:Y:S01]  /*7e630*/  PRMT R54, R58, 0x7632, R54 ;  /* 0x000076323a367816 */ /* 0x004fe20000000036 */
[----:B------:R-:W-:Y:S01]  /*7e640*/  @P6 STG.E.U16 [R28.64], R30 ;  /* 0x0000001e1c006986 */ /* 0x000fe2000c101504 */
[----:B------:R-:W-:-:S03]  /*7e650*/  PRMT R31, R30, 0x7632, R31 ;  /* 0x000076321e1f7816 */ /* 0x000fc6000000001f */
[----:B------:R0:W-:Y:S02]  /*7e660*/  @P0 STG.E.U16 [R4.64], R58 ;  /* 0x0000003a04000986 */ /* 0x0001e4000c101504 */
[----:B0-----:R-:W-:-:S05]  /*7e670*/  IMAD.WIDE R4, R6, 0x2, R52 ;  /* 0x0000000206047825 */ /* 0x001fca00078e0234 */
[----:B------:R0:W-:Y:S01]  /*7e680*/  @P5 STG.E.U16 [R4.64], R31 ;  /* 0x0000001f04005986 */ /* 0x0001e2000c101504 */
[----:B---3--:R-:W-:-:S03]  /*7e690*/  ISETP.GE.AND P0, PT, R56, c[0x0][0x17c], PT ;  /* 0x00005f0038007a0c */ /* 0x008fc60003f06270 */
[----:B------:R-:W2:Y:S01]  /*7e6a0*/  LDL.LU R56, [R1+0x128] ;  /* 0x0001280001387983 */ /* 0x000ea20000300800 */
[----:B----4-:R-:W-:-:S03]  /*7e6b0*/  ISETP.GE.AND P5, PT, R57, c[0x0][0x17c], PT ;  /* 0x00005f0039007a0c */ /* 0x010fc60003fa6270 */
        /* <DEDUP_REMOVED lines=18> */
[----:B0-----:R-:W2:Y:S01]  /*7e7e0*/  LDL.LU R55, [R1+0x1d8] ;  /* 0x0001d80001377983 */ /* 0x001ea20000300800 */
        /* <DEDUP_REMOVED lines=8> */
[----:B------:R-:W3:Y:S04]  /*7e870*/  LDL.LU R59, [R1+0x2528] ;  /* 0x00252800013b7983 */ /* 0x000ee80000300800 */
[----:B0-----:R-:W3:Y:S01]  /*7e880*/  LDL.LU R7, [R1+0x188] ;  /* 0x0001880001077983 */ /* 0x001ee20000300800 */
[----:B------:R-:W-:Y:S02]  /*7e890*/  ISETP.LT.AND P6, PT, R60, c[0x0][0x178], !P4 ;  /* 0x00005e003c007a0c */ /* 0x000fe400067c1270 */
[----:B------:R-:W-:Y:S01]  /*7e8a0*/  ISETP.LT.AND P4, PT, R51, c[0x0][0x178], !P4 ;  /* 0x00005e0033007a0c */ /* 0x000fe20006781270 */
[----:B------:R-:W-:Y:S01]  /*7e8b0*/  IMAD.WIDE R28, R30, 0x2, R52 ;  /* 0x000000021e1c7825 */ /* 0x000fe200078e0234 */
[----:B------:R-:W-:-:S02]  /*7e8c0*/  ISETP.LT.AND P2, PT, R60, c[0x0][0x178], !P0 ;  /* 0x00005e003c007a0c */ /* 0x000fc40004741270 */
[C---:B------:R-:W-:Y:S01]  /*7e8d0*/  IADD3 R6, R30.reuse, c[0x0][0x198], RZ ;  /* 0x000066001e067a10 */ /* 0x040fe20007ffe0ff */
[----:B------:R-:W-:Y:S01]  /*7e8e0*/  IMAD.WIDE R4, R30, 0x2, R2 ;  /* 0x000000021e047825 */ /* 0x000fe200078e0202 */
[----:B--2---:R-:W-:Y:S02]  /*7e8f0*/  PRMT R54, R56, 0x7632, R54 ;  /* 0x0000763238367816 */ /* 0x004fe40000000036 */
[----:B------:R-:W-:-:S03]  /*7e900*/  ISETP.LT.AND P0, PT, R51, c[0x0][0x178], !P0 ;  /* 0x00005e0033007a0c */ /* 0x000fc60004701270 */
[----:B---3--:R-:W-:Y:S01]  /*7e910*/  @P6 STG.E.U16 [R28.64], R7 ;  /* 0x000000071c006986 */ /* 0x008fe2000c101504 */
        /* <DEDUP_REMOVED lines=24> */
[----:B------:R-:W3:Y:S04]  /*7eaa0*/  LDL.LU R57, [R1+0x1ac] ;  /* 0x0001ac0001397983 */ /* 0x000ee80000300800 */
[----:B------:R0:W-:Y:S01]  /*7eab0*/  @P0 STG.E.U16 [R4.64], R31 ;  /* 0x0000001f04000986 */ /* 0x0001e2000c101504 */
[----:B----4-:R-:W-:-:S03]  /*7eac0*/  ISETP.GE.AND P5, PT, R59, c[0x0][0x17c], PT ;  /* 0x00005f003b007a0c */ /* 0x010fc60003fa6270 */
[----:B------:R-:W4:Y:S04]  /*7ead0*/  LDL.LU R59, [R1+0x16c] ;  /* 0x00016c00013b7983 */ /* 0x000f280000300800 */
[----:B0-----:R-:W4:Y:S04]  /*7eae0*/  LDL.LU R5, [R1+0x2530] ;  /* 0x0025300001057983 */ /* 0x001f280000300800 */
[----:B------:R-:W4:Y:S01]  /*7eaf0*/  LDL.LU R31, [R1+0x253c] ;  /* 0x00253c00011f7983 */ /* 0x000f220000300800 */
[----:B------:R-:W-:Y:S02]  /*7eb00*/  ISETP.LT.AND P3, PT, R51, c[0x0][0x178], !P3 ;  /* 0x00005e0033007a0c */ /* 0x000fe40005f61270 */
[----:B------:R-:W-:-:S02]  /*7eb10*/  ISETP.LT.AND P6, PT, R60, c[0x0][0x178], !P1 ;  /* 0x00005e003c007a0c */ /* 0x000fc40004fc1270 */
[C---:B------:R-:W-:Y:S01]  /*7eb20*/  IADD3 R30, R6.reuse, c[0x0][0x198], RZ ;  /* 0x00006600061e7a10 */ /* 0x040fe20007ffe0ff */
[----:B------:R-:W-:Y:S01]  /*7eb30*/  IMAD.WIDE R6, R6, 0x2, R2 ;  /* 0x0000000206067825 */ /* 0x000fe200078e0202 */
[----:B------:R-:W-:-:S03]  /*7eb40*/  ISETP.LT.AND P1, PT, R51, c[0x0][0x178], !P1 ;  /* 0x00005e0033007a0c */ /* 0x000fc60004f21270 */
[----:B------:R-:W-:-:S04]  /*7eb50*/  IMAD.WIDE R28, R30, 0x2, R52 ;  /* 0x000000021e1c7825 */ /* 0x000fc800078e0234 */
[----:B------:R-:W-:Y:S01]  /*7eb60*/  @P3 STG.E.U16 [R6.64], R54 ;  /* 0x0000003606003986 */ /* 0x000fe2000c101504 */
[----:B------:R-:W-:-:S03]  /*7eb70*/  ISETP.LT.AND P3, PT, R60, c[0x0][0x178], !P4 ;  /* 0x00005e003c007a0c */ /* 0x000fc60006761270 */
[----:B--2---:R0:W-:Y:S02]  /*7eb80*/  @P6 STG.E.U16 [R28.64], R56 ;  /* 0x000000381c006986 */ /* 0x0041e4000c101504 */
[----:B0-----:R-:W-:Y:S02]  /*7eb90*/  PRMT R28, R56, 0x7632, R28 ;  /* 0x00007632381c7816 */ /* 0x001fe4000000001c */
[----:B---3--:R-:W-:Y:S01]  /*7eba0*/  PRMT R29, R58, 0x7632, R29 ;  /* 0x000076323a1d7816 */ /* 0x008fe2000000001d */
[----:B------:R-:W2:Y:S01]  /*7ebb0*/  LDL.LU R56, [R1+0x18c] ;  /* 0x00018c0001387983 */ /* 0x000ea20000300800 */
[----:B----4-:R-:W-:Y:S01]  /*7ebc0*/  ISETP.GE.AND P0, PT, R5, c[0x0][0x17c], PT ;  /* 0x00005f0005007a0c */ /* 0x010fe20003f06270 */
[C---:B------:R-:W-:Y:S01]  /*7ebd0*/  IMAD.WIDE R4, R30.reuse, 0x2, R2 ;  /* 0x000000021e047825 */ /* 0x040fe200078e0202 */
[----:B------:R-:W-:-:S04]  /*7ebe0*/  IADD3 R30, R30, c[0x0][0x198], RZ ;  /* 0x000066001e1e7a10 */ /* 0x000fc80007ffe0ff */
[----:B------:R0:W-:Y:S02]  /*7ebf0*/  @P1 STG.E.U16 [R4.64], R58 ;  /* 0x0000003a04001986 */ /* 0x0001e4000c101504 */
[----:B0-----:R-:W-:Y:S02]  /*7ec00*/  IMAD.WIDE R4, R30, 0x2, R52 ;  /* 0x000000021e047825 */ /* 0x001fe400078e0234 */
[----:B------:R-:W3:Y:S04]  /*7ec10*/  LDL.LU R58, [R1+0x12c] ;  /* 0x00012c00013a7983 */ /* 0x000ee80000300800 */
[----:B------:R0:W-:Y:S01]  /*7ec20*/  @P3 STG.E.U16 [R4.64], R28 ;  /* 0x0000001c04003986 */ /* 0x0001e2000c101504 */
[----:B------:R-:W-:-:S03]  /*7ec30*/  ISETP.GE.AND P3, PT, R31, c[0x0][0x17c], PT ;  /* 0x00005f001f007a0c */ /* 0x000fc60003f66270 */
[----:B------:R-:W4:Y:S04]  /*7ec40*/  LDL.LU R31, [R1+0x2540] ;  /* 0x00254000011f7983 */ /* 0x000f280000300800 */
[----:B------:R-:W2:Y:S01]  /*7ec50*/  LDL.LU R54, [R1+0x2544] ;  /* 0x0025440001367983 */ /* 0x000ea20000300800 */
[C---:B------:R-:W-:Y:S01]  /*7ec60*/  ISETP.LT.AND P4, PT, R51.reuse, c[0x0][0x178], !P4 ;  /* 0x00005e0033007a0c */ /* 0x040fe20006781270 */
[----:B------:R-:W-:Y:S01]  /*7ec70*/  IMAD.WIDE R6, R30, 0x2, R2 ;  /* 0x000000021e067825 */ /* 0x000fe200078e0202 */
[----:B------:R-:W-:Y:S02]  /*7ec80*/  ISETP.LT.AND P1, PT, R60, c[0x0][0x178], !P2 ;  /* 0x00005e003c007a0c */ /* 0x000fe40005721270 */
[----:B------:R-:W-:Y:S02]  /*7ec90*/  ISETP.LT.AND P2, PT, R51, c[0x0][0x178], !P2 ;  /* 0x00005e0033007a0c */ /* 0x000fe40005741270 */
[----:B------:R-:W-:-:S05]  /*7eca0*/  IADD3 R30, R30, c[0x0][0x198], RZ ;  /* 0x000066001e1e7a10 */ /* 0x000fca0007ffe0ff */
[----:B0-----:R-:W-:Y:S02]  /*7ecb0*/  IMAD.WIDE R4, R30, 0x2, R52 ;  /* 0x000000021e047825 */ /* 0x001fe400078e0234 */
[----:B------:R0:W-:Y:S01]  /*7ecc0*/  @P4 STG.E.U16 [R6.64], R29 ;  /* 0x0000001d06004986 */ /* 0x0001e2000c101504 */
[----:B------:R-:W-:-:S03]  /*7ecd0*/  ISETP.LT.AND P4, PT, R60, c[0x0][0x178], !P5 ;  /* 0x00005e003c007a0c */ /* 0x000fc60006f81270 */
[----:B------:R1:W-:Y:S01]  /*7ece0*/  @P1 STG.E.U16 [R4.64], R57 ;  /* 0x0000003904001986 */ /* 0x0003e2000c101504 */
[----:B------:R-:W-:Y:S01]  /*7ecf0*/  PRMT R28, R57, 0x7632, R28 ;  /* 0x00007632391c7816 */ /* 0x000fe2000000001c */
[C---:B0-----:R-:W-:Y:S01]  /*7ed00*/  IMAD.WIDE R6, R30.reuse, 0x2, R2 ;  /* 0x000000021e067825 */ /* 0x041fe200078e0202 */
[----:B------:R-:W-:Y:S02]  /*7ed10*/  IADD3 R30, R30, c[0x0][0x198], RZ ;  /* 0x000066001e1e7a10 */ /* 0x000fe40007ffe0ff */
[----:B------:R-:W-:Y:S02]  /*7ed20*/  PRMT R29, R59, 0x7632, R29 ;  /* 0x000076323b1d7816 */ /* 0x000fe4000000001d */
[----:B------:R0:W-:Y:S01]  /*7ed30*/  @P2 STG.E.U16 [R6.64], R59 ;  /* 0x0000003b06002986 */ /* 0x0001e2000c101504 */
[----:B------:R-:W-:Y:S01]  /*7ed40*/  ISETP.LT.AND P1, PT, R60, c[0x0][0x178], !P0 ;  /* 0x00005e003c007a0c */ /* 0x000fe20004721270 */
[----:B-1----:R-:W-:Y:S01]  /*7ed50*/  IMAD.WIDE R4, R30, 0x2, R52 ;  /* 0x000000021e047825 */ /* 0x002fe200078e0234 */
[----:B------:R-:W-:-:S04]  /*7ed60*/  ISETP.LT.AND P2, PT, R51, c[0x0][0x178], !P0 ;  /* 0x00005e0033007a0c */ /* 0x000fc80004741270 */
[----:B------:R1:W-:Y:S04]  /*7ed70*/  @P4 STG.E.U16 [R4.64], R28 ;  /* 0x0000001c04004986 */ /* 0x0003e8000c101504 */
[----:B0-----:R-:W3:Y:S01]  /*7ed80*/  LDL.LU R59, [R1+0x1dc] ;  /* 0x0001dc00013b7983 */ /* 0x001ee20000300800 */
[----:B----4-:R-:W-:-:S03]  /*7ed90*/  ISETP.GE.AND P0, PT, R31, c[0x0][0x17c], PT ;  /* 0x00005f001f007a0c */ /* 0x010fc60003f06270 */
[----:B------:R-:W4:Y:S01]  /*7eda0*/  LDL.LU R31, [R1+0x2548] ;  /* 0x00254800011f7983 */ /* 0x000f220000300800 */
[----:B--2---:R-:W-:-:S03]  /*7edb0*/  ISETP.GE.AND P4, PT, R54, c[0x0][0x17c], PT ;  /* 0x00005f0036007a0c */ /* 0x004fc60003f86270 */
[----:B------:R-:W2:Y:S01]  /*7edc0*/  LDL.LU R54, [R1+0x254c] ;  /* 0x00254c0001367983 */ /* 0x000ea20000300800 */
[----:B------:R-:W-:Y:S01]  /*7edd0*/  ISETP.LT.AND P5, PT, R51, c[0x0][0x178], !P5 ;  /* 0x00005e0033007a0c */ /* 0x000fe20006fa1270 */
[C---:B------:R-:W-:Y:S01]  /*7ede0*/  IMAD.WIDE R6, R30.reuse, 0x2, R2 ;  /* 0x000000021e067825 */ /* 0x040fe200078e0202 */
[----:B------:R-:W-:Y:S01]  /*7edf0*/  IADD3 R30, R30, c[0x0][0x198], RZ ;  /* 0x000066001e1e7a10 */ /* 0x000fe20007ffe0ff */
[----:B------:R-:W2:Y:S01]  /*7ee00*/  LDL.LU R57, [R1+0x1cc] ;  /* 0x0001cc0001397983 */ /* 0x000ea20000300800 */
[----:B------:R-:W-:-:S03]  /*7ee10*/  ISETP.GE.AND P6, PT, R55, c[0x0][0x17c], PT ;  /* 0x00005f0037007a0c */ /* 0x000fc60003fc6270 */
[----:B-1----:R-:W-:-:S06]  /*7ee20*/  IMAD.WIDE R4, R30, 0x2, R2 ;  /* 0x000000021e047825 */ /* 0x002fcc00078e0202 */
[----:B------:R0:W-:Y:S01]  /*7ee30*/  @P5 STG.E.U16 [R6.64], R29 ;  /* 0x0000001d06005986 */ /* 0x0001e2000c101504 */
[----:B------:R-:W-:Y:S02]  /*7ee40*/  ISETP.LT.AND P5, PT, R60, c[0x0][0x178], !P6 ;  /* 0x00005e003c007a0c */ /* 0x000fe400077a1270 */
[----:B------:R-:W-:Y:S01]  /*7ee50*/  ISETP.LT.AND P6, PT, R51, c[0x0][0x178], !P6 ;  /* 0x00005e0033007a0c */ /* 0x000fe200077c1270 */
[C---:B0-----:R-:W-:Y:S01]  /*7ee60*/  IMAD.WIDE R6, R30.reuse, 0x2, R52 ;  /* 0x000000021e067825 */ /* 0x041fe200078e0234 */
[----:B------:R-:W-:-:S04]  /*7ee70*/  IADD3 R30, R30, c[0x0][0x198], RZ ;  /* 0x000066001e1e7a10 */ /* 0x000fc80007ffe0ff */
[----:B------:R0:W-:Y:S04]  /*7ee80*/  @P1 STG.E.U16 [R6.64], R56 ;  /* 0x0000003806001986 */ /* 0x0001e8000c101504 */
[----:B---3--:R1:W-:Y:S01]  /*7ee90*/  @P2 STG.E.U16 [R4.64], R58 ;  /* 0x0000003a04002986 */ /* 0x0083e2000c101504 */
[----:B------:R-:W-:Y:S02]  /*7eea0*/  ISETP.LT.AND P2, PT, R60, c[0x0][0x178], !P3 ;  /* 0x00005e003c007a0c */ /* 0x000fe40005f41270 */
[----:B------:R-:W-:Y:S01]  /*7eeb0*/  PRMT R28, R56, 0x7632, R28 ;  /* 0x00007632381c7816 */ /* 0x000fe2000000001c */
[----:B0-----:R-:W-:Y:S01]  /*7eec0*/  IMAD.WIDE R6, R30, 0x2, R52 ;  /* 0x000000021e067825 */ /* 0x001fe200078e0234 */
[----:B-1----:R-:W-:Y:S02]  /*7eed0*/  PRMT R5, R58, 0x7632, R5 ;  /* 0x000076323a057816 */ /* 0x002fe40000000005 */
[----:B------:R-:W3:Y:S01]  /*7eee0*/  LDL.LU R58, [R1+0x1e0] ;  /* 0x0001e000013a7983 */ /* 0x000ee20000300800 */
[----:B------:R-:W-:-:S03]  /*7eef0*/  IADD3 R4, R30, c[0x0][0x198], RZ ;  /* 0x000066001e047a10 */ /* 0x000fc60007ffe0ff */
[----:B------:R-:W3:Y:S04]  /*7ef00*/  LDL.LU R55, [R1+0x2550] ;  /* 0x0025500001377983 */ /* 0x000ee80000300800 */
[----:B------:R0:W-:Y:S02]  /*7ef10*/  @P5 STG.E.U16 [R6.64], R28 ;  /* 0x0000001c06005986 */ /* 0x0001e4000c101504 */
[----:B0-----:R-:W-:Y:S01]  /*7ef20*/  IMAD.WIDE R6, R4, 0x2, R52 ;  /* 0x0000000204067825 */ /* 0x001fe200078e0234 */
[----:B----4-:R-:W-:-:S03]  /*7ef30*/  ISETP.GE.AND P1, PT, R31, c[0x0][0x17c], PT ;  /* 0x00005f001f007a0c */ /* 0x010fc60003f26270 */
[----:B------:R-:W-:Y:S01]  /*7ef40*/  IMAD.WIDE R30, R30, 0x2, R2 ;  /* 0x000000021e1e7825 */ /* 0x000fe200078e0202 */
[----:B--2---:R-:W-:Y:S02]  /*7ef50*/  ISETP.GE.AND P5, PT, R54, c[0x0][0x17c], PT ;  /* 0x00005f0036007a0c */ /* 0x004fe40003fa6270 */
[----:B------:R-:W2:Y:S04]  /*7ef60*/  LDL.LU R54, [R1+0x2554] ;  /* 0x0025540001367983 */ /* 0x000ea80000300800 */
[----:B------:R0:W-:Y:S04]  /*7ef70*/  @P6 STG.E.U16 [R30.64], R5 ;  /* 0x000000051e006986 */ /* 0x0001e8000c101504 */
[----:B------:R1:W-:Y:S01]  /*7ef80*/  @P2 STG.E.U16 [R6.64], R59 ;  /* 0x0000003b06002986 */ /* 0x0003e2000c101504 */
[----:B0-----:R-:W-:-:S03]  /*7ef90*/  PRMT R5, R59, 0x7632, R5 ;  /* 0x000076323b057816 */ /* 0x001fc60000000005 */
[----:B-1----:R-:W4:Y:S01]  /*7efa0*/  LDL.LU R59, [R1+0x1b0] ;  /* 0x0001b000013b7983 */ /* 0x002f220000300800 */
[C---:B------:R-:W-:Y:S02]  /*7efb0*/  ISETP.LT.AND P3, PT, R51.reuse, c[0x0][0x178], !P3 ;  /* 0x00005e0033007a0c */ /* 0x040fe40005f61270 */
[----:B------:R-:W-:Y:S02]  /*7efc0*/  ISETP.LT.AND P6, PT, R60, c[0x0][0x178], !P0 ;  /* 0x00005e003c007a0c */ /* 0x000fe400047c1270 */
[C---:B------:R-:W-:Y:S01]  /*7efd0*/  ISETP.LT.AND P0, PT, R51.reuse, c[0x0][0x178], !P0 ;  /* 0x00005e0033007a0c */ /* 0x040fe20004701270 */
[C---:B------:R-:W-:Y:S01]  /*7efe0*/  IMAD.WIDE R30, R4.reuse, 0x2, R2 ;  /* 0x00000002041e7825 */ /* 0x040fe200078e0202 */
[----:B------:R-:W-:Y:S02]  /*7eff0*/  IADD3 R7, R4, c[0x0][0x198], RZ ;  /* 0x0000660004077a10 */ /* 0x000fe40007ffe0ff */
[----:B------:R-:W-:Y:S02]  /*7f000*/  ISETP.LT.AND P2, PT, R60, c[0x0][0x178], !P4 ;  /* 0x00005e003c007a0c */ /* 0x000fe40006741270 */
[----:B------:R-:W-:Y:S01]  /*7f010*/  ISETP.LT.AND P4, PT, R51, c[0x0][0x178], !P4 ;  /* 0x00005e0033007a0c */ /* 0x000fe20006781270 */
[----:B------:R-:W-:Y:S01]  /*7f020*/  IMAD.WIDE R28, R7, 0x2, R52 ;  /* 0x00000002071c7825 */ /* 0x000fe200078e0234 */
[----:B------:R-:W-:Y:S01]  /*7f030*/  PRMT R4, R57, 0x7632, R4 ;  /* 0x0000763239047816 */ /* 0x000fe20000000004 */
[----:B------:R0:W-:Y:S01]  /*7f040*/  @P3 STG.E.U16 [R30.64], R57 ;  /* 0x000000391e003986 */ /* 0x0001e2000c101504 */
[----:B------:R-:W-:-:S03]  /*7f050*/  IADD3 R6, R7, c[0x0][0x198], RZ ;  /* 0x0000660007067a10 */ /* 0x000fc60007ffe0ff */
[----:B------:R1:W-:Y:S01]  /*7f060*/  @P6 STG.E.U16 [R28.64], R5 ;  /* 0x000000051c006986 */ /* 0x0003e2000c101504 */
[----:B0-----:R-:W-:-:S03]  /*7f070*/  IMAD.WIDE R30, R7, 0x2, R2 ;  /* 0x00000002071e7825 */ /* 0x001fc600078e0202 */
[----:B------:R-:W4:Y:S01]  /*7f080*/  LDL.LU R57, [R1+0x2558] ;  /* 0x0025580001397983 */ /* 0x000f220000300800 */
[----:B-1----:R-:W-:-:S03]  /*7f090*/  IMAD.WIDE R28, R6, 0x2, R52 ;  /* 0x00000002061c7825 */ /* 0x002fc600078e0234 */
[----:B------:R0:W-:Y:S01]  /*7f0a0*/  @P0 STG.E.U16 [R30.64], R4 ;  /* 0x000000041e000986 */ /* 0x0001e2000c101504 */
[----:B------:R-:W-:Y:S02]  /*7f0b0*/  ISETP.LT.AND P0, PT, R60, c[0x0][0x178], !P1 ;  /* 0x00005e003c007a0c */ /* 0x000fe40004f01270 */
[----:B------:R-:W-:Y:S01]  /*7f0c0*/  ISETP.LT.AND P1, PT, R51, c[0x0][0x178], !P1 ;  /* 0x00005e0033007a0c */ /* 0x000fe20004f21270 */
[----:B------:R-:W4:Y:S04]  /*7f0d0*/  LDL.LU R56, [R1+0x255c] ;  /* 0x00255c0001387983 */ /* 0x000f280000300800 */
[----:B---3--:R1:W-:Y:S01]  /*7f0e0*/  @P2 STG.E.U16 [R28.64], R58 ;  /* 0x0000003a1c002986 */ /* 0x0083e2000c101504 */
[C---:B0-----:R-:W-:Y:S01]  /*7f0f0*/  IMAD.WIDE R4, R6.reuse, 0x2, R2 ;  /* 0x0000000206047825 */ /* 0x041fe200078e0202 */
[----:B------:R-:W-:-:S04]  /*7f100*/  IADD3 R6, R6, c[0x0][0x198], RZ ;  /* 0x0000660006067a10 */ /* 0x000fc80007ffe0ff */
[----:B------:R0:W-:Y:S01]  /*7f110*/  @P4 STG.E.U16 [R4.64], R16 ;  /* 0x0000001004004986 */ /* 0x0001e2000c101504 */
[----:B------:R-:W-:Y:S01]  /*7f120*/  ISETP.LT.AND P4, PT, R60, c[0x0][0x178], !P5 ;  /* 0x00005e003c007a0c */ /* 0x000fe20006f81270 */
[----:B-1----:R-:W-:Y:S01]  /*7f130*/  IMAD.WIDE R28, R6, 0x2, R52 ;  /* 0x00000002061c7825 */ /* 0x002fe200078e0234 */
[----:B------:R-:W-:Y:S02]  /*7f140*/  ISETP.LT.AND P5, PT, R51, c[0x0][0x178], !P5 ;  /* 0x00005e0033007a0c */ /* 0x000fe40006fa1270 */
[----:B------:R-:W-:Y:S02]  /*7f150*/  ISETP.GE.AND P3, PT, R55, c[0x0][0x17c], PT ;  /* 0x00005f0037007a0c */ /* 0x000fe40003f66270 */
[----:B------:R-:W3:Y:S01]  /*7f160*/  LDL.LU R55, [R1+0x2560] ;  /* 0x0025600001377983 */ /* 0x000ee20000300800 */
[----:B0-----:R-:W-:Y:S02]  /*7f170*/  PRMT R5, R58, 0x7632, R5 ;  /* 0x000076323a057816 */ /* 0x001fe40000000005 */
[C---:B------:R-:W-:Y:S01]  /*7f180*/  IADD3 R4, R6.reuse, c[0x0][0x198], RZ ;  /* 0x0000660006047a10 */ /* 0x040fe20007ffe0ff */
[----:B------:R-:W-:Y:S01]  /*7f190*/  IMAD.WIDE R6, R6, 0x2, R2 ;  /* 0x0000000206067825 */ /* 0x000fe200078e0202 */
[----:B------:R-:W-:Y:S01]  /*7f1a0*/  PRMT R16, R16, 0x7632, R16 ;  /* 0x0000763210107816 */ /* 0x000fe20000000010 */
[----:B------:R0:W-:Y:S04]  /*7f1b0*/  @P0 STG.E.U16 [R28.64], R5 ;  /* 0x000000051c000986 */ /* 0x0001e8000c101504 */
[----:B------:R1:W-:Y:S01]  /*7f1c0*/  @P1 STG.E.U16 [R6.64], R16 ;  /* 0x0000001006001986 */ /* 0x0003e2000c101504 */
[----:B------:R-:W-:Y:S01]  /*7f1d0*/  ISETP.LT.AND P1, PT, R60, c[0x0][0x178], !P3 ;  /* 0x00005e003c007a0c */ /* 0x000fe20005f21270 */
[----:B0-----:R-:W-:-:S04]  /*7f1e0*/  IMAD.WIDE R28, R4, 0x2, R52 ;  /* 0x00000002041c7825 */ /* 0x001fc800078e0234 */
[C---:B-1----:R-:W-:Y:S01]  /*7f1f0*/  IMAD.WIDE R6, R4.reuse, 0x2, R2 ;  /* 0x0000000204067825 */ /* 0x042fe200078e0202 */
[----:B------:R-:W-:Y:S02]  /*7f200*/  IADD3 R4, R4, c[0x0][0x198], RZ ;  /* 0x0000660004047a10 */ /* 0x000fe40007ffe0ff */
[----:B--2---:R-:W-:Y:S02]  /*7f210*/  ISETP.GE.AND P6, PT, R54, c[0x0][0x17c], PT ;  /* 0x00005f0036007a0c */ /* 0x004fe40003fc6270 */
[----:B------:R-:W2:Y:S04]  /*7f220*/  LDL.LU R54, [R1+0x2564] ;  /* 0x0025640001367983 */ /* 0x000ea80000300800 */
[----:B------:R-:W2:Y:S04]  /*7f230*/  LDL.LU R31, [R1+0x2568] ;  /* 0x00256800011f7983 */ /* 0x000ea80000300800 */
[----:B----4-:R0:W-:Y:S04]  /*7f240*/  @P4 STG.E.U16 [R28.64], R59 ;  /* 0x0000003b1c004986 */ /* 0x0101e8000c101504 */
[----:B------:R1:W-:Y:S04]  /*7f250*/  @P5 STG.E.U16 [R6.64], R20 ;  /* 0x0000001406005986 */ /* 0x0003e8000c101504 */
[----:B0-----:R-:W4:Y:S01]  /*7f260*/  LDL.LU R29, [R1+0x256c] ;  /* 0x00256c00011d7983 */ /* 0x001f220000300800 */
[----:B------:R-:W-:Y:S01]  /*7f270*/  PRMT R28, R59, 0x7632, R28 ;  /* 0x000076323b1c7816 */ /* 0x000fe2000000001c */
[----:B-1----:R-:W-:-:S02]  /*7f280*/  IMAD.WIDE R6, R4, 0x2, R52 ;  /* 0x0000000204067825 */ /* 0x002fc400078e0234 */
[----:B------:R-:W2:Y:S04]  /*7f290*/  LDL.LU R30, [R1+0x2570] ;  /* 0x00257000011e7983 */ /* 0x000ea80000300800 */
[----:B------:R0:W-:Y:S04]  /*7f2a0*/  @P1 STG.E.U16 [R6.64], R28 ;  /* 0x0000001c06001986 */ /* 0x0001e8000c101504 */
[----:B0-----:R-:W2:Y:S01]  /*7f2b0*/  LDL.LU R28, [R1+0x2574] ;  /* 0x00257400011c7983 */ /* 0x001ea20000300800 */
[----:B------:R-:W-:Y:S02]  /*7f2c0*/  ISETP.LT.AND P3, PT, R51, c[0x0][0x178], !P3 ;  /* 0x00005e0033007a0c */ /* 0x000fe40005f61270 */
[C---:B------:R-:W-:Y:S01]  /*7f2d0*/  IADD3 R16, R4.reuse, c[0x0][0x198], RZ ;  /* 0x0000660004107a10 */ /* 0x040fe20007ffe0ff */
[----:B------:R-:W-:Y:S01]  /*7f2e0*/  IMAD.WIDE R4, R4, 0x2, R2 ;  /* 0x0000000204047825 */ /* 0x000fe200078e0202 */
[----:B------:R-:W-:Y:S01]  /*7f2f0*/  ISETP.LT.AND P5, PT, R60, c[0x0][0x178], !P6 ;  /* 0x00005e003c007a0c */ /* 0x000fe200077a1270 */
[----:B------:R-:W2:Y:S01]  /*7f300*/  LDL.LU R58, [R1+0x1e4] ;  /* 0x0001e400013a7983 */ /* 0x000ea20000300800 */
[----:B------:R-:W-:-:S02]  /*7f310*/  PRMT R20, R20, 0x7632, R20 ;  /* 0x0000763214147816 */ /* 0x000fc40000000014 */
[----:B------:R-:W-:Y:S02]  /*7f320*/  ISETP.LT.AND P6, PT, R51, c[0x0][0x178], !P6 ;  /* 0x00005e0033007a0c */ /* 0x000fe400077c1270 */
[----:B------:R-:W-:-:S03]  /*7f330*/  ISETP.GE.AND P2, PT, R57, c[0x0][0x17c], PT ;  /* 0x00005f0039007a0c */ /* 0x000fc60003f46270 */
[----:B------:R0:W-:Y:S01]  /*7f340*/  @P3 STG.E.U16 [R4.64], R20 ;  /* 0x0000001404003986 */ /* 0x0001e2000c101504 */
[----:B------:R-:W-:Y:S01]  /*7f350*/  ISETP.LT.AND P3, PT, R60, c[0x0][0x178], !P2 ;  /* 0x00005e003c007a0c */ /* 0x000fe20005761270 */
[----:B------:R-:W-:Y:S01]  /*7f360*/  IMAD.WIDE R6, R16, 0x2, R52 ;  /* 0x0000000210067825 */ /* 0x000fe200078e0234 */
[----:B------:R-:W-:Y:S02]  /*7f370*/  ISETP.LT.AND P2, PT, R51, c[0x0][0x178], !P2 ;  /* 0x00005e0033007a0c */ /* 0x000fe40005741270 */
[----:B------:R-:W-:Y:S02]  /*7f380*/  ISETP.GE.AND P0, PT, R56, c[0x0][0x17c], PT ;  /* 0x00005f0038007a0c */ /* 0x000fe40003f06270 */
[----:B------:R1:W-:Y:S01]  /*7f390*/  @P5 STG.E.U16 [R6.64], R8 ;  /* 0x0000000806005986 */ /* 0x0003e2000c101504 */
[C---:B0-----:R-:W-:Y:S01]  /*7f3a0*/  IMAD.WIDE R4, R16.reuse, 0x2, R2 ;  /* 0x0000000210047825 */ /* 0x041fe200078e0202 */
[----:B------:R-:W-:Y:S02]  /*7f3b0*/  IADD3 R16, R16, c[0x0][0x198], RZ ;  /* 0x0000660010107a10 */ /* 0x000fe40007ffe0ff */
[----:B------:R-:W-:-:S02]  /*7f3c0*/  PRMT R20, R8, 0x7632, R20 ;  /* 0x0000763208147816 */ /* 0x000fc40000000014 */
[----:B------:R0:W-:Y:S01]  /*7f3d0*/  @P6 STG.E.U16 [R4.64], R24 ;  /* 0x0000001804006986 */ /* 0x0001e2000c101504 */
[----:B------:R-:W-:Y:S01]  /*7f3e0*/  ISETP.LT.AND P5, PT, R60, c[0x0][0x178], !P0 ;  /* 0x00005e003c007a0c */ /* 0x000fe200047a1270 */
[C---:B-1----:R-:W-:Y:S01]  /*7f3f0*/  IMAD.WIDE R6, R16.reuse, 0x2, R52 ;  /* 0x0000000210067825 */ /* 0x042fe200078e0234 */
[----:B---3--:R-:W-:Y:S02]  /*7f400*/  ISETP.GE.AND P4, PT, R55, c[0x0][0x17c], PT ;  /* 0x00005f0037007a0c */ /* 0x008fe40003f86270 */
[----:B------:R-:W-:Y:S02]  /*7f410*/  IADD3 R8, R16, c[0x0][0x198], RZ ;  /* 0x0000660010087a10 */ /* 0x000fe40007ffe0ff */
[----:B------:R1:W-:Y:S01]  /*7f420*/  @P3 STG.E.U16 [R6.64], R20 ;  /* 0x0000001406003986 */ /* 0x0003e2000c101504 */
[----:B0-----:R-:W-:Y:S01]  /*7f430*/  PRMT R24, R24, 0x7632, R24 ;  /* 0x0000763218187816 */ /* 0x001fe20000000018 */
[----:B------:R-:W-:Y:S01]  /*7f440*/  IMAD.WIDE R4, R16, 0x2, R2 ;  /* 0x0000000210047825 */ /* 0x000fe200078e0202 */
[----:B------:R-:W-:-:S04]  /*7f450*/  ISETP.LT.AND P0, PT, R51, c[0x0][0x178], !P0 ;  /* 0x00005e0033007a0c */ /* 0x000fc80004701270 */
[----:B------:R0:W-:Y:S01]  /*7f460*/  @P2 STG.E.U16 [R4.64], R24 ;  /* 0x0000001804002986 */ /* 0x0001e2000c101504 */
[----:B------:R-:W-:Y:S01]  /*7f470*/  ISETP.LT.AND P2, PT, R60, c[0x0][0x178], !P4 ;  /* 0x00005e003c007a0c */ /* 0x000fe20006741270 */
[C---:B-1----:R-:W-:Y:S01]  /*7f480*/  IMAD.WIDE R6, R8.reuse, 0x2, R52 ;  /* 0x0000000208067825 */ /* 0x042fe200078e0234 */
[----:B------:R-:W-:-:S04]  /*7f490*/  IADD3 R16, R8, c[0x0][0x198], RZ ;  /* 0x0000660008107a10 */ /* 0x000fc80007ffe0ff */
[----:B------:R1:W-:Y:S01]  /*7f4a0*/  @P5 STG.E.U16 [R6.64], R12 ;  /* 0x0000000c06005986 */ /* 0x0003e2000c101504 */
[----:B0-----:R-:W-:Y:S01]  /*7f4b0*/  IMAD.WIDE R4, R8, 0x2, R2 ;  /* 0x0000000208047825 */ /* 0x001fe200078e0202 */
[----:B-1----:R-:W-:-:S03]  /*7f4c0*/  PRMT R12, R12, 0x7632, R12 ;  /* 0x000076320c0c7816 */ /* 0x002fc6000000000c */
[----:B------:R-:W-:Y:S01]  /*7f4d0*/  IMAD.WIDE R6, R16, 0x2, R52 ;  /* 0x0000000210067825 */ /* 0x000fe200078e0234 */
[----:B------:R0:W-:Y:S04]  /*7f4e0*/  @P0 STG.E.U16 [R4.64], R32 ;  /* 0x0000002004000986 */ /* 0x0001e8000c101504 */
[----:B------:R1:W-:Y:S01]  /*7f4f0*/  @P2 STG.E.U16 [R6.64], R12 ;  /* 0x0000000c06002986 */ /* 0x0003e2000c101504 */
[----:B----4-:R-:W-:-:S03]  /*7f500*/  ISETP.GE.AND P3, PT, R29, c[0x0][0x17c], PT ;  /* 0x00005f001d007a0c */ /* 0x010fc60003f66270 */
[----:B------:R-:W3:Y:S04]  /*7f510*/  LDL.LU R29, [R1+0x2578] ;  /* 0x00257800011d7983 */ /* 0x000ee80000300800 */
[----:B------:R-:W4:Y:S04]  /*7f520*/  LDL.LU R20, [R1+0x257c] ;  /* 0x00257c0001147983 */ /* 0x000f280000300800 */
[----:B------:R-:W3:Y:S01]  /*7f530*/  LDL.LU R59, [R1+0x1b4] ;  /* 0x0001b400013b7983 */ /* 0x000ee20000300800 */
[----:B--2---:R-:W-:-:S03]  /*7f540*/  ISETP.GE.AND P2, PT, R28, c[0x0][0x17c], PT ;  /* 0x00005f001c007a0c */ /* 0x004fc60003f46270 */
[----:B------:R-:W2:Y:S04]  /*7f550*/  LDL.LU R28, [R1+0x2580] ;  /* 0x00258000011c7983 */ /* 0x000ea80000300800 */
[----:B------:R-:W2:Y:S01]  /*7f560*/  LDL.LU R24, [R1+0x2584] ;  /* 0x0025840001187983 */ /* 0x000ea20000300800 */
[----:B------:R-:W-:Y:S02]  /*7f570*/  ISETP.GE.AND P1, PT, R54, c[0x0][0x17c], PT ;  /* 0x00005f0036007a0c */ /* 0x000fe40003f26270 */
[C---:B------:R-:W-:Y:S02]  /*7f580*/  ISETP.LT.AND P4, PT, R51.reuse, c[0x0][0x178], !P4 ;  /* 0x00005e0033007a0c */ /* 0x040fe40006781270 */
[----:B------:R-:W-:Y:S02]  /*7f590*/  ISETP.LT.AND P5, PT, R60, c[0x0][0x178], !P1 ;  /* 0x00005e003c007a0c */ /* 0x000fe40004fa1270 */
[C---:B------:R-:W-:Y:S01]  /*7f5a0*/  IADD3 R8, R16.reuse, c[0x0][0x198], RZ ;  /* 0x0000660010087a10 */ /* 0x040fe20007ffe0ff */
[----:B0-----:R-:W-:Y:S01]  /*7f5b0*/  IMAD.WIDE R4, R16, 0x2, R2 ;  /* 0x0000000210047825 */ /* 0x001fe200078e0202 */
[----:B------:R-:W-:-:S02]  /*7f5c0*/  ISETP.LT.AND P1, PT, R51, c[0x0][0x178], !P1 ;  /* 0x00005e0033007a0c */ /* 0x000fc40004f21270 */
[----:B------:R-:W-:Y:S01]  /*7f5d0*/  PRMT R32, R32, 0x7632, R32 ;  /* 0x0000763220207816 */ /* 0x000fe20000000020 */
[----:B-1----:R-:W-:Y:S01]  /*7f5e0*/  IMAD.WIDE R6, R8, 0x2, R52 ;  /* 0x0000000208067825 */ /* 0x002fe200078e0234 */
[----:B------:R-:W-:-:S03]  /*7f5f0*/  ISETP.GE.AND P6, PT, R31, c[0x0][0x17c], PT ;  /* 0x00005f001f007a0c */ /* 0x000fc60003fc6270 */
[----:B------:R0:W-:Y:S01]  /*7f600*/  @P4 STG.E.U16 [R4.64], R32 ;  /* 0x0000002004004986 */ /* 0x0001e2000c101504 */
[----:B------:R-:W-:Y:S02]  /*7f610*/  ISETP.LT.AND P4, PT, R60, c[0x0][0x178], !P6 ;  /* 0x00005e003c007a0c */ /* 0x000fe40007781270 */
[----:B------:R-:W-:Y:S01]  /*7f620*/  ISETP.LT.AND P6, PT, R51, c[0x0][0x178], !P6 ;  /* 0x00005e0033007a0c */ /* 0x000fe200077c1270 */
[----:B------:R1:W-:Y:S01]  /*7f630*/  @P5 STG.E.U16 [R6.64], R58 ;  /* 0x0000003a06005986 */ /* 0x0003e2000c101504 */
[----:B------:R-:W-:Y:S01]  /*7f640*/  PRMT R12, R58, 0x7632, R12 ;  /* 0x000076323a0c7816 */ /* 0x000fe2000000000c */
[C---:B0-----:R-:W-:Y:S01]  /*7f650*/  IMAD.WIDE R4, R8.reuse, 0x2, R2 ;  /* 0x0000000208047825 */ /* 0x041fe200078e0202 */
[----:B-1----:R-:W-:-:S04]  /*7f660*/  IADD3 R6, R8, c[0x0][0x198], RZ ;  /* 0x0000660008067a10 */ /* 0x002fc80007ffe0ff */
[----:B------:R0:W-:Y:S01]  /*7f670*/  @P1 STG.E.U16 [R4.64], R17 ;  /* 0x0000001104001986 */ /* 0x0001e2000c101504 */
[----:B------:R-:W-:Y:S02]  /*7f680*/  ISETP.LT.AND P1, PT, R60, c[0x0][0x178], !P3 ;  /* 0x00005e003c007a0c */ /* 0x000fe40005f21270 */
[----:B------:R-:W-:Y:S02]  /*7f690*/  IADD3 R8, R6, c[0x0][0x198], RZ ;  /* 0x0000660006087a10 */ /* 0x000fe40007ffe0ff */
[----:B------:R-:W-:Y:S01]  /*7f6a0*/  ISETP.GE.AND P0, PT, R30, c[0x0][0x17c], PT ;  /* 0x00005f001e007a0c */ /* 0x000fe20003f06270 */
[----:B0-----:R-:W-:Y:S01]  /*7f6b0*/  IMAD.WIDE R4, R6, 0x2, R52 ;  /* 0x0000000206047825 */ /* 0x001fe200078e0234 */
[----:B------:R-:W-:-:S03]  /*7f6c0*/  PRMT R17, R17, 0x7632, R17 ;  /* 0x0000763211117816 */ /* 0x000fc60000000011 */
[----:B------:R-:W-:Y:S01]  /*7f6d0*/  IMAD.WIDE R6, R6, 0x2, R2 ;  /* 0x0000000206067825 */ /* 0x000fe200078e0202 */
[----:B------:R0:W-:Y:S01]  /*7f6e0*/  @P4 STG.E.U16 [R4.64], R12 ;  /* 0x0000000c04004986 */ /* 0x0001e2000c101504 */
[----:B------:R-:W-:-:S03]  /*7f6f0*/  ISETP.LT.AND P3, PT, R51, c[0x0][0x178], !P3 ;  /* 0x00005e0033007a0c */ /* 0x000fc60005f61270 */
[----:B------:R1:W-:Y:S01]  /*7f700*/  @P6 STG.E.U16 [R6.64], R17 ;  /* 0x0000001106006986 */ /* 0x0003e2000c101504 */
[----:B------:R-:W-:Y:S01]  /*7f710*/  ISETP.LT.AND P6, PT, R60, c[0x0][0x178], !P0 ;  /* 0x00005e003c007a0c */ /* 0x000fe200047c1270 */
[C---:B0-----:R-:W-:Y:S01]  /*7f720*/  IMAD.WIDE R4, R8.reuse, 0x2, R52 ;  /* 0x0000000208047825 */ /* 0x041fe200078e0234 */
[----:B------:R-:W-:-:S03]  /*7f730*/  IADD3 R12, R8, c[0x0][0x198], RZ ;  /* 0x00006600080c7a10 */ /* 0x000fc60007ffe0ff */
[----:B-1----:R-:W-:Y:S01]  /*7f740*/  IMAD.WIDE R6, R8, 0x2, R2 ;  /* 0x0000000208067825 */ /* 0x002fe200078e0202 */
[----:B----4-:R-:W-:Y:S02]  /*7f750*/  ISETP.GE.AND P4, PT, R20, c[0x0][0x17c], PT ;  /* 0x00005f0014007a0c */ /* 0x010fe40003f86270 */
[----:B------:R-:W4:Y:S01]  /*7f760*/  LDL.LU R20, [R1+0x2590] ;  /* 0x0025900001147983 */ /* 0x000f220000300800 */
[----:B---3--:R-:W-:-:S03]  /*7f770*/  PRMT R16, R59, 0x7632, R16 ;  /* 0x000076323b107816 */ /* 0x008fc60000000010 */
[----:B------:R0:W-:Y:S04]  /*7f780*/  @P1 STG.E.U16 [R4.64], R59 ;  /* 0x0000003b04001986 */ /* 0x0001e8000c101504 */
[----:B------:R-:W-:Y:S04]  /*7f790*/  @P3 STG.E.U16 [R6.64], R21 ;  /* 0x0000001506003986 */ /* 0x000fe8000c101504 */
[----:B------:R-:W3:Y:S01]  /*7f7a0*/  LDL.LU R17, [R1+0x2594] ;  /* 0x0025940001117983 */ /* 0x000ee20000300800 */
[----:B0-----:R-:W-:-:S05]  /*7f7b0*/  IMAD.WIDE R4, R12, 0x2, R52 ;  /* 0x000000020c047825 */ /* 0x001fca00078e0234 */
[----:B------:R0:W-:Y:S01]  /*7f7c0*/  @P6 STG.E.U16 [R4.64], R16 ;  /* 0x0000001004006986 */ /* 0x0001e2000c101504 */
[----:B--2---:R-:W-:-:S03]  /*7f7d0*/  ISETP.GE.AND P6, PT, R24, c[0x0][0x17c], PT ;  /* 0x00005f0018007a0c */ /* 0x004fc60003fc6270 */
[----:B------:R-:W2:Y:S04]  /*7f7e0*/  LDL.LU R24, [R1+0x25a0] ;  /* 0x0025a00001187983 */ /* 0x000ea80000300800 */
[----:B0-----:R-:W2:Y:S01]  /*7f7f0*/  LDL.LU R16, [R1+0x25a4] ;  /* 0x0025a40001107983 */ /* 0x001ea20000300800 */
[----:B------:R-:W-:Y:S01]  /*7f800*/  ISETP.LT.AND P0, PT, R51, c[0x0][0x178], !P0 ;  /* 0x00005e0033007a0c */ /* 0x000fe20004701270 */
[----:B------:R-:W-:Y:S01]  /*7f810*/  IMAD.WIDE R6, R12, 0x2, R2 ;  /* 0x000000020c067825 */ /* 0x000fe200078e0202 */
[----:B------:R-:W-:Y:S01]  /*7f820*/  ISETP.LT.AND P3, PT, R60, c[0x0][0x178], !P2 ;  /* 0x00005e003c007a0c */ /* 0x000fe20005761270 */
[----:B------:R-:W2:Y:S01]  /*7f830*/  LDL.LU R58, [R1+0x1e8] ;  /* 0x0001e800013a7983 */ /* 0x000ea20000300800 */
[----:B------:R-:W-:Y:S02]  /*7f840*/  PRMT R21, R21, 0x7632, R21 ;  /* 0x0000763215157816 */ /* 0x000fe40000000015 */
[----:B------:R-:W-:-:S02]  /*7f850*/  ISETP.LT.AND P2, PT, R51, c[0x0][0x178], !P2 ;  /* 0x00005e0033007a0c */ /* 0x000fc40005741270 */
[----:B------:R-:W-:Y:S02]  /*7f860*/  ISETP.GE.AND P5, PT, R29, c[0x0][0x17c], PT ;  /* 0x00005f001d007a0c */ /* 0x000fe40003fa6270 */
[----:B------:R-:W-:-:S03]  /*7f870*/  IADD3 R8, R12, c[0x0][0x198], RZ ;  /* 0x000066000c087a10 */ /* 0x000fc60007ffe0ff */
[----:B------:R0:W-:Y:S01]  /*7f880*/  @P0 STG.E.U16 [R6.64], R21 ;  /* 0x0000001506000986 */ /* 0x0001e2000c101504 */
[----:B------:R-:W-:Y:S01]  /*7f890*/  ISETP.LT.AND P0, PT, R60, c[0x0][0x178], !P5 ;  /* 0x00005e003c007a0c */ /* 0x000fe20006f01270 */
[C---:B------:R-:W-:Y:S01]  /*7f8a0*/  IMAD.WIDE R4, R8.reuse, 0x2, R52 ;  /* 0x0000000208047825 */ /* 0x040fe200078e0234 */
[----:B------:R-:W-:Y:S02]  /*7f8b0*/  ISETP.LT.AND P5, PT, R51, c[0x0][0x178], !P5 ;  /* 0x00005e0033007a0c */ /* 0x000fe40006fa1270 */
[C---:B------:R-:W-:Y:S02]  /*7f8c0*/  IADD3 R12, R8.reuse, c[0x0][0x198], RZ ;  /* 0x00006600080c7a10 */ /* 0x040fe40007ffe0ff */
[----:B------:R1:W-:Y:S01]  /*7f8d0*/  @P3 STG.E.U16 [R4.64], R9 ;  /* 0x0000000904003986 */ /* 0x0003e2000c101504 */
[----:B0-----:R-:W-:Y:S01]  /*7f8e0*/  IMAD.WIDE R6, R8, 0x2, R2 ;  /* 0x0000000208067825 */ /* 0x001fe200078e0202 */
[----:B------:R-:W-:-:S04]  /*7f8f0*/  ISETP.LT.AND P3, PT, R60, c[0x0][0x178], !P4 ;  /* 0x00005e003c007a0c */ /* 0x000fc80006761270 */
[----:B------:R0:W-:Y:S01]  /*7f900*/  @P2 STG.E.U16 [R6.64], R25 ;  /* 0x0000001906002986 */ /* 0x0001e2000c101504 */
[----:B-1----:R-:W-:Y:S01]  /*7f910*/  PRMT R9, R9, 0x7632, R9 ;  /* 0x0000763209097816 */ /* 0x002fe20000000009 */
[----:B------:R-:W-:Y:S01]  /*7f920*/  IMAD.WIDE R4, R12, 0x2, R52 ;  /* 0x000000020c047825 */ /* 0x000fe200078e0234 */
[----:B------:R-:W-:Y:S02]  /*7f930*/  ISETP.GE.AND P1, PT, R28, c[0x0][0x17c], PT ;  /* 0x00005f001c007a0c */ /* 0x000fe40003f26270 */
[C---:B------:R-:W-:Y:S02]  /*7f940*/  IADD3 R8, R12.reuse, c[0x0][0x198], RZ ;  /* 0x000066000c087a10 */ /* 0x040fe40007ffe0ff */
        /* <DEDUP_REMOVED lines=15> */
[----:B------:R-:W4:Y:S01]  /*7fa40*/  LDL.LU R20, [R1+0x25a8] ;  /* 0x0025a80001147983 */ /* 0x000f220000300800 */
[----:B---3--:R-:W-:-:S03]  /*7fa50*/  ISETP.GE.AND P0, PT, R17, c[0x0][0x17c], PT ;  /* 0x00005f0011007a0c */ /* 0x008fc60003f06270 */
[----:B------:R-:W3:Y:S04]  /*7fa60*/  LDL.LU R17, [R1+0x25ac] ;  /* 0x0025ac0001117983 */ /* 0x000ee80000300800 */
[----:B------:R-:W3:Y:S01]  /*7fa70*/  LDL.LU R59, [R1+0x1b8] ;  /* 0x0001b800013b7983 */ /* 0x000ee20000300800 */
[----:B--2---:R-:W-:-:S03]  /*7fa80*/  ISETP.GE.AND P5, PT, R16, c[0x0][0x17c], PT ;  /* 0x00005f0010007a0c */ /* 0x004fc60003fa6270 */
[----:B------:R-:W2:Y:S01]  /*7fa90*/  LDL.LU R16, [R1+0x25b0] ;  /* 0x0025b00001107983 */ /* 0x000ea20000300800 */
[----:B------:R-:W-:Y:S02]  /*7faa0*/  ISETP.LT.AND P1, PT, R51, c[0x0][0x178], !P1 ;  /* 0x00005e0033007a0c */ /* 0x000fe40004f21270 */
[----:B------:R-:W-:Y:S01]  /*7fab0*/  ISETP.LT.AND P3, PT, R60, c[0x0][0x178], !P6 ;  /* 0x00005e003c007a0c */ /* 0x000fe20007761270 */
[----:B0-----:R-:W-:Y:S01]  /*7fac0*/  IMAD.WIDE R6, R9, 0x2, R2 ;  /* 0x0000000209067825 */ /* 0x001fe200078e0202 */
[----:B------:R-:W-:Y:S01]  /*7fad0*/  ISETP.LT.AND P6, PT, R51, c[0x0][0x178], !P6 ;  /* 0x00005e0033007a0c */ /* 0x000fe200077c1270 */
[----:B-1----:R-:W2:Y:S01]  /*7fae0*/  LDL.LU R13, [R1+0x25b4] ;  /* 0x0025b400010d7983 */ /* 0x002ea20000300800 */
[----:B------:R-:W-:Y:S02]  /*7faf0*/  PRMT R33, R33, 0x7632, R33 ;  /* 0x0000763221217816 */ /* 0x000fe40000000021 */
[----:B------:R-:W-:-:S05]  /*7fb00*/  IADD3 R8, R9, c[0x0][0x198], RZ ;  /* 0x0000660009087a10 */ /* 0x000fca0007ffe0ff */
[----:B------:R0:W-:Y:S01]  /*7fb10*/  @P1 STG.E.U16 [R6.64], R33 ;  /* 0x0000002106001986 */ /* 0x0001e2000c101504 */
[----:B------:R-:W-:Y:S01]  /*7fb20*/  IMAD.WIDE R4, R8, 0x2, R52 ;  /* 0x0000000208047825 */ /* 0x000fe200078e0234 */
[----:B------:R-:W-:Y:S02]  /*7fb30*/  ISETP.LT.AND P1, PT, R60, c[0x0][0x178], !P2 ;  /* 0x00005e003c007a0c */ /* 0x000fe40005721270 */
[----:B------:R-:W-:Y:S02]  /*7fb40*/  ISETP.LT.AND P2, PT, R51, c[0x0][0x178], !P2 ;  /* 0x00005e0033007a0c */ /* 0x000fe40005741270 */
[C---:B------:R-:W-:Y:S01]  /*7fb50*/  IADD3 R9, R8.reuse, c[0x0][0x198], RZ ;  /* 0x0000660008097a10 */ /* 0x040fe20007ffe0ff */
[----:B------:R1:W-:Y:S01]  /*7fb60*/  @P3 STG.E.U16 [R4.64], R58 ;  /* 0x0000003a04003986 */ /* 0x0003e2000c101504 */
[----:B0-----:R-:W-:Y:S01]  /*7fb70*/  IMAD.WIDE R6, R8, 0x2, R2 ;  /* 0x0000000208067825 */ /* 0x001fe200078e0202 */
[----:B------:R-:W-:Y:S02]  /*7fb80*/  ISETP.LT.AND P3, PT, R60, c[0x0][0x178], !P0 ;  /* 0x00005e003c007a0c */ /* 0x000fe40004761270 */
[----:B------:R-:W-:-:S02]  /*7fb90*/  PRMT R12, R58, 0x7632, R12 ;  /* 0x000076323a0c7816 */ /* 0x000fc4000000000c */
[----:B------:R0:W-:Y:S01]  /*7fba0*/  @P6 STG.E.U16 [R6.64], R18 ;  /* 0x0000001206006986 */ /* 0x0001e2000c101504 */
[----:B------:R-:W-:Y:S01]  /*7fbb0*/  ISETP.LT.AND P6, PT, R51, c[0x0][0x178], !P0 ;  /* 0x00005e0033007a0c */ /* 0x000fe200047c1270 */
[C---:B-1----:R-:W-:Y:S01]  /*7fbc0*/  IMAD.WIDE R4, R9.reuse, 0x2, R52 ;  /* 0x0000000209047825 */ /* 0x042fe200078e0234 */
[----:B------:R-:W-:-:S04]  /*7fbd0*/  IADD3 R8, R9, c[0x0][0x198], RZ ;  /* 0x0000660009087a10 */ /* 0x000fc80007ffe0ff */
[----:B------:R1:W-:Y:S01]  /*7fbe0*/  @P1 STG.E.U16 [R4.64], R12 ;  /* 0x0000000c04001986 */ /* 0x0003e2000c101504 */
[----:B0-----:R-:W-:Y:S01]  /*7fbf0*/  PRMT R18, R18, 0x7632, R18 ;  /* 0x0000763212127816 */ /* 0x001fe20000000012 */
[----:B------:R-:W-:-:S05]  /*7fc00*/  IMAD.WIDE R6, R9, 0x2, R2 ;  /* 0x0000000209067825 */ /* 0x000fca00078e0202 */
[----:B------:R0:W-:Y:S01]  /*7fc10*/  @P2 STG.E.U16 [R6.64], R18 ;  /* 0x0000001206002986 */ /* 0x0001e2000c101504 */
[----:B-1----:R-:W-:-:S04]  /*7fc20*/  IMAD.WIDE R4, R8, 0x2, R52 ;  /* 0x0000000208047825 */ /* 0x002fc800078e0234 */
[----:B0-----:R-:W-:Y:S01]  /*7fc30*/  IMAD.WIDE R6, R8, 0x2, R2 ;  /* 0x0000000208067825 */ /* 0x001fe200078e0202 */
[----:B----4-:R-:W-:Y:S02]  /*7fc40*/  ISETP.GE.AND P0, PT, R20, c[0x0][0x17c], PT ;  /* 0x00005f0014007a0c */ /* 0x010fe40003f06270 */
[----:B------:R-:W4:Y:S01]  /*7fc50*/  LDL.LU R20, [R1+0x25b8] ;  /* 0x0025b80001147983 */ /* 0x000f220000300800 */
[----:B---3--:R-:W-:-:S03]  /*7fc60*/  ISETP.GE.AND P1, PT, R17, c[0x0][0x17c], PT ;  /* 0x00005f0011007a0c */ /* 0x008fc60003f26270 */
[----:B------:R-:W3:Y:S04]  /*7fc70*/  LDL.LU R17, [R1+0x25bc] ;  /* 0x0025bc0001117983 */ /* 0x000ee80000300800 */
[----:B------:R0:W-:Y:S04]  /*7fc80*/  @P3 STG.E.U16 [R4.64], R59 ;  /* 0x0000003b04003986 */ /* 0x0001e8000c101504 */
[----:B------:R1:W-:Y:S01]  /*7fc90*/  @P6 STG.E.U16 [R6.64], R22 ;  /* 0x0000001606006986 */ /* 0x0003e2000c101504 */
[----:B--2---:R-:W-:-:S03]  /*7fca0*/  ISETP.GE.AND P6, PT, R16, c[0x0][0x17c], PT ;  /* 0x00005f0010007a0c */ /* 0x004fc60003fc6270 */
[----:B------:R-:W2:Y:S01]  /*7fcb0*/  LDL.LU R16, [R1+0x25c0] ;  /* 0x0025c00001107983 */ /* 0x000ea20000300800 */
[----:B------:R-:W-:-:S04]  /*7fcc0*/  ISETP.GE.AND P4, PT, R24, c[0x0][0x17c], PT ;  /* 0x00005f0018007a0c */ /* 0x000fc80003f86270 */
[----:B------:R-:W-:Y:S02]  /*7fcd0*/  ISETP.LT.AND P2, PT, R60, c[0x0][0x178], !P4 ;  /* 0x00005e003c007a0c */ /* 0x000fe40006741270 */
[----:B------:R-:W-:Y:S02]  /*7fce0*/  ISETP.LT.AND P4, PT, R51, c[0x0][0x178], !P4 ;  /* 0x00005e0033007a0c */ /* 0x000fe40006781270 */
[----:B------:R-:W-:Y:S02]  /*7fcf0*/  IADD3 R9, R8, c[0x0][0x198], RZ ;  /* 0x0000660008097a10 */ /* 0x000fe40007ffe0ff */
[----:B------:R-:W-:Y:S02]  /*7fd00*/  ISETP.LT.AND P3, PT, R60, c[0x0][0x178], !P5 ;  /* 0x00005e003c007a0c */ /* 0x000fe40006f61270 */
[----:B------:R-:W-:Y:S01]  /*7fd10*/  PRMT R12, R59, 0x7632, R12 ;  /* 0x000076323b0c7816 */ /* 0x000fe2000000000c */
[----:B0-----:R-:W-:Y:S01]  /*7fd20*/  IMAD.WIDE R4, R9, 0x2, R52 ;  /* 0x0000000209047825 */ /* 0x001fe200078e0234 */
[----:B-1----:R-:W-:-:S02]  /*7fd30*/  PRMT R22, R22, 0x7632, R22 ;  /* 0x0000763216167816 */ /* 0x002fc40000000016 */
[C---:B------:R-:W-:Y:S01]  /*7fd40*/  IADD3 R8, R9.reuse, c[0x0][0x198], RZ ;  /* 0x0000660009087a10 */ /* 0x040fe20007ffe0ff */
[----:B------:R-:W-:Y:S01]  /*7fd50*/  IMAD.WIDE R6, R9, 0x2, R2 ;  /* 0x0000000209067825 */ /* 0x000fe200078e0202 */
[----:B------:R0:W-:Y:S01]  /*7fd60*/  @P2 STG.E.U16 [R4.64], R12 ;  /* 0x0000000c04002986 */ /* 0x0001e2000c101504 */
[----:B------:R-:W-:-:S03]  /*7fd70*/  ISETP.LT.AND P5, PT, R51, c[0x0][0x178], !P5 ;  /* 0x00005e0033007a0c */ /* 0x000fc60006fa1270 */
[----:B------:R1:W-:Y:S01]  /*7fd80*/  @P4 STG.E.U16 [R6.64], R22 ;  /* 0x0000001606004986 */ /* 0x0003e2000c101504 */
[----:B------:R-:W-:Y:S02]  /*7fd90*/  ISETP.LT.AND P4, PT, R60, c[0x0][0x178], !P0 ;  /* 0x00005e003c007a0c */ /* 0x000fe40004781270 */
[C---:B------:R-:W-:Y:S01]  /*7fda0*/  IADD3 R9, R8.reuse, c[0x0][0x198], RZ ;  /* 0x0000660008097a10 */ /* 0x040fe20007ffe0ff */
[C---:B0-----:R-:W-:Y:S01]  /*7fdb0*/  IMAD.WIDE R4, R8.reuse, 0x2, R52 ;  /* 0x0000000208047825 */ /* 0x041fe200078e0234 */
[----:B------:R-:W-:Y:S02]  /*7fdc0*/  ISETP.GE.AND P2, PT, R13, c[0x0][0x17c], PT ;  /* 0x00005f000d007a0c */ /* 0x000fe40003f46270 */
[----:B------:R-:W-:Y:S01]  /*7fdd0*/  ISETP.LT.AND P0, PT, R51, c[0x0][0x178], !P0 ;  /* 0x00005e0033007a0c */ /* 0x000fe20004701270 */
[----:B------:R-:W4:Y:S01]  /*7fde0*/  LDL.LU R13, [R1+0x25c4] ;  /* 0x0025c400010d7983 */ /* 0x000f220000300800 */
[----:B-1----:R-:W-:-:S03]  /*7fdf0*/  IMAD.WIDE R6, R8, 0x2, R2 ;  /* 0x0000000208067825 */ /* 0x002fc600078e0202 */
[----:B------:R0:W-:Y:S01]  /*7fe00*/  @P3 STG.E.U16 [R4.64], R10 ;  /* 0x0000000a04003986 */ /* 0x0001e2000c101504 */
[----:B------:R-:W-:-:S03]  /*7fe10*/  ISETP.LT.AND P3, PT, R60, c[0x0][0x178], !P1 ;  /* 0x00005e003c007a0c */ /* 0x000fc60004f61270 */
[----:B------:R-:W4:Y:S01]  /*7fe20*/  LDL.LU R58, [R1+0x1ec] ;  /* 0x0001ec00013a7983 */ /* 0x000f220000300800 */
[----:B------:R-:W-:-:S03]  /*7fe30*/  IADD3 R8, R9, c[0x0][0x198], RZ ;  /* 0x0000660009087a10 */ /* 0x000fc60007ffe0ff */
[----:B------:R1:W-:Y:S01]  /*7fe40*/  @P5 STG.E.U16 [R6.64], R26 ;  /* 0x0000001a06005986 */ /* 0x0003e2000c101504 */
[----:B0-----:R-:W-:Y:S01]  /*7fe50*/  PRMT R10, R10, 0x7632, R10 ;  /* 0x000076320a0a7816 */ /* 0x001fe2000000000a */
[----:B------:R-:W-:-:S05]  /*7fe60*/  IMAD.WIDE R4, R9, 0x2, R52 ;  /* 0x0000000209047825 */ /* 0x000fca00078e0234 */
[----:B------:R0:W-:Y:S01]  /*7fe70*/  @P4 STG.E.U16 [R4.64], R10 ;  /* 0x0000000a04004986 */ /* 0x0001e2000c101504 */
[----:B-1----:R-:W-:Y:S01]  /*7fe80*/  PRMT R26, R26, 0x7632, R26 ;  /* 0x000076321a1a7816 */ /* 0x002fe2000000001a */
[----:B------:R-:W-:Y:S02]  /*7fe90*/  IMAD.WIDE R6, R9, 0x2, R2 ;  /* 0x0000000209067825 */ /* 0x000fe400078e0202 */
[----:B------:R-:W4:Y:S02]  /*7fea0*/  LDL.LU R9, [R1+0x259c] ;  /* 0x00259c0001097983 */ /* 0x000f240000300800 */
[----:B0-----:R-:W-:Y:S02]  /*7feb0*/  IMAD.WIDE R4, R8, 0x2, R52 ;  /* 0x0000000208047825 */ /* 0x001fe400078e0234 */
[----:B------:R0:W-:Y:S04]  /*7fec0*/  @P0 STG.E.U16 [R6.64], R26 ;  /* 0x0000001a06000986 */ /* 0x0001e8000c101504 */
[----:B------:R1:W-:Y:S01]  /*7fed0*/  @P3 STG.E.U16 [R4.64], R14 ;  /* 0x0000000e04003986 */ /* 0x0003e2000c101504 */
[----:B---3--:R-:W-:-:S03]  /*7fee0*/  ISETP.GE.AND P4, PT, R17, c[0x0][0x17c], PT ;  /* 0x00005f0011007a0c */ /* 0x008fc60003f86270 */
[----:B------:R-:W3:Y:S01]  /*7fef0*/  LDL.LU R17, [R1+0x2598] ;  /* 0x0025980001117983 */ /* 0x000ee20000300800 */
[----:B--2---:R-:W-:-:S03]  /*7ff00*/  ISETP.GE.AND P3, PT, R16, c[0x0][0x17c], PT ;  /* 0x00005f0010007a0c */ /* 0x004fc60003f66270 */
[----:B------:R-:W2:Y:S04]  /*7ff10*/  LDL.LU R16, [R1+0x258c] ;  /* 0x00258c0001107983 */ /* 0x000ea80000300800 */
[----:B------:R-:W2:Y:S01]  /*7ff20*/  LDL.LU R59, [R1+0x1bc] ;  /* 0x0001bc00013b7983 */ /* 0x000ea20000300800 */
[C---:B------:R-:W-:Y:S01]  /*7ff30*/  ISETP.LT.AND P5, PT, R51.reuse, c[0x0][0x178], !P1 ;  /* 0x00005e0033007a0c */ /* 0x040fe20004fa1270 */
[----:B0-----:R-:W-:Y:S01]  /*7ff40*/  IMAD.WIDE R6, R8, 0x2, R2 ;  /* 0x0000000208067825 */ /* 0x001fe200078e0202 */
[----:B------:R-:W-:Y:S01]  /*7ff50*/  ISETP.LT.AND P0, PT, R60, c[0x0][0x178], !P6 ;  /* 0x00005e003c007a0c */ /* 0x000fe20007701270 */
[----:B------:R-:W2:Y:S01]  /*7ff60*/  LDL.LU R18, [R1+0x2588] ;  /* 0x0025880001127983 */ /* 0x000ea20000300800 */
[----:B------:R-:W-:Y:S02]  /*7ff70*/  IADD3 R8, R8, c[0x0][0x198], RZ ;  /* 0x0000660008087a10 */ /* 0x000fe40007ffe0ff */
[----:B------:R-:W-:-:S02]  /*7ff80*/  ISETP.LT.AND P6, PT, R51, c[0x0][0x178], !P6 ;  /* 0x00005e0033007a0c */ /* 0x000fc400077c1270 */
[----:B-1----:R-:W-:Y:S01]  /*7ff90*/  PRMT R14, R14, 0x7632, R14 ;  /* 0x000076320e0e7816 */ /* 0x002fe2000000000e */
[----:B------:R-:W-:-:S04]  /*7ffa0*/  IMAD.WIDE R4, R8, 0x2, R52 ;  /* 0x0000000208047825 */ /* 0x000fc800078e0234 */
[----:B------:R0:W-:Y:S01]  /*7ffb0*/  @P5 STG.E.U16 [R6.64], R34 ;  /* 0x0000002206005986 */ /* 0x0001e2000c101504 */
[----:B------:R-:W-:Y:S02]  /*7ffc0*/  ISETP.LT.AND P5, PT, R60, c[0x0][0x178], !P2 ;  /* 0x00005e003c007a0c */ /* 0x000fe400057a1270 */
[----:B------:R-:W-:Y:S01]  /*7ffd0*/  ISETP.LT.AND P2, PT, R51, c[0x0][0x178], !P2 ;  /* 0x00005e0033007a0c */ /* 0x000fe20005741270 */
[----:B------:R1:W-:Y:S01]  /*7ffe0*/  @P0 STG.E.U16 [R4.64], R14 ;  /* 0x0000000e04000986 */ /* 0x0003e2000c101504 */
[----:B----4-:R-:W-:Y:S01]  /*7fff0*/  ISETP.GE.AND P1, PT, R20, c[0x0][0x17c], PT ;  /* 0x00005f0014007a0c */ /* 0x010fe20003f26270 */
[C---:B0-----:R-:W-:Y:S01]  /*80000*/  IMAD.WIDE R6, R8.reuse, 0x2, R2 ;  /* 0x0000000208067825 */ /* 0x041fe200078e0202 */
[----:B------:R-:W-:Y:S02]  /*80010*/  IADD3 R8, R8, c[0x0][0x198], RZ ;  /* 0x0000660008087a10 */ /* 0x000fe40007ffe0ff */
[----:B------:R-:W-:-:S03]  /*80020*/  PRMT R34, R34, 0x7632, R34 ;  /* 0x0000763222227816 */ /* 0x000fc60000000022 */
[----:B-1----:R-:W-:Y:S02]  /*80030*/  IMAD.WIDE R4, R8, 0x2, R52 ;  /* 0x0000000208047825 */ /* 0x002fe400078e0234 */
[----:B------:R0:W-:Y:S01]  /*80040*/  @P6 STG.E.U16 [R6.64], R34 ;  /* 0x0000002206006986 */ /* 0x0001e2000c101504 */
[C---:B------:R-:W-:Y:S02]  /*80050*/  ISETP.LT.AND P6, PT, R60.reuse, c[0x0][0x178], !P1 ;  /* 0x00005e003c007a0c */ /* 0x040fe40004fc1270 */
[----:B------:R-:W-:Y:S01]  /*80060*/  ISETP.LT.AND P1, PT, R51, c[0x0][0x178], !P1 ;  /* 0x00005e0033007a0c */ /* 0x000fe20004f21270 */
[----:B------:R1:W-:Y:S01]  /*80070*/  @P5 STG.E.U16 [R4.64], R58 ;  /* 0x0000003a04005986 */ /* 0x0003e2000c101504 */
[----:B------:R-:W-:Y:S02]  /*80080*/  ISETP.LT.AND P5, PT, R60, c[0x0][0x178], !P4 ;  /* 0x00005e003c007a0c */ /* 0x000fe400067a1270 */
[----:B------:R-:W-:Y:S01]  /*80090*/  ISETP.GE.AND P0, PT, R13, c[0x0][0x17c], PT ;  /* 0x00005f000d007a0c */ /* 0x000fe20003f06270 */
[C---:B0-----:R-:W-:Y:S01]  /*800a0*/  IMAD.WIDE R6, R8.reuse, 0x2, R2 ;  /* 0x0000000208067825 */ /* 0x041fe200078e0202 */
[----:B-1----:R-:W-:-:S04]  /*800b0*/  IADD3 R4, R8, c[0x0][0x198], RZ ;  /* 0x0000660008047a10 */ /* 0x002fc80007ffe0ff */
[----:B------:R0:W-:Y:S01]  /*800c0*/  @P2 STG.E.U16 [R6.64], R19 ;  /* 0x0000001306002986 */ /* 0x0001e2000c101504 */
[----:B------:R-:W-:Y:S02]  /*800d0*/  IADD3 R13, R4, c[0x0][0x198], RZ ;  /* 0x00006600040d7a10 */ /* 0x000fe40007ffe0ff */
[----:B------:R-:W-:Y:S02]  /*800e0*/  PRMT R10, R58, 0x7632, R10 ;  /* 0x000076323a0a7816 */ /* 0x000fe4000000000a */
[----:B------:R-:W-:Y:S02]  /*800f0*/  PRMT R12, R19, 0x7632, R12 ;  /* 0x00007632130c7816 */ /* 0x000fe4000000000c */
[----:B------:R-:W-:Y:S01]  /*80100*/  ISETP.GE.AND P2, PT, R9, c[0x0][0x17c], PT ;  /* 0x00005f0009007a0c */ /* 0x000fe20003f46270 */
[----:B------:R-:W-:-:S04]  /*80110*/  IMAD.WIDE R8, R13, 0x2, R52 ;  /* 0x000000020d087825 */ /* 0x000fc800078e0234 */
[----:B0-----:R-:W-:-:S04]  /*80120*/  IMAD.WIDE R6, R4, 0x2, R52 ;  /* 0x0000000204067825 */ /* 0x001fc800078e0234 */
[----:B------:R-:W-:Y:S01]  /*80130*/  IMAD.WIDE R4, R4, 0x2, R2 ;  /* 0x0000000204047825 */ /* 0x000fe200078e0202 */
[----:B------:R-:W-:Y:S01]  /*80140*/  @P6 STG.E.U16 [R6.64], R10 ;  /* 0x0000000a06006986 */ /* 0x000fe2000c101504 */
[----:B------:R-:W-:-:S03]  /*80150*/  ISETP.LT.AND P6, PT, R60, c[0x0][0x178], !P3 ;  /* 0x00005e003c007a0c */ /* 0x000fc60005fc1270 */
[----:B------:R0:W-:Y:S01]  /*80160*/  @P1 STG.E.U16 [R4.64], R12 ;  /* 0x0000000c04001986 */ /* 0x0001e2000c101504 */
[----:B------:R-:W-:Y:S01]  /*80170*/  ISETP.LT.AND P4, PT, R51, c[0x0][0x178], !P4 ;  /* 0x00005e0033007a0c */ /* 0x000fe20006781270 */
[----:B0-----:R-:W-:Y:S01]  /*80180*/  IMAD.WIDE R4, R13, 0x2, R2 ;  /* 0x000000020d047825 */ /* 0x001fe200078e0202 */
[----:B------:R-:W-:Y:S02]  /*80190*/  PRMT R10, R23, 0x7632, R10 ;  /* 0x00007632170a7816 */ /* 0x000fe4000000000a */
[----:B---3--:R-:W-:Y:S02]  /*801a0*/  ISETP.GE.AND P1, PT, R17, c[0x0][0x17c], PT ;  /* 0x00005f0011007a0c */ /* 0x008fe40003f26270 */
[----:B------:R-:W3:Y:S04]  /*801b0*/  LDL.LU R17, [R1+0x25d0] ;  /* 0x0025d00001117983 */ /* 0x000ee80000300800 */
[----:B--2---:R-:W-:Y:S01]  /*801c0*/  @P5 STG.E.U16 [R8.64], R59 ;  /* 0x0000003b08005986 */ /* 0x004fe2000c101504 */
[----:B------:R-:W-:-:S02]  /*801d0*/  ISETP.LT.AND P5, PT, R51, c[0x0][0x178], !P3 ;  /* 0x00005e0033007a0c */ /* 0x000fc40005fa1270 */
[----:B------:R-:W-:Y:S02]  /*801e0*/  ISETP.GE.AND P3, PT, R16, c[0x0][0x17c], PT ;  /* 0x00005f0010007a0c */ /* 0x000fe40003f66270 */
[----:B------:R-:W2:Y:S04]  /*801f0*/  LDL.LU R16, [R1+0x25cc] ;  /* 0x0025cc0001107983 */ /* 0x000ea80000300800 */
[----:B------:R-:W4:Y:S04]  /*80200*/  LDL.LU R21, [R1+0x25dc] ;  /* 0x0025dc0001157983 */ /* 0x000f280000300800 */
[----:B------:R-:W4:Y:S04]  /*80210*/  LDL.LU R20, [R1+0x25d8] ;  /* 0x0025d80001147983 */ /* 0x000f280000300800 */
[----:B------:R0:W-:Y:S04]  /*80220*/  @P4 STG.E.U16 [R4.64], R23 ;  /* 0x0000001704004986 */ /* 0x0001e8000c101504 */
[----:B0-----:R-:W4:Y:S04]  /*80230*/  LDL.LU R23, [R1+0x25e4] ;  /* 0x0025e40001177983 */ /* 0x001f280000300800 */
[----:B------:R-:W4:Y:S04]  /*80240*/  LDL.LU R22, [R1+0x25e0] ;  /* 0x0025e00001167983 */ /* 0x000f280000300800 */
[----:B------:R-:W4:Y:S04]  /*80250*/  LDL.LU R31, [R1+0x25fc] ;  /* 0x0025fc00011f7983 */ /* 0x000f280000300800 */
[----:B------:R-:W4:Y:S04]  /*80260*/  LDL.LU R29, [R1+0x25f8] ;  /* 0x0025f800011d7983 */ /* 0x000f280000300800 */
[----:B------:R-:W4:Y:S01]  /*80270*/  LDL.LU R28, [R1+0x2604] ;  /* 0x00260400011c7983 */ /* 0x000f220000300800 */
[----:B------:R-:W-:-:S03]  /*80280*/  PRMT R9, R59, 0x7632, R9 ;  /* 0x000076323b097816 */ /* 0x000fc60000000009 */
[----:B------:R-:W0:Y:S01]  /*80290*/  S2R R59, SR_TID.X ;  /* 0x00000000003b7919 */ /* 0x000e220000002100 */
[----:B------:R-:W-:Y:S02]  /*802a0*/  IADD3 R8, R13, c[0x0][0x198], RZ ;  /* 0x000066000d087a10 */ /* 0x000fe40007ffe0ff */
[----:B------:R-:W-:Y:S01]  /*802b0*/  ISETP.LT.AND P4, PT, R60, c[0x0][0x178], !P0 ;  /* 0x00005e003c007a0c */ /* 0x000fe20004781270 */
[----:B------:R-:W4:Y:S02]  /*802c0*/  LDL.LU R30, [R1+0x2600] ;  /* 0x00260000011e7983 */ /* 0x000f240000300800 */
[----:B------:R-:W-:Y:S01]  /*802d0*/  IMAD.WIDE R6, R8, 0x2, R52 ;  /* 0x0000000208067825 */ /* 0x000fe200078e0234 */
[----:B------:R-:W-:-:S03]  /*802e0*/  ISETP.LT.AND P0, PT, R51, c[0x0][0x178], !P0 ;  /* 0x00005e0033007a0c */ /* 0x000fc60004701270 */
[----:B------:R-:W-:Y:S01]  /*802f0*/  IMAD.WIDE R4, R8, 0x2, R2 ;  /* 0x0000000208047825 */ /* 0x000fe200078e0202 */
[----:B------:R1:W-:Y:S04]  /*80300*/  @P6 STG.E.U16 [R6.64], R9 ;  /* 0x0000000906006986 */ /* 0x0003e8000c101504 */
[----:B------:R0:W-:Y:S01]  /*80310*/  @P5 STG.E.U16 [R4.64], R10 ;  /* 0x0000000a04005986 */ /* 0x0001e2000c101504 */
[----:B------:R-:W-:Y:S02]  /*80320*/  ISETP.LT.AND P5, PT, R60, c[0x0][0x178], !P2 ;  /* 0x00005e003c007a0c */ /* 0x000fe400057a1270 */
[----:B-1----:R-:W-:Y:S02]  /*80330*/  IADD3 R6, R8, c[0x0][0x198], RZ ;  /* 0x0000660008067a10 */ /* 0x002fe40007ffe0ff */
[C---:B0-----:R-:W-:Y:S01]  /*80340*/  LOP3.LUT R58, R59.reuse, 0x1f, RZ, 0xc0, !PT ;  /* 0x0000001f3b3a7812 */ /* 0x041fe200078ec0ff */
[----:B------:R-:W-:-:S02]  /*80350*/  IMAD.SHL.U32 R59, R59, 0x100, RZ ;  /* 0x000001003b3b7824 */ /* 0x000fc400078e00ff */
[C---:B------:R-:W-:Y:S01]  /*80360*/  IMAD.WIDE R8, R6.reuse, 0x2, R52 ;  /* 0x0000000206087825 */ /* 0x040fe200078e0234 */
[----:B------:R-:W-:-:S03]  /*80370*/  IADD3 R10, R6, c[0x0][0x198], RZ ;  /* 0x00006600060a7a10 */ /* 0x000fc60007ffe0ff */
[----:B------:R-:W-:Y:S01]  /*80380*/  IMAD.WIDE R12, R6, 0x2, R2 ;  /* 0x00000002060c7825 */ /* 0x000fe200078e0202 */
[----:B------:R-:W-:Y:S01]  /*80390*/  ISETP.LT.AND P2, PT, R51, c[0x0][0x178], !P2 ;  /* 0x00005e0033007a0c */ /* 0x000fe20005741270 */
[----:B------:R0:W-:Y:S01]  /*803a0*/  @P4 STG.E.U16 [R8.64], R11 ;  /* 0x0000000b08004986 */ /* 0x0001e2000c101504 */
[----:B------:R-:W-:Y:S02]  /*803b0*/  LOP3.LUT R59, R59, 0x600, RZ, 0xc0, !PT ;  /* 0x000006003b3b7812 */ /* 0x000fe400078ec0ff */
[----:B------:R-:W-:Y:S01]  /*803c0*/  ISETP.LT.AND P4, PT, R60, c[0x0][0x178], !P1 ;  /* 0x00005e003c007a0c */ /* 0x000fe20004f81270 */
[----:B------:R1:W-:Y:S01]  /*803d0*/  @P0 STG.E.U16 [R12.64], R27 ;  /* 0x0000001b0c000986 */ /* 0x0003e2000c101504 */
[----:B------:R-:W-:Y:S01]  /*803e0*/  PRMT R14, R11, 0x7632, R14 ;  /* 0x000076320b0e7816 */ /* 0x000fe2000000000e */
[----:B------:R-:W-:Y:S02]  /*803f0*/  IMAD R59, R58, 0x10, R59 ;  /* 0x000000103a3b7824 */ /* 0x000fe400078e023b */
[----:B------:R-:W2:Y:S01]  /*80400*/  LDS.128 R4, [R0] ;  /* 0x0000000000047984 */ /* 0x000ea20000000c00 */
[C---:B0-----:R-:W-:Y:S01]  /*80410*/  IMAD.WIDE R8, R10.reuse, 0x2, R52 ;  /* 0x000000020a087825 */ /* 0x041fe200078e0234 */
[----:B-1----:R-:W-:-:S03]  /*80420*/  IADD3 R12, R10, c[0x0][0x198], RZ ;  /* 0x000066000a0c7a10 */ /* 0x002fc60007ffe0ff */
[----:B------:R-:W-:Y:S01]  /*80430*/  IMAD.WIDE R10, R10, 0x2, R2 ;  /* 0x000000020a0a7825 */ /* 0x000fe200078e0202 */
[----:B------:R-:W-:Y:S01]  /*80440*/  PRMT R27, R27, 0x7632, R27 ;  /* 0x000076321b1b7816 */ /* 0x000fe2000000001b */
[----:B------:R0:W-:Y:S01]  /*80450*/  @P5 STG.E.U16 [R8.64], R14 ;  /* 0x0000000e08005986 */ /* 0x0001e2000c101504 */
[----:B------:R-:W-:-:S03]  /*80460*/  LOP3.LUT R59, R59, 0x20, RZ, 0x3c, !PT ;  /* 0x000000203b3b7812 */ /* 0x000fc600078e3cff */
[----:B------:R-:W-:Y:S01]  /*80470*/  @P2 STG.E.U16 [R10.64], R27 ;  /* 0x0000001b0a002986 */ /* 0x000fe2000c101504 */
[----:B0-----:R-:W-:-:S05]  /*80480*/  IMAD.WIDE R8, R12, 0x2, R52 ;  /* 0x000000020c087825 */ /* 0x001fca00078e0234 */
[----:B------:R-:W-:Y:S04]  /*80490*/  @P4 STG.E.U16 [R8.64], R15 ;  /* 0x0000000f08004986 */ /* 0x000fe8000c101504 */
[----:B------:R0:W1:Y:S04]  /*804a0*/  LDS.128 R8, [R59] ;  /* 0x000000003b087984 */ /* 0x0000680000000c00 */
[----:B0-----:R-:W0:Y:S01]  /*804b0*/  S2R R59, SR_TID.X ;  /* 0x00000000003b7919 */ /* 0x001e220000002100 */
[----:B------:R-:W-:Y:S02]  /*804c0*/  ISETP.LT.AND P1, PT, R51, c[0x0][0x178], !P1 ;  /* 0x00005e0033007a0c */ /* 0x000fe40004f21270 */
[----:B------:R-:W-:-:S02]  /*804d0*/  ISETP.LT.AND P2, PT, R60, c[0x0][0x178], !P3 ;  /* 0x00005e003c007a0c */ /* 0x000fc40005f41270 */
[----:B------:R-:W-:Y:S02]  /*804e0*/  ISETP.LT.AND P3, PT, R51, c[0x0][0x178], !P3 ;  /* 0x00005e0033007a0c */ /* 0x000fe40005f61270 */
[C---:B------:R-:W-:Y:S01]  /*804f0*/  IADD3 R14, R12.reuse, c[0x0][0x198], RZ ;  /* 0x000066000c0e7a10 */ /* 0x040fe20007ffe0ff */
[----:B------:R-:W-:Y:S01]  /*80500*/  IMAD.WIDE R12, R12, 0x2, R2 ;  /* 0x000000020c0c7825 */ /* 0x000fe200078e0202 */
[----:B------:R-:W-:Y:S02]  /*80510*/  ISETP.GE.AND P6, PT, R18, c[0x0][0x17c], PT ;  /* 0x00005f0012007a0c */ /* 0x000fe40003fc6270 */
[C---:B0-----:R-:W-:Y:S01]  /*80520*/  LOP3.LUT R58, R59.reuse, 0x1f, RZ, 0xc0, !PT ;  /* 0x0000001f3b3a7812 */ /* 0x041fe200078ec0ff */
[----:B------:R-:W-:-:S05]  /*80530*/  IMAD.SHL.U32 R59, R59, 0x100, RZ ;  /* 0x000001003b3b7824 */ /* 0x000fca00078e00ff */
[----:B------:R-:W-:Y:S01]  /*80540*/  LOP3.LUT R59, R59, 0x600, RZ, 0xc0, !PT ;  /* 0x000006003b3b7812 */ /* 0x000fe200078ec0ff */
[----:B------:R0:W-:Y:S01]  /*80550*/  @P1 STG.E.U16 [R12.64], R35 ;  /* 0x000000230c001986 */ /* 0x0001e2000c101504 */
[----:B------:R-:W-:-:S03]  /*80560*/  PRMT R0, R15, 0x7632, R0 ;  /* 0x000076320f007816 */ /* 0x000fc60000000000 */
[----:B------:R-:W-:Y:S01]  /*80570*/  IMAD R59, R58, 0x10, R59 ;  /* 0x000000103a3b7824 */ /* 0x000fe200078e023b */
[C---:B------:R-:W-:Y:S02]  /*80580*/  IADD3 R18, R14.reuse, c[0x0][0x198], RZ ;  /* 0x000066000e127a10 */ /* 0x040fe40007ffe0ff */
[----:B------:R-:W-:Y:S02]  /*80590*/  PRMT R19, R35, 0x7632, R19 ;  /* 0x0000763223137816 */ /* 0x000fe40000000013 */
[----:B------:R-:W-:Y:S01]  /*805a0*/  LOP3.LUT R59, R59, 0x40, RZ, 0x3c, !PT ;  /* 0x000000403b3b7812 */ /* 0x000fe200078e3cff */
[----:B0-----:R-:W-:Y:S01]  /*805b0*/  IMAD.WIDE R12, R14, 0x2, R52 ;  /* 0x000000020e0c7825 */ /* 0x001fe200078e0234 */
[----:B------:R-:W-:-:S03]  /*805c0*/  ISETP.LT.AND P4, PT, R60, c[0x0][0x178], !P6 ;  /* 0x00005e003c007a0c */ /* 0x000fc60007781270 */
[----:B------:R-:W-:Y:S01]  /*805d0*/  IMAD.WIDE R14, R14, 0x2, R2 ;  /* 0x000000020e0e7825 */ /* 0x000fe200078e0202 */
[----:B------:R-:W-:Y:S04]  /*805e0*/  @P2 STG.E.U16 [R12.64], R0 ;  /* 0x000000000c002986 */ /* 0x000fe8000c101504 */
[----:B------:R-:W-:Y:S01]  /*805f0*/  @P3 STG.E.U16 [R14.64], R19 ;  /* 0x000000130e003986 */ /* 0x000fe2000c101504 */
[----:B------:R-:W-:-:S03]  /*80600*/  ISETP.LT.AND P6, PT, R51, c[0x0][0x178], !P6 ;  /* 0x00005e0033007a0c */ /* 0x000fc600077c1270 */
[----:B------:R-:W0:Y:S01]  /*80610*/  LDS.128 R12, [R59] ;  /* 0x000000003b0c7984 */ /* 0x000e220000000c00 */
[----:B---3--:R-:W-:-:S04]  /*80620*/  ISETP.GE.AND P0, PT, R17, c[0x0][0x17c], PT ;  /* 0x00005f0011007a0c */ /* 0x008fc80003f06270 */
[----:B------:R-:W-:Y:S02]  /*80630*/  ISETP.LT.AND P3, PT, R60, c[0x0][0x178], !P0 ;  /* 0x00005e003c007a0c */ /* 0x000fe40004761270 */
[----:B------:R-:W-:Y:S02]  /*80640*/  ISETP.LT.AND P0, PT, R51, c[0x0][0x178], !P0 ;  /* 0x00005e0033007a0c */ /* 0x000fe40004701270 */
[----:B--2---:R-:W-:Y:S01]  /*80650*/  ISETP.GE.AND P5, PT, R16, c[0x0][0x17c], PT ;  /* 0x00005f0010007a0c */ /* 0x004fe20003fa6270 */
[----:B------:R-:W-:-:S05]  /*80660*/  IMAD.WIDE R16, R18, 0x2, R52 ;  /* 0x0000000212107825 */ /* 0x000fca00078e0234 */
[----:B------:R2:W-:Y:S01]  /*80670*/  @P4 STG.E.U16 [R16.64], R36 ;  /* 0x0000002410004986 */ /* 0x0005e2000c101504 */
[----:B------:R-:W-:Y:S02]  /*80680*/  ISETP.LT.AND P4, PT, R60, c[0x0][0x178], !P5 ;  /* 0x00005e003c007a0c */ /* 0x000fe40006f81270 */
[----:B----4-:R-:W-:Y:S01]  /*80690*/  ISETP.GE.AND P1, PT, R21, c[0x0][0x17c], PT ;  /* 0x00005f0015007a0c */ /* 0x010fe20003f26270 */
[C---:B--2---:R-:W-:Y:S01]  /*806a0*/  IMAD.WIDE R16, R18.reuse, 0x2, R2 ;  /* 0x0000000212107825 */ /* 0x044fe200078e0202 */
[----:B------:R-:W-:Y:S02]  /*806b0*/  IADD3 R18, R18, c[0x0][0x198], RZ ;  /* 0x0000660012127a10 */ /* 0x000fe40007ffe0ff */
[----:B------:R-:W-:Y:S02]  /*806c0*/  PRMT R36, R36, 0x7632, R36 ;  /* 0x0000763224247816 */ /* 0x000fe40000000024 */
[----:B------:R-:W-:Y:S01]  /*806d0*/  IADD3 R0, R18, c[0x0][0x198], RZ ;  /* 0x0000660012007a10 */ /* 0x000fe20007ffe0ff */
[----:B------:R2:W-:Y:S01]  /*806e0*/  @P6 STG.E.U16 [R16.64], R4 ;  /* 0x0000000410006986 */ /* 0x0005e2000c101504 */
[----:B------:R-:W-:-:S02]  /*806f0*/  ISETP.GE.AND P2, PT, R20, c[0x0][0x17c], PT ;  /* 0x00005f0014007a0c */ /* 0x000fc40003f46270 */
[----:B------:R-:W-:Y:S01]  /*80700*/  ISETP.LT.AND P5, PT, R51, c[0x0][0x178], !P5 ;  /* 0x00005e0033007a0c */ /* 0x000fe20006fa1270 */
[----:B------:R-:W-:-:S04]  /*80710*/  IMAD.WIDE R20, R0, 0x2, R52 ;  /* 0x0000000200147825 */ /* 0x000fc800078e0234 */
[----:B--2---:R-:W-:Y:S01]  /*80720*/  IMAD.WIDE R16, R18, 0x2, R52 ;  /* 0x0000000212107825 */ /* 0x004fe200078e0234 */
[----:B------:R-:W-:-:S03]  /*80730*/  PRMT R4, R4, 0x7632, R4 ;  /* 0x0000763204047816 */ /* 0x000fc60000000004 */
[----:B------:R-:W-:Y:S01]  /*80740*/  IMAD.WIDE R18, R18, 0x2, R2 ;  /* 0x0000000212127825 */ /* 0x000fe200078e0202 */
[----:B------:R-:W-:Y:S01]  /*80750*/  @P3 STG.E.U16 [R16.64], R36 ;  /* 0x0000002410003986 */ /* 0x000fe2000c101504 */
[----:B------:R-:W-:-:S03]  /*80760*/  IADD3 R24, R0, c[0x0][0x198], RZ ;  /* 0x0000660000187a10 */ /* 0x000fc60007ffe0ff */
[----:B------:R2:W-:Y:S01]  /*80770*/  @P0 STG.E.U16 [R18.64], R4 ;  /* 0x0000000412000986 */ /* 0x0005e2000c101504 */
[C---:B------:R-:W-:Y:S02]  /*80780*/  ISETP.LT.AND P0, PT, R60.reuse, c[0x0][0x178], !P1 ;  /* 0x00005e003c007a0c */ /* 0x040fe40004f01270 */
[C---:B------:R-:W-:Y:S01]  /*80790*/  ISETP.LT.AND P1, PT, R51.reuse, c[0x0][0x178], !P1 ;  /* 0x00005e0033007a0c */ /* 0x040fe20004f21270 */
[----:B------:R3:W-:Y:S01]  /*807a0*/  @P4 STG.E.U16 [R20.64], R40 ;  /* 0x0000002814004986 */ /* 0x0007e2000c101504 */
[----:B------:R-:W-:Y:S02]  /*807b0*/  ISETP.LT.AND P4, PT, R60, c[0x0][0x178], !P2 ;  /* 0x00005e003c007a0c */ /* 0x000fe40005781270 */
[----:B------:R-:W-:Y:S01]  /*807c0*/  ISETP.LT.AND P2, PT, R51, c[0x0][0x178], !P2 ;  /* 0x00005e0033007a0c */ /* 0x000fe20005741270 */
[----:B------:R-:W4:Y:S01]  /*807d0*/  LDS.128 R16, [R61] ;  /* 0x000000003d107984 */ /* 0x000f220000000c00 */
[----:B------:R-:W-:Y:S02]  /*807e0*/  ISETP.GE.AND P6, PT, R23, c[0x0][0x17c], PT ;  /* 0x00005f0017007a0c */ /* 0x000fe40003fc6270 */
[----:B--2---:R-:W-:-:S02]  /*807f0*/  IADD3 R4, R24, c[0x0][0x198], RZ ;  /* 0x0000660018047a10 */ /* 0x004fc40007ffe0ff */
[----:B------:R-:W-:Y:S01]  /*80800*/  ISETP.GE.AND P3, PT, R22, c[0x0][0x17c], PT ;  /* 0x00005f0016007a0c */ /* 0x000fe20003f66270 */
[----:B---3--:R-:W-:Y:S01]  /*80810*/  IMAD.WIDE R20, R0, 0x2, R2 ;  /* 0x0000000200147825 */ /* 0x008fe200078e0202 */
[----:B------:R-:W-:Y:S02]  /*80820*/  PRMT R40, R40, 0x7632, R40 ;  /* 0x0000763228287816 */ /* 0x000fe40000000028 */
[----:B-1----:R-:W-:Y:S01]  /*80830*/  PRMT R0, R8, 0x7632, R0 ;  /* 0x0000763208007816 */ /* 0x002fe20000000000 */
[C---:B------:R-:W-:Y:S01]  /*80840*/  IMAD.WIDE R22, R24.reuse, 0x2, R52 ;  /* 0x0000000218167825 */ /* 0x040fe200078e0234 */
[----:B------:R1:W-:Y:S03]  /*80850*/  @P5 STG.E.U16 [R20.64], R8 ;  /* 0x0000000814005986 */ /* 0x0003e6000c101504 */
[----:B------:R-:W-:Y:S01]  /*80860*/  IMAD.WIDE R24, R24, 0x2, R2 ;  /* 0x0000000218187825 */ /* 0x000fe200078e0202 */
[----:B------:R-:W-:Y:S03]  /*80870*/  @P0 STG.E.U16 [R22.64], R40 ;  /* 0x0000002816000986 */ /* 0x000fe6000c101504 */
[C---:B------:R-:W-:Y:S01]  /*80880*/  IMAD.WIDE R26, R4.reuse, 0x2, R52 ;  /* 0x00000002041a7825 */ /* 0x040fe200078e0234 */
[----:B------:R2:W-:Y:S03]  /*80890*/  @P1 STG.E.U16 [R24.64], R0 ;  /* 0x0000000018001986 */ /* 0x0005e6000c101504 */
[----:B-1----:R-:W-:Y:S01]  /*808a0*/  IMAD.WIDE R20, R4, 0x2, R2 ;  /* 0x0000000204147825 */ /* 0x002fe200078e0202 */
[----:B------:R-:W-:Y:S01]  /*808b0*/  ISETP.GE.AND P5, PT, R31, c[0x0][0x17c], PT ;  /* 0x00005f001f007a0c */ /* 0x000fe20003fa6270 */
[----:B------:R1:W-:Y:S01]  /*808c0*/  @P4 STG.E.U16 [R26.64], R44 ;  /* 0x0000002c1a004986 */ /* 0x0003e2000c101504 */
[----:B------:R-:W-:-:S03]  /*808d0*/  ISETP.GE.AND P0, PT, R29, c[0x0][0x17c], PT ;  /* 0x00005f001d007a0c */ /* 0x000fc60003f06270 */
[----:B------:R-:W3:Y:S04]  /*808e0*/  LDL.LU R31, [R1+0x2610] ;  /* 0x00261000011f7983 */ /* 0x000ee80000300800 */
[----:B0-----:R-:W-:Y:S01]  /*808f0*/  @P2 STG.E.U16 [R20.64], R12 ;  /* 0x0000000c14002986 */ /* 0x001fe2000c101504 */
[----:B------:R-:W-:-:S03]  /*80900*/  ISETP.GE.AND P2, PT, R28, c[0x0][0x17c], PT ;  /* 0x00005f001c007a0c */ /* 0x000fc60003f46270 */
[----:B------:R-:W3:Y:S04]  /*80910*/  LDL.LU R29, [R1+0x260c] ;  /* 0x00260c00011d7983 */ /* 0x000ee80000300800 */
[----:B------:R-:W3:Y:S01]  /*80920*/  LDL.LU R28, [R1+0x2620] ;  /* 0x00262000011c7983 */ /* 0x000ee20000300800 */
[----:B------:R-:W-:Y:S02]  /*80930*/  ISETP.LT.AND P1, PT, R60, c[0x0][0x178], !P6 ;  /* 0x00005e003c007a0c */ /* 0x000fe40007721270 */
[----:B------:R-:W-:Y:S02]  /*80940*/  ISETP.LT.AND P6, PT, R51, c[0x0][0x178], !P6 ;  /* 0x00005e0033007a0c */ /* 0x000fe400077c1270 */
[----:B--2---:R-:W-:Y:S02]  /*80950*/  IADD3 R24, R4, c[0x0][0x198], RZ ;  /* 0x0000660004187a10 */ /* 0x004fe40007ffe0ff */
[----:B------:R-:W-:-:S02]  /*80960*/  ISETP.LT.AND P4, PT, R60, c[0x0][0x178], !P3 ;  /* 0x00005e003c007a0c */ /* 0x000fc40005f81270 */
[C---:B------:R-:W-:Y:S01]  /*80970*/  IADD3 R0, R24.reuse, c[0x0][0x198], RZ ;  /* 0x0000660018007a10 */ /* 0x040fe20007ffe0ff */
[----:B------:R-:W-:Y:S01]  /*80980*/  IMAD.WIDE R22, R24, 0x2, R52 ;  /* 0x0000000218167825 */ /* 0x000fe200078e0234 */
[----:B-1----:R-:W-:Y:S02]  /*80990*/  PRMT R44, R44, 0x7632, R44 ;  /* 0x000076322c2c7816 */ /* 0x002fe4000000002c */
[----:B------:R-:W-:Y:S01]  /*809a0*/  PRMT R4, R12, 0x7632, R4 ;  /* 0x000076320c047816 */ /* 0x000fe20000000004 */
[----:B------:R-:W-:Y:S01]  /*809b0*/  IMAD.WIDE R24, R24, 0x2, R2 ;  /* 0x0000000218187825 */ /* 0x000fe200078e0202 */
[----:B------:R-:W-:-:S03]  /*809c0*/  ISETP.LT.AND P3, PT, R51, c[0x0][0x178], !P3 ;  /* 0x00005e0033007a0c */ /* 0x000fc60005f61270 */
[----:B------:R-:W-:Y:S01]  /*809d0*/  IMAD.WIDE R26, R0, 0x2, R52 ;  /* 0x00000002001a7825 */ /* 0x000fe200078e0234 */
[----:B------:R-:W-:Y:S01]  /*809e0*/  @P1 STG.E.U16 [R22.64], R44 ;  /* 0x0000002c16001986 */ /* 0x000fe2000c101504 */
[----:B------:R-:W-:-:S03]  /*809f0*/  ISETP.GE.AND P1, PT, R30, c[0x0][0x17c], PT ;  /* 0x00005f001e007a0c */ /* 0x000fc60003f26270 */
[----:B------:R0:W-:Y:S01]  /*80a00*/  @P6 STG.E.U16 [R24.64], R4 ;  /* 0x0000000418006986 */ /* 0x0001e2000c101504 */
[----:B------:R-:W-:-:S03]  /*80a10*/  ISETP.LT.AND P6, PT, R60, c[0x0][0x178], !P0 ;  /* 0x00005e003c007a0c */ /* 0x000fc600047c1270 */
[----:B------:R1:W-:Y:S01]  /*80a20*/  @P4 STG.E.U16 [R26.64], R48 ;  /* 0x000000301a004986 */ /* 0x0003e2000c101504 */
[----:B------:R-:W-:Y:S02]  /*80a30*/  ISETP.LT.AND P4, PT, R60, c[0x0][0x178], !P5 ;  /* 0x00005e003c007a0c */ /* 0x000fe40006f81270 */
[C---:B------:R-:W-:Y:S01]  /*80a40*/  ISETP.LT.AND P5, PT, R51.reuse, c[0x0][0x178], !P5 ;  /* 0x00005e0033007a0c */ /* 0x040fe20006fa1270 */
[----:B------:R-:W2:Y:S01]  /*80a50*/  LDL.LU R30, [R1+0x261c] ;  /* 0x00261c00011e7983 */ /* 0x000ea20000300800 */
[----:B------:R-:W-:Y:S02]  /*80a60*/  ISETP.LT.AND P0, PT, R51, c[0x0][0x178], !P0 ;  /* 0x00005e0033007a0c */ /* 0x000fe40004701270 */
[C---:B0-----:R-:W-:Y:S01]  /*80a70*/  IADD3 R24, R0.reuse, c[0x0][0x198], RZ ;  /* 0x0000660000187a10 */ /* 0x041fe20007ffe0ff */
[----:B------:R-:W-:Y:S01]  /*80a80*/  IMAD.WIDE R20, R0, 0x2, R2 ;  /* 0x0000000200147825 */ /* 0x000fe200078e0202 */
[----:B------:R-:W2:Y:S02]  /*80a90*/  LDL.LU R34, [R1+0x2630] ;  /* 0x0026300001227983 */ /* 0x000ea40000300800 */
[C---:B------:R-:W-:Y:S01]  /*80aa0*/  IADD3 R4, R24.reuse, c[0x0][0x198], RZ ;  /* 0x0000660018047a10 */ /* 0x040fe20007ffe0ff */
[----:B------:R-:W-:Y:S01]  /*80ab0*/  IMAD.WIDE R22, R24, 0x2, R52 ;  /* 0x0000000218167825 */ /* 0x000fe200078e0234 */
[----:B-1----:R-:W-:Y:S01]  /*80ac0*/  PRMT R48, R48, 0x7632, R48 ;  /* 0x0000763230307816 */ /* 0x002fe20000000030 */
[----:B----4-:R0:W-:Y:S01]  /*80ad0*/  @P3 STG.E.U16 [R20.64], R16 ;  /* 0x0000001014003986 */ /* 0x0101e2000c101504 */
[----:B------:R-:W-:Y:S01]  /*80ae0*/  PRMT R0, R16, 0x7632, R0 ;  /* 0x0000763210007816 */ /* 0x000fe20000000000 */
[----:B------:R-:W-:-:S02]  /*80af0*/  IMAD.WIDE R24, R24, 0x2, R2 ;  /* 0x0000000218187825 */ /* 0x000fc400078e0202 */
[----:B------:R-:W4:Y:S02]  /*80b00*/  LDL.LU R32, [R1+0x262c] ;  /* 0x00262c0001207983 */ /* 0x000f240000300800 */
[C---:B------:R-:W-:Y:S02]  /*80b10*/  IMAD.WIDE R26, R4.reuse, 0x2, R52 ;  /* 0x00000002041a7825 */ /* 0x040fe400078e0234 */
[----:B------:R1:W-:Y:S02]  /*80b20*/  @P4 STG.E.U16 [R22.64], R48 ;  /* 0x0000003016004986 */ /* 0x0003e4000c101504 */
[----:B0-----:R-:W-:Y:S02]  /*80b30*/  IMAD.WIDE R20, R4, 0x2, R2 ;  /* 0x0000000204147825 */ /* 0x001fe400078e0202 */
[----:B------:R0:W-:Y:S04]  /*80b40*/  @P5 STG.E.U16 [R24.64], R0 ;  /* 0x0000000018005986 */ /* 0x0001e8000c101504 */
[----:B------:R0:W-:Y:S04]  /*80b50*/  @P6 STG.E.U16 [R26.64], R37 ;  /* 0x000000251a006986 */ /* 0x0001e8000c101504 */
[----:B------:R0:W-:Y:S01]  /*80b60*/  @P0 STG.E.U16 [R20.64], R5 ;  /* 0x0000000514000986 */ /* 0x0001e2000c101504 */
[----:B---3--:R-:W-:-:S03]  /*80b70*/  ISETP.GE.AND P0, PT, R28, c[0x0][0x17c], PT ;  /* 0x00005f001c007a0c */ /* 0x008fc60003f06270 */
[----:B------:R-:W3:Y:S01]  /*80b80*/  LDL.LU R28, [R1+0x2640] ;  /* 0x00264000011c7983 */ /* 0x000ee20000300800 */
[----:B------:R-:W-:Y:S02]  /*80b90*/  ISETP.GE.AND P3, PT, R31, c[0x0][0x17c], PT ;  /* 0x00005f001f007a0c */ /* 0x000fe40003f66270 */
[----:B------:R-:W-:Y:S02]  /*80ba0*/  ISETP.LT.AND P5, PT, R60, c[0x0][0x178], !P2 ;  /* 0x00005e003c007a0c */ /* 0x000fe400057a1270 */
[----:B------:R-:W-:Y:S02]  /*80bb0*/  ISETP.LT.AND P4, PT, R51, c[0x0][0x178], !P2 ;  /* 0x00005e0033007a0c */ /* 0x000fe40005781270 */
[----:B------:R-:W-:Y:S02]  /*80bc0*/  IADD3 R31, R4, c[0x0][0x198], RZ ;  /* 0x00006600041f7a10 */ /* 0x000fe40007ffe0ff */
[----:B------:R-:W-:Y:S02]  /*80bd0*/  ISETP.LT.AND P6, PT, R60, c[0x0][0x178], !P1 ;  /* 0x00005e003c007a0c */ /* 0x000fe40004fc1270 */
[----:B------:R-:W-:-:S02]  /*80be0*/  ISETP.GE.AND P2, PT, R29, c[0x0][0x17c], PT ;  /* 0x00005f001d007a0c */ /* 0x000fc40003f46270 */
[C---:B------:R-:W-:Y:S01]  /*80bf0*/  IADD3 R29, R31.reuse, c[0x0][0x198], RZ ;  /* 0x000066001f1d7a10 */ /* 0x040fe20007ffe0ff */
[----:B-1----:R-:W-:Y:S01]  /*80c00*/  IMAD.WIDE R22, R31, 0x2, R52 ;  /* 0x000000021f167825 */ /* 0x002fe200078e0234 */
[----:B------:R-:W-:Y:S02]  /*80c10*/  PRMT R8, R37, 0x7632, R8 ;  /* 0x0000763225087816 */ /* 0x000fe40000000008 */
[----:B------:R-:W-:Y:S01]  /*80c20*/  PRMT R12, R5, 0x7632, R12 ;  /* 0x00007632050c7816 */ /* 0x000fe2000000000c */
[----:B0-----:R-:W-:Y:S01]  /*80c30*/  IMAD.WIDE R24, R31, 0x2, R2 ;  /* 0x000000021f187825 */ /* 0x001fe200078e0202 */
[----:B------:R-:W-:-:S03]  /*80c40*/  ISETP.LT.AND P1, PT, R51, c[0x0][0x178], !P1 ;  /* 0x00005e0033007a0c */ /* 0x000fc60004f21270 */
[C---:B------:R-:W-:Y:S01]  /*80c50*/  IMAD.WIDE R26, R29.reuse, 0x2, R52 ;  /* 0x000000021d1a7825 */ /* 0x040fe200078e0234 */
[----:B------:R0:W-:Y:S01]  /*80c60*/  @P5 STG.E.U16 [R22.64], R8 ;  /* 0x0000000816005986 */ /* 0x0001e2000c101504 */
[----:B------:R-:W-:Y:S02]  /*80c70*/  ISETP.LT.AND P5, PT, R60, c[0x0][0x178], !P3 ;  /* 0x00005e003c007a0c */ /* 0x000fe40005fa1270 */
[----:B------:R-:W-:Y:S01]  /*80c80*/  IADD3 R31, R29, c[0x0][0x198], RZ ;  /* 0x000066001d1f7a10 */ /* 0x000fe20007ffe0ff */
[----:B------:R1:W-:Y:S01]  /*80c90*/  @P4 STG.E.U16 [R24.64], R12 ;  /* 0x0000000c18004986 */ /* 0x0003e2000c101504 */
[----:B------:R-:W-:-:S03]  /*80ca0*/  ISETP.LT.AND P4, PT, R51, c[0x0][0x178], !P3 ;  /* 0x00005e0033007a0c */ /* 0x000fc60005f81270 */
[----:B------:R-:W-:Y:S01]  /*80cb0*/  @P6 STG.E.U16 [R26.64], R41 ;  /* 0x000000291a006986 */ /* 0x000fe2000c101504 */
[----:B------:R-:W-:Y:S02]  /*80cc0*/  ISETP.LT.AND P6, PT, R60, c[0x0][0x178], !P2 ;  /* 0x00005e003c007a0c */ /* 0x000fe400057c1270 */
[----:B------:R-:W-:Y:S01]  /*80cd0*/  IADD3 R33, R31, c[0x0][0x198], RZ ;  /* 0x000066001f217a10 */ /* 0x000fe20007ffe0ff */
[----:B------:R-:W-:Y:S01]  /*80ce0*/  IMAD.WIDE R4, R29, 0x2, R2 ;  /* 0x000000021d047825 */ /* 0x000fe200078e0202 */
[----:B------:R-:W-:Y:S02]  /*80cf0*/  PRMT R0, R41, 0x7632, R0 ;  /* 0x0000763229007816 */ /* 0x000fe40000000000 */
[----:B0-----:R-:W-:Y:S01]  /*80d00*/  PRMT R8, R9, 0x7632, R8 ;  /* 0x0000763209087816 */ /* 0x001fe20000000008 */
[----:B------:R-:W-:Y:S01]  /*80d10*/  IMAD.WIDE R20, R31, 0x2, R52 ;  /* 0x000000021f147825 */ /* 0x000fe200078e0234 */
[----:B--2---:R-:W-:-:S03]  /*80d20*/  ISETP.GE.AND P3, PT, R30, c[0x0][0x17c], PT ;  /* 0x00005f001e007a0c */ /* 0x004fc60003f66270 */
[----:B------:R-:W-:Y:S01]  /*80d30*/  IMAD.WIDE R22, R31, 0x2, R2 ;  /* 0x000000021f167825 */ /* 0x000fe200078e0202 */
[----:B------:R-:W2:Y:S03]  /*80d40*/  LDL.LU R30, [R1+0x263c] ;  /* 0x00263c00011e7983 */ /* 0x000ea60000300800 */
[----:B-1----:R-:W-:Y:S01]  /*80d50*/  IMAD.WIDE R24, R33, 0x2, R52 ;  /* 0x0000000221187825 */ /* 0x002fe200078e0234 */
[----:B------:R0:W-:Y:S01]  /*80d60*/  @P1 STG.E.U16 [R4.64], R9 ;  /* 0x0000000904001986 */ /* 0x0001e2000c101504 */
[----:B------:R-:W-:-:S03]  /*80d70*/  ISETP.LT.AND P2, PT, R51, c[0x0][0x178], !P2 ;  /* 0x00005e0033007a0c */ /* 0x000fc60005741270 */
[----:B------:R-:W-:Y:S04]  /*80d80*/  @P5 STG.E.U16 [R20.64], R0 ;  /* 0x0000000014005986 */ /* 0x000fe8000c101504 */
[----:B------:R-:W-:Y:S04]  /*80d90*/  @P4 STG.E.U16 [R22.64], R8 ;  /* 0x0000000816004986 */ /* 0x000fe8000c101504 */
[----:B------:R-:W2:Y:S04]  /*80da0*/  LDL.LU R31, [R1+0x2638] ;  /* 0x00263800011f7983 */ /* 0x000ea80000300800 */
[----:B------:R1:W-:Y:S01]  /*80db0*/  @P6 STG.E.U16 [R24.64], R45 ;  /* 0x0000002d18006986 */ /* 0x0003e2000c101504 */
[----:B0-----:R-:W-:-:S03]  /*80dc0*/  IMAD.WIDE R4, R33, 0x2, R2 ;  /* 0x0000000221047825 */ /* 0x001fc600078e0202 */
[----:B-1----:R-:W2:Y:S04]  /*80dd0*/  LDL.LU R24, [R1+0x2634] ;  /* 0x0026340001187983 */ /* 0x002ea80000300800 */
[----:B------:R0:W-:Y:S01]  /*80de0*/  @P2 STG.E.U16 [R4.64], R13 ;  /* 0x0000000d04002986 */ /* 0x0001e2000c101504 */
[----:B---3--:R-:W-:-:S03]  /*80df0*/  ISETP.GE.AND P2, PT, R28, c[0x0][0x17c], PT ;  /* 0x00005f001c007a0c */ /* 0x008fc60003f46270 */
[----:B------:R-:W3:Y:S01]  /*80e00*/  LDL.LU R28, [R1+0x2628] ;  /* 0x00262800011c7983 */ /* 0x000ee20000300800 */
[----:B------:R-:W-:Y:S02]  /*80e10*/  ISETP.LT.AND P5, PT, R60, c[0x0][0x178], !P0 ;  /* 0x00005e003c007a0c */ /* 0x000fe400047a1270 */
[----:B------:R-:W-:Y:S02]  /*80e20*/  ISETP.LT.AND P4, PT, R51, c[0x0][0x178], !P0 ;  /* 0x00005e0033007a0c */ /* 0x000fe40004781270 */
[----:B------:R-:W-:Y:S02]  /*80e30*/  IADD3 R27, R33, c[0x0][0x198], RZ ;  /* 0x00006600211b7a10 */ /* 0x000fe40007ffe0ff */
[----:B------:R-:W-:Y:S02]  /*80e40*/  PRMT R12, R45, 0x7632, R12 ;  /* 0x000076322d0c7816 */ /* 0x000fe4000000000c */
[----:B------:R-:W-:Y:S01]  /*80e50*/  PRMT R0, R13, 0x7632, R0 ;  /* 0x000076320d007816 */ /* 0x000fe20000000000 */
[----:B------:R-:W-:Y:S01]  /*80e60*/  IMAD.WIDE R8, R27, 0x2, R52 ;  /* 0x000000021b087825 */ /* 0x000fe200078e0234 */
[----:B------:R-:W-:-:S03]  /*80e70*/  ISETP.GE.AND P1, PT, R34, c[0x0][0x17c], PT ;  /* 0x00005f0022007a0c */ /* 0x000fc60003f26270 */
[C---:B------:R-:W-:Y:S01]  /*80e80*/  IMAD.WIDE R20, R27.reuse, 0x2, R2 ;  /* 0x000000021b147825 */ /* 0x040fe200078e0202 */
[C---:B------:R-:W-:Y:S01]  /*80e90*/  ISETP.LT.AND P6, PT, R60.reuse, c[0x0][0x178], !P3 ;  /* 0x00005e003c007a0c */ /* 0x040fe20005fc1270 */
[----:B------:R-:W-:Y:S01]  /*80ea0*/  @P5 STG.E.U16 [R8.64], R12 ;  /* 0x0000000c08005986 */ /* 0x000fe2000c101504 */
[----:B------:R-:W-:Y:S02]  /*80eb0*/  IADD3 R29, R27, c[0x0][0x198], RZ ;  /* 0x000066001b1d7a10 */ /* 0x000fe40007ffe0ff */
[C---:B------:R-:W-:Y:S01]  /*80ec0*/  ISETP.LT.AND P3, PT, R51.reuse, c[0x0][0x178], !P3 ;  /* 0x00005e0033007a0c */ /* 0x040fe20005f61270 */
[----:B------:R1:W-:Y:S01]  /*80ed0*/  @P4 STG.E.U16 [R20.64], R0 ;  /* 0x0000000014004986 */ /* 0x0003e2000c101504 */
[----:B------:R-:W-:Y:S02]  /*80ee0*/  ISETP.LT.AND P5, PT, R60, c[0x0][0x178], !P1 ;  /* 0x00005e003c007a0c */ /* 0x000fe40004fa1270 */
[----:B------:R-:W-:Y:S02]  /*80ef0*/  ISETP.LT.AND P4, PT, R51, c[0x0][0x178], !P1 ;  /* 0x00005e0033007a0c */ /* 0x000fe40004f81270 */
[C---:B------:R-:W-:Y:S01]  /*80f00*/  IADD3 R25, R29.reuse, c[0x0][0x198], RZ ;  /* 0x000066001d197a10 */ /* 0x040fe20007ffe0ff */
[----:B------:R-:W-:Y:S01]  /*80f10*/  IMAD.WIDE R22, R29, 0x2, R52 ;  /* 0x000000021d167825 */ /* 0x000fe200078e0234 */
[----:B------:R-:W-:-:S03]  /*80f20*/  PRMT R16, R49, 0x7632, R16 ;  /* 0x0000763231107816 */ /* 0x000fc60000000010 */
[----:B0-----:R-:W-:Y:S01]  /*80f30*/  IMAD.WIDE R4, R29, 0x2, R2 ;  /* 0x000000021d047825 */ /* 0x001fe200078e0202 */
[----:B----4-:R-:W-:Y:S02]  /*80f40*/  ISETP.GE.AND P0, PT, R32, c[0x0][0x17c], PT ;  /* 0x00005f0020007a0c */ /* 0x010fe40003f06270 */
[----:B-1----:R-:W-:Y:S01]  /*80f50*/  PRMT R0, R17, 0x7632, R0 ;  /* 0x0000763211007816 */ /* 0x002fe20000000000 */
[C---:B------:R-:W-:Y:S01]  /*80f60*/  IMAD.WIDE R8, R25.reuse, 0x2, R52 ;  /* 0x0000000219087825 */ /* 0x040fe200078e0234 */
[----:B------:R-:W-:Y:S03]  /*80f70*/  @P6 STG.E.U16 [R22.64], R49 ;  /* 0x0000003116006986 */ /* 0x000fe6000c101504 */
[----:B------:R-:W-:Y:S01]  /*80f80*/  IMAD.WIDE R12, R25, 0x2, R2 ;  /* 0x00000002190c7825 */ /* 0x000fe200078e0202 */
[----:B------:R0:W-:Y:S01]  /*80f90*/  @P3 STG.E.U16 [R4.64], R17 ;  /* 0x0000001104003986 */ /* 0x0001e2000c101504 */
[----:B------:R-:W-:-:S02]  /*80fa0*/  ISETP.LT.AND P6, PT, R60, c[0x0][0x178], !P0 ;  /* 0x00005e003c007a0c */ /* 0x000fc400047c1270 */
[----:B--2---:R-:W-:Y:S01]  /*80fb0*/  ISETP.GE.AND P1, PT, R30, c[0x0][0x17c], PT ;  /* 0x00005f001e007a0c */ /* 0x004fe20003f26270 */
[----:B------:R-:W-:Y:S01]  /*80fc0*/  @P5 STG.E.U16 [R8.64], R16 ;  /* 0x0000001008005986 */ /* 0x000fe2000c101504 */
[----:B------:R-:W-:-:S03]  /*80fd0*/  ISETP.LT.AND P0, PT, R51, c[0x0][0x178], !P0 ;  /* 0x00005e0033007a0c */ /* 0x000fc60004701270 */
[----:B------:R-:W2:Y:S01]  /*80fe0*/  LDL.LU R30, [R1+0x2624] ;  /* 0x00262400011e7983 */ /* 0x000ea20000300800 */
[----:B------:R-:W-:-:S03]  /*80ff0*/  ISETP.LT.AND P5, PT, R60, c[0x0][0x178], !P2 ;  /* 0x00005e003c007a0c */ /* 0x000fc600057a1270 */
[----:B------:R-:W-:Y:S01]  /*81000*/  @P4 STG.E.U16 [R12.64], R0 ;  /* 0x000000000c004986 */ /* 0x000fe2000c101504 */
[----:B------:R-:W-:Y:S02]  /*81010*/  ISETP.LT.AND P4, PT, R51, c[0x0][0x178], !P2 ;  /* 0x00005e0033007a0c */ /* 0x000fe40005781270 */
[----:B------:R-:W-:Y:S01]  /*81020*/  IADD3 R27, R25, c[0x0][0x198], RZ ;  /* 0x00006600191b7a10 */ /* 0x000fe20007ffe0ff */
[----:B------:R-:W4:Y:S04]  /*81030*/  LDL.LU R29, [R1+0x2618] ;  /* 0x00261800011d7983 */ /* 0x000f280000300800 */
[----:B------:R-:W-:-:S04]  /*81040*/  IMAD.WIDE R20, R27, 0x2, R52 ;  /* 0x000000021b147825 */ /* 0x000fc800078e0234 */
[----:B0-----:R-:W-:Y:S01]  /*81050*/  IMAD.WIDE R4, R27, 0x2, R2 ;  /* 0x000000021b047825 */ /* 0x001fe200078e0202 */
[----:B------:R0:W-:Y:S01]  /*81060*/  @P6 STG.E.U16 [R20.64], R38 ;  /* 0x0000002614006986 */ /* 0x0001e2000c101504 */
[----:B------:R-:W-:-:S03]  /*81070*/  ISETP.GE.AND P2, PT, R24, c[0x0][0x17c], PT ;  /* 0x00005f0018007a0c */ /* 0x000fc60003f46270 */
[----:B------:R-:W4:Y:S04]  /*81080*/  LDL.LU R24, [R1+0x2614] ;  /* 0x0026140001187983 */ /* 0x000f280000300800 */
[----:B------:R1:W-:Y:S01]  /*81090*/  @P0 STG.E.U16 [R4.64], R6 ;  /* 0x0000000604000986 */ /* 0x0003e2000c101504 */
[----:B---3--:R-:W-:-:S03]  /*810a0*/  ISETP.GE.AND P0, PT, R28, c[0x0][0x17c], PT ;  /* 0x00005f001c007a0c */ /* 0x008fc60003f06270 */
[----:B------:R-:W3:Y:S04]  /*810b0*/  LDL.LU R28, [R1+0x2608] ;  /* 0x00260800011c7983 */ /* 0x000ee80000300800 */
[----:B0-----:R-:W3:Y:S01]  /*810c0*/  LDL.LU R20, [R1+0x25f4] ;  /* 0x0025f40001147983 */ /* 0x001ee20000300800 */
[----:B------:R-:W-:Y:S02]  /*810d0*/  IADD3 R23, R27, c[0x0][0x198], RZ ;  /* 0x000066001b177a10 */ /* 0x000fe40007ffe0ff */
[----:B------:R-:W-:Y:S01]  /*810e0*/  ISETP.LT.AND P6, PT, R60, c[0x0][0x178], !P1 ;  /* 0x00005e003c007a0c */ /* 0x000fe20004fc1270 */
[----:B------:R-:W3:Y:S01]  /*810f0*/  LDL.LU R27, [R1+0x25f0] ;  /* 0x0025f000011b7983 */ /* 0x000ee20000300800 */
[C---:B------:R-:W-:Y:S01]  /*81100*/  IADD3 R25, R23.reuse, c[0x0][0x198], RZ ;  /* 0x0000660017197a10 */ /* 0x040fe20007ffe0ff */
[----:B------:R-:W-:Y:S01]  /*81110*/  IMAD.WIDE R8, R23, 0x2, R52 ;  /* 0x0000000217087825 */ /* 0x000fe200078e0234 */
[----:B------:R-:W-:-:S02]  /*81120*/  PRMT R22, R38, 0x7632, R22 ;  /* 0x0000763226167816 */ /* 0x000fc40000000016 */
[----:B------:R-:W-:Y:S01]  /*81130*/  PRMT R0, R6, 0x7632, R0 ;  /* 0x0000763206007816 */ /* 0x000fe20000000000 */
[----:B------:R-:W-:Y:S01]  /*81140*/  IMAD.WIDE R12, R23, 0x2, R2 ;  /* 0x00000002170c7825 */ /* 0x000fe200078e0202 */
[----:B------:R-:W-:Y:S01]  /*81150*/  ISETP.GE.AND P3, PT, R31, c[0x0][0x17c], PT ;  /* 0x00005f001f007a0c */ /* 0x000fe20003f66270 */
[----:B------:R0:W-:Y:S02]  /*81160*/  @P5 STG.E.U16 [R8.64], R22 ;  /* 0x0000001608005986 */ /* 0x0001e4000c101504 */
[----:B------:R-:W-:Y:S01]  /*81170*/  IMAD.WIDE R16, R25, 0x2, R52 ;  /* 0x0000000219107825 */ /* 0x000fe200078e0234 */
[C---:B------:R-:W-:Y:S01]  /*81180*/  ISETP.LT.AND P1, PT, R51.reuse, c[0x0][0x178], !P1 ;  /* 0x00005e0033007a0c */ /* 0x040fe20004f21270 */
[----:B------:R0:W-:Y:S01]  /*81190*/  @P4 STG.E.U16 [R12.64], R0 ;  /* 0x000000000c004986 */ /* 0x0001e2000c101504 */
[----:B------:R-:W-:Y:S02]  /*811a0*/  ISETP.LT.AND P5, PT, R60, c[0x0][0x178], !P3 ;  /* 0x00005e003c007a0c */ /* 0x000fe40005fa1270 */
[----:B------:R-:W-:Y:S01]  /*811b0*/  ISETP.LT.AND P4, PT, R51, c[0x0][0x178], !P3 ;  /* 0x00005e0033007a0c */ /* 0x000fe20005f81270 */
[----:B------:R0:W-:Y:S01]  /*811c0*/  @P6 STG.E.U16 [R16.64], R42 ;  /* 0x0000002a10006986 */ /* 0x0001e2000c101504 */
[----:B------:R-:W-:-:S02]  /*811d0*/  IADD3 R21, R25, c[0x0][0x198], RZ ;  /* 0x0000660019157a10 */ /* 0x000fc40007ffe0ff */
[----:B------:R-:W-:Y:S01]  /*811e0*/  ISETP.LT.AND P6, PT, R60, c[0x0][0x178], !P2 ;  /* 0x00005e003c007a0c */ /* 0x000fe200057c1270 */
[----:B-1----:R-:W-:Y:S01]  /*811f0*/  IMAD.WIDE R4, R25, 0x2, R2 ;  /* 0x0000000219047825 */ /* 0x002fe200078e0202 */
[C---:B------:R-:W-:Y:S02]  /*81200*/  IADD3 R23, R21.reuse, c[0x0][0x198], RZ ;  /* 0x0000660015177a10 */ /* 0x040fe40007ffe0ff */
[----:B------:R-:W-:Y:S01]  /*81210*/  PRMT R6, R42, 0x7632, R6 ;  /* 0x000076322a067816 */ /* 0x000fe20000000006 */
[----:B0-----:R-:W-:Y:S01]  /*81220*/  IMAD.WIDE R8, R21, 0x2, R52 ;  /* 0x0000000215087825 */ /* 0x001fe200078e0234 */
[----:B------:R-:W-:-:S03]  /*81230*/  PRMT R0, R10, 0x7632, R0 ;  /* 0x000076320a007816 */ /* 0x000fc60000000000 */
[----:B------:R-:W-:Y:S01]  /*81240*/  IMAD.WIDE R12, R21, 0x2, R2 ;  /* 0x00000002150c7825 */ /* 0x000fe200078e0202 */
[----:B------:R0:W-:Y:S01]  /*81250*/  @P1 STG.E.U16 [R4.64], R10 ;  /* 0x0000000a04001986 */ /* 0x0001e2000c101504 */
[----:B------:R-:W-:Y:S02]  /*81260*/  ISETP.LT.AND P2, PT, R51, c[0x0][0x178], !P2 ;  /* 0x00005e0033007a0c */ /* 0x000fe40005741270 */
[----:B------:R-:W-:Y:S01]  /*81270*/  IMAD.WIDE R16, R23, 0x2, R52 ;  /* 0x0000000217107825 */ /* 0x000fe200078e0234 */
[----:B------:R1:W-:Y:S01]  /*81280*/  @P5 STG.E.U16 [R8.64], R6 ;  /* 0x0000000608005986 */ /* 0x0003e2000c101504 */
[----:B------:R-:W-:Y:S02]  /*81290*/  ISETP.LT.AND P5, PT, R60, c[0x0][0x178], !P0 ;  /* 0x00005e003c007a0c */ /* 0x000fe400047a1270 */
[----:B--2---:R-:W-:Y:S01]  /*812a0*/  ISETP.GE.AND P3, PT, R30, c[0x0][0x17c], PT ;  /* 0x00005f001e007a0c */ /* 0x004fe20003f66270 */
[----:B------:R2:W-:Y:S01]  /*812b0*/  @P4 STG.E.U16 [R12.64], R0 ;  /* 0x000000000c004986 */ /* 0x0005e2000c101504 */
[----:B------:R-:W-:-:S02]  /*812c0*/  ISETP.LT.AND P4, PT, R51, c[0x0][0x178], !P0 ;  /* 0x00005e0033007a0c */ /* 0x000fc40004781270 */
[----:B------:R-:W-:Y:S01]  /*812d0*/  IADD3 R21, R23, c[0x0][0x198], RZ ;  /* 0x0000660017157a10 */ /* 0x000fe20007ffe0ff */
[----:B------:R2:W-:Y:S01]  /*812e0*/  @P6 STG.E.U16 [R16.64], R46 ;  /* 0x0000002e10006986 */ /* 0x0005e2000c101504 */
[----:B------:R-:W-:Y:S02]  /*812f0*/  ISETP.LT.AND P6, PT, R60, c[0x0][0x178], !P3 ;  /* 0x00005e003c007a0c */ /* 0x000fe40005fc1270 */
[----:B------:R-:W-:Y:S01]  /*81300*/  ISETP.LT.AND P3, PT, R51, c[0x0][0x178], !P3 ;  /* 0x00005e0033007a0c */ /* 0x000fe20005f61270 */
[----:B0-----:R-:W-:Y:S01]  /*81310*/  IMAD.WIDE R4, R23, 0x2, R2 ;  /* 0x0000000217047825 */ /* 0x001fe200078e0202 */
[C---:B------:R-:W-:Y:S02]  /*81320*/  IADD3 R25, R21.reuse, c[0x0][0x198], RZ ;  /* 0x0000660015197a10 */ /* 0x040fe40007ffe0ff */
[----:B------:R-:W-:Y:S01]  /*81330*/  PRMT R10, R46, 0x7632, R10 ;  /* 0x000076322e0a7816 */ /* 0x000fe2000000000a */
[C---:B-1----:R-:W-:Y:S01]  /*81340*/  IMAD.WIDE R8, R21.reuse, 0x2, R52 ;  /* 0x0000000215087825 */ /* 0x042fe200078e0234 */
[----:B------:R-:W-:Y:S01]  /*81350*/  PRMT R6, R14, 0x7632, R6 ;  /* 0x000076320e067816 */ /* 0x000fe20000000006 */
[----:B------:R0:W-:Y:S02]  /*81360*/  @P2 STG.E.U16 [R4.64], R14 ;  /* 0x0000000e04002986 */ /* 0x0001e4000c101504 */
[----:B--2---:R-:W-:Y:S01]  /*81370*/  IMAD.WIDE R12, R21, 0x2, R2 ;  /* 0x00000002150c7825 */ /* 0x004fe200078e0202 */
[----:B----4-:R-:W-:Y:S01]  /*81380*/  ISETP.GE.AND P1, PT, R29, c[0x0][0x17c], PT ;  /* 0x00005f001d007a0c */ /* 0x010fe20003f26270 */
[----:B------:R-:W-:Y:S02]  /*81390*/  @P5 STG.E.U16 [R8.64], R10 ;  /* 0x0000000a08005986 */ /* 0x000fe4000c101504 */
[----:B------:R-:W-:Y:S01]  /*813a0*/  IMAD.WIDE R16, R25, 0x2, R52 ;  /* 0x0000000219107825 */ /* 0x000fe200078e0234 */
[----:B------:R-:W-:-:S02]  /*813b0*/  ISETP.GE.AND P0, PT, R24, c[0x0][0x17c], PT ;  /* 0x00005f0018007a0c */ /* 0x000fc40003f06270 */
[----:B------:R-:W2:Y:S01]  /*813c0*/  LDL.LU R24, [R1+0x25ec] ;  /* 0x0025ec0001187983 */ /* 0x000ea20000300800 */
[----:B0-----:R-:W-:Y:S01]  /*813d0*/  IMAD.WIDE R4, R25, 0x2, R2 ;  /* 0x0000000219047825 */ /* 0x001fe200078e0202 */
[----:B------:R-:W-:Y:S02]  /*813e0*/  ISETP.LT.AND P5, PT, R60, c[0x0][0x178], !P1 ;  /* 0x00005e003c007a0c */ /* 0x000fe40004fa1270 */
[----:B------:R0:W-:Y:S01]  /*813f0*/  @P4 STG.E.U16 [R12.64], R6 ;  /* 0x000000060c004986 */ /* 0x0001e2000c101504 */
[----:B------:R-:W-:-:S03]  /*81400*/  ISETP.LT.AND P4, PT, R51, c[0x0][0x178], !P1 ;  /* 0x00005e0033007a0c */ /* 0x000fc60004f81270 */
[----:B------:R-:W4:Y:S04]  /*81410*/  LDL.LU R22, [R1+0x25e8] ;  /* 0x0025e80001167983 */ /* 0x000f280000300800 */
[----:B------:R-:W-:Y:S01]  /*81420*/  @P6 STG.E.U16 [R16.64], R50 ;  /* 0x0000003210006986 */ /* 0x000fe2000c101504 */
[----:B0-----:R-:W-:-:S03]  /*81430*/  PRMT R6, R18, 0x7632, R6 ;  /* 0x0000763212067816 */ /* 0x001fc60000000006 */
[----:B------:R0:W-:Y:S01]  /*81440*/  @P3 STG.E.U16 [R4.64], R18 ;  /* 0x0000001204003986 */ /* 0x0001e2000c101504 */
[----:B---3--:R-:W-:-:S03]  /*81450*/  ISETP.GE.AND P1, PT, R20, c[0x0][0x17c], PT ;  /* 0x00005f0014007a0c */ /* 0x008fc60003f26270 */
[----:B------:R-:W3:Y:S04]  /*81460*/  LDL.LU R20, [R1+0x25d4] ;  /* 0x0025d40001147983 */ /* 0x000ee80000300800 */
[----:B0-----:R-:W3:Y:S01]  /*81470*/  LDL.LU R18, [R1+0x25c8] ;  /* 0x0025c80001127983 */ /* 0x001ee20000300800 */
[----:B------:R-:W-:Y:S02]  /*81480*/  IADD3 R21, R25, c[0x0][0x198], RZ ;  /* 0x0000660019157a10 */ /* 0x000fe40007ffe0ff */
[----:B------:R-:W-:Y:S02]  /*81490*/  ISETP.LT.AND P6, PT, R60, c[0x0][0x178], !P0 ;  /* 0x00005e003c007a0c */ /* 0x000fe400047c1270 */
[C---:B------:R-:W-:Y:S01]  /*814a0*/  IADD3 R23, R21.reuse, c[0x0][0x198], RZ ;  /* 0x0000660015177a10 */ /* 0x040fe20007ffe0ff */
[----:B------:R-:W-:Y:S01]  /*814b0*/  IMAD.WIDE R8, R21, 0x2, R52 ;  /* 0x0000000215087825 */ /* 0x000fe200078e0234 */
[----:B------:R-:W-:-:S02]  /*814c0*/  PRMT R0, R50, 0x7632, R0 ;  /* 0x0000763232007816 */ /* 0x000fc40000000000 */
[----:B------:R-:W-:Y:S01]  /*814d0*/  ISETP.GE.AND P2, PT, R28, c[0x0][0x17c], PT ;  /* 0x00005f001c007a0c */ /* 0x000fe20003f46270 */
[----:B------:R-:W-:Y:S01]  /*814e0*/  IMAD.WIDE R12, R21, 0x2, R2 ;  /* 0x00000002150c7825 */ /* 0x000fe200078e0202 */
[----:B------:R-:W-:-:S03]  /*814f0*/  ISETP.LT.AND P0, PT, R51, c[0x0][0x178], !P0 ;  /* 0x00005e0033007a0c */ /* 0x000fc60004701270 */
[C---:B------:R-:W-:Y:S01]  /*81500*/  IMAD.WIDE R16, R23.reuse, 0x2, R52 ;  /* 0x0000000217107825 */ /* 0x040fe200078e0234 */
[----:B------:R0:W-:Y:S01]  /*81510*/  @P5 STG.E.U16 [R8.64], R0 ;  /* 0x0000000008005986 */ /* 0x0001e2000c101504 */
[----:B------:R-:W-:Y:S02]  /*81520*/  ISETP.LT.AND P5, PT, R60, c[0x0][0x178], !P2 ;  /* 0x00005e003c007a0c */ /* 0x000fe400057a1270 */
[----:B------:R-:W-:Y:S01]  /*81530*/  IADD3 R21, R23, c[0x0][0x198], RZ ;  /* 0x0000660017157a10 */ /* 0x000fe20007ffe0ff */
[----:B------:R1:W-:Y:S01]  /*81540*/  @P4 STG.E.U16 [R12.64], R6 ;  /* 0x000000060c004986 */ /* 0x0003e2000c101504 */
[----:B------:R-:W-:-:S03]  /*81550*/  ISETP.LT.AND P4, PT, R51, c[0x0][0x178], !P2 ;  /* 0x00005e0033007a0c */ /* 0x000fc60005781270 */
[----:B------:R1:W-:Y:S01]  /*81560*/  @P6 STG.E.U16 [R16.64], R39 ;  /* 0x0000002710006986 */ /* 0x0003e2000c101504 */
[----:B------:R-:W-:Y:S02]  /*81570*/  ISETP.LT.AND P6, PT, R60, c[0x0][0x178], !P1 ;  /* 0x00005e003c007a0c */ /* 0x000fe40004fc1270 */
[----:B------:R-:W-:Y:S01]  /*81580*/  IADD3 R25, R21, c[0x0][0x198], RZ ;  /* 0x0000660015197a10 */ /* 0x000fe20007ffe0ff */
[----:B------:R-:W-:Y:S01]  /*81590*/  IMAD.WIDE R4, R23, 0x2, R2 ;  /* 0x0000000217047825 */ /* 0x000fe200078e0202 */
[----:B------:R-:W-:-:S03]  /*815a0*/  PRMT R10, R39, 0x7632, R10 ;  /* 0x00007632270a7816 */ /* 0x000fc6000000000a */
[----:B0-----:R-:W-:Y:S01]  /*815b0*/  IMAD.WIDE R8, R21, 0x2, R52 ;  /* 0x0000000215087825 */ /* 0x001fe200078e0234 */
[----:B-1----:R-:W-:Y:S02]  /*815c0*/  PRMT R6, R7, 0x7632, R6 ;  /* 0x0000763207067816 */ /* 0x002fe40000000006 */
[----:B------:R-:W-:Y:S01]  /*815d0*/  ISETP.GE.AND P3, PT, R27, c[0x0][0x17c], PT ;  /* 0x00005f001b007a0c */ /* 0x000fe20003f66270 */
[----:B------:R-:W-:Y:S01]  /*815e0*/  IMAD.WIDE R12, R21, 0x2, R2 ;  /* 0x00000002150c7825 */ /* 0x000fe200078e0202 */
[----:B------:R0:W-:Y:S01]  /*815f0*/  @P0 STG.E.U16 [R4.64], R7 ;  /* 0x0000000704000986 */ /* 0x0001e2000c101504 */
[----:B------:R-:W-:Y:S02]  /*81600*/  ISETP.LT.AND P1, PT, R51, c[0x0][0x178], !P1 ;  /* 0x00005e0033007a0c */ /* 0x000fe40004f21270 */
[----:B------:R-:W-:Y:S01]  /*81610*/  IMAD.WIDE R16, R25, 0x2, R52 ;  /* 0x0000000219107825 */ /* 0x000fe200078e0234 */
[----:B------:R1:W-:Y:S01]  /*81620*/  @P5 STG.E.U16 [R8.64], R10 ;  /* 0x0000000a08005986 */ /* 0x0003e2000c101504 */
[----:B------:R-:W-:-:S02]  /*81630*/  ISETP.LT.AND P5, PT, R60, c[0x0][0x178], !P3 ;  /* 0x00005e003c007a0c */ /* 0x000fc40005fa1270 */
[----:B------:R-:W-:Y:S01]  /*81640*/  IADD3 R21, R25, c[0x0][0x198], RZ ;  /* 0x0000660019157a10 */ /* 0x000fe20007ffe0ff */
[----:B------:R2:W-:Y:S01]  /*81650*/  @P4 STG.E.U16 [R12.64], R6 ;  /* 0x000000060c004986 */ /* 0x0005e2000c101504 */
[----:B------:R-:W-:-:S03]  /*81660*/  ISETP.LT.AND P4, PT, R51, c[0x0][0x178], !P3 ;  /* 0x00005e0033007a0c */ /* 0x000fc60005f81270 */
[----:B------:R2:W-:Y:S01]  /*81670*/  @P6 STG.E.U16 [R16.64], R43 ;  /* 0x0000002b10006986 */ /* 0x0005e2000c101504 */
[----:B------:R-:W-:Y:S01]  /*81680*/  IADD3 R23, R21, c[0x0][0x198], RZ ;  /* 0x0000660015177a10 */ /* 0x000fe20007ffe0ff */
[----:B0-----:R-:W-:Y:S01]  /*81690*/  IMAD.WIDE R4, R25, 0x2, R2 ;  /* 0x0000000219047825 */ /* 0x001fe200078e0202 */
[----:B------:R-:W-:Y:S02]  /*816a0*/  PRMT R0, R43, 0x7632, R0 ;  /* 0x000076322b007816 */ /* 0x000fe40000000000 */
[----:B-1----:R-:W-:Y:S01]  /*816b0*/  PRMT R10, R11, 0x7632, R10 ;  /* 0x000076320b0a7816 */ /* 0x002fe2000000000a */
[----:B------:R-:W-:Y:S01]  /*816c0*/  IMAD.WIDE R8, R21, 0x2, R2 ;  /* 0x0000000215087825 */ /* 0x000fe200078e0202 */
[----:B--2---:R-:W-:-:S04]  /*816d0*/  ISETP.GE.AND P2, PT, R24, c[0x0][0x17c], PT ;  /* 0x00005f0018007a0c */ /* 0x004fc80003f46270 */
[----:B------:R-:W-:Y:S01]  /*816e0*/  ISETP.LT.AND P6, PT, R60, c[0x0][0x178], !P2 ;  /* 0x00005e003c007a0c */ /* 0x000fe200057c1270 */
[--C-:B------:R-:W-:Y:S01]  /*816f0*/  IMAD.WIDE R6, R21, 0x2, R52.reuse ;  /* 0x0000000215067825 */ /* 0x100fe200078e0234 */
[----:B------:R0:W-:Y:S03]  /*81700*/  @P1 STG.E.U16 [R4.64], R11 ;  /* 0x0000000b04001986 */ /* 0x0001e6000c101504 */
[----:B------:R-:W-:Y:S01]  /*81710*/  IMAD.WIDE R12, R23, 0x2, R52 ;  /* 0x00000002170c7825 */ /* 0x000fe200078e0234 */
[----:B----4-:R-:W-:Y:S01]  /*81720*/  ISETP.GE.AND P0, PT, R22, c[0x0][0x17c], PT ;  /* 0x00005f0016007a0c */ /* 0x010fe20003f06270 */
[----:B------:R1:W-:Y:S01]  /*81730*/  @P5 STG.E.U16 [R6.64], R0 ;  /* 0x0000000006005986 */ /* 0x0003e2000c101504 */
[----:B------:R-:W-:-:S03]  /*81740*/  ISETP.LT.AND P2, PT, R51, c[0x0][0x178], !P2 ;  /* 0x00005e0033007a0c */ /* 0x000fc60005741270 */
[----:B------:R2:W-:Y:S04]  /*81750*/  @P4 STG.E.U16 [R8.64], R10 ;  /* 0x0000000a08004986 */ /* 0x0005e8000c101504 */
[----:B------:R4:W-:Y:S01]  /*81760*/  @P6 STG.E.U16 [R12.64], R47 ;  /* 0x0000002f0c006986 */ /* 0x0009e2000c101504 */
[----:B------:R-:W-:Y:S02]  /*81770*/  ISETP.LT.AND P6, PT, R60, c[0x0][0x178], !P0 ;  /* 0x00005e003c007a0c */ /* 0x000fe400047c1270 */
[----:B------:R-:W-:Y:S02]  /*81780*/  ISETP.LT.AND P0, PT, R51, c[0x0][0x178], !P0 ;  /* 0x00005e0033007a0c */ /* 0x000fe40004701270 */
[----:B---3--:R-:W-:Y:S02]  /*81790*/  ISETP.GE.AND P3, PT, R20, c[0x0][0x17c], PT ;  /* 0x00005f0014007a0c */ /* 0x008fe40003f66270 */
[----:B------:R-:W-:-:S02]  /*817a0*/  ISETP.GE.AND P1, PT, R18, c[0x0][0x17c], PT ;  /* 0x00005f0012007a0c */ /* 0x000fc40003f26270 */
[C---:B------:R-:W-:Y:S02]  /*817b0*/  ISETP.LT.AND P5, PT, R60.reuse, c[0x0][0x178], !P3 ;  /* 0x00005e003c007a0c */ /* 0x040fe40005fa1270 */
[----:B------:R-:W-:Y:S02]  /*817c0*/  ISETP.LT.AND P4, PT, R60, c[0x0][0x178], !P1 ;  /* 0x00005e003c007a0c */ /* 0x000fe40004f81270 */
[C---:B------:R-:W-:Y:S02]  /*817d0*/  ISETP.LT.AND P1, PT, R51.reuse, c[0x0][0x178], !P1 ;  /* 0x00005e0033007a0c */ /* 0x040fe40004f21270 */
[----:B------:R-:W-:Y:S02]  /*817e0*/  ISETP.LT.AND P3, PT, R51, c[0x0][0x178], !P3 ;  /* 0x00005e0033007a0c */ /* 0x000fe40005f61270 */
[----:B------:R-:W3:Y:S01]  /*817f0*/  LDL.LU R51, [R1+0x2644] ;  /* 0x0026440001337983 */ /* 0x000ee20000300800 */
[C---:B------:R-:W-:Y:S01]  /*81800*/  IADD3 R17, R23.reuse, c[0x0][0x198], RZ ;  /* 0x0000660017117a10 */ /* 0x040fe20007ffe0ff */
[----:B0-----:R-:W-:-:S03]  /*81810*/  IMAD.WIDE R4, R23, 0x2, R2 ;  /* 0x0000000217047825 */ /* 0x001fc600078e0202 */
[C---:B------:R-:W-:Y:S01]  /*81820*/  IADD3 R21, R17.reuse, c[0x0][0x198], RZ ;  /* 0x0000660011157a10 */ /* 0x040fe20007ffe0ff */
[----:B-1----:R-:W-:Y:S01]  /*81830*/  IMAD.WIDE R6, R17, 0x2, R52 ;  /* 0x0000000211067825 */ /* 0x002fe200078e0234 */
[----:B------:R-:W-:Y:S02]  /*81840*/  PRMT R0, R47, 0x7632, R0 ;  /* 0x000076322f007816 */ /* 0x000fe40000000000 */
[----:B------:R-:W-:Y:S01]  /*81850*/  IADD3 R23, R21, c[0x0][0x198], RZ ;  /* 0x0000660015177a10 */ /* 0x000fe20007ffe0ff */
[----:B--2---:R-:W-:Y:S01]  /*81860*/  IMAD.WIDE R8, R17, 0x2, R2 ;  /* 0x0000000211087825 */ /* 0x004fe200078e0202 */
[----:B------:R-:W-:Y:S01]  /*81870*/  PRMT R14, R15, 0x7632, R14 ;  /* 0x000076320f0e7816 */ /* 0x000fe2000000000e */
[----:B------:R0:W-:Y:S02]  /*81880*/  @P2 STG.E.U16 [R4.64], R15 ;  /* 0x0000000f04002986 */ /* 0x0001e4000c101504 */
[C---:B------:R-:W-:Y:S02]  /*81890*/  IMAD.WIDE R10, R21.reuse, 0x2, R52 ;  /* 0x00000002150a7825 */ /* 0x040fe400078e0234 */
[----:B------:R0:W-:Y:S02]  /*818a0*/  @P6 STG.E.U16 [R6.64], R0 ;  /* 0x0000000006006986 */ /* 0x0001e4000c101504 */
[----:B----4-:R-:W-:-:S02]  /*818b0*/  IMAD.WIDE R12, R21, 0x2, R2 ;  /* 0x00000002150c7825 */ /* 0x010fc400078e0202 */
[----:B------:R0:W-:Y:S02]  /*818c0*/  @P0 STG.E.U16 [R8.64], R14 ;  /* 0x0000000e08000986 */ /* 0x0001e4000c101504 */
[----:B------:R-:W-:-:S04]  /*818d0*/  IMAD.WIDE R52, R23, 0x2, R52 ;  /* 0x0000000217347825 */ /* 0x000fc800078e0234 */
[----:B------:R-:W-:Y:S01]  /*818e0*/  IMAD.WIDE R2, R23, 0x2, R2 ;  /* 0x0000000217027825 */ /* 0x000fe200078e0202 */
[----:B---3--:R-:W-:Y:S01]  /*818f0*/  PRMT R26, R51, 0x7632, R26 ;  /* 0x00007632331a7816 */ /* 0x008fe2000000001a */
[----:B------:R0:W-:Y:S04]  /*81900*/  @P5 STG.E.U16 [R10.64], R51 ;  /* 0x000000330a005986 */ /* 0x0001e8000c101504 */
[----:B------:R0:W-:Y:S04]  /*81910*/  @P3 STG.E.U16 [R12.64], R19 ;  /* 0x000000130c003986 */ /* 0x0001e8000c101504 */
[----:B------:R0:W-:Y:S01]  /*81920*/  @P4 STG.E.U16 [R52.64], R26 ;  /* 0x0000001a34004986 */ /* 0x0001e2000c101504 */
[----:B------:R-:W-:Y:S05]  /*81930*/  @!P1 EXIT ;  /* 0x000000000000994d */ /* 0x000fea0003800000 */
[----:B0-----:R-:W-:-:S05]  /*81940*/  PRMT R19, R19, 0x7632, R19 ;  /* 0x0000763213137816 */ /* 0x001fca0000000013 */
[----:B------:R-:W-:Y:S01]  /*81950*/  STG.E.U16 [R2.64], R19 ;  /* 0x0000001302007986 */ /* 0x000fe2000c101504 */
[----:B------:R-:W-:Y:S05]  /*81960*/  EXIT ;  /* 0x000000000000794d */ /* 0x000fea0003800000 */
.L_x_4:
[----:B------:R-:W-:-:S00]  /*81970*/  BRA `(.L_x_4) ;  /* 0xfffffff000007947 */ /* 0x000fc0000383ffff */
[----:B------:R-:W-:-:S00]  /*81980*/  NOP ;  /* 0x0000000000007918 */ /* 0x000fc00000000000 */
[----:B------:R-:W-:-:S00]  /*81990*/  NOP ;  /* 0x0000000000007918 */ /* 0x000fc00000000000 */
[----:B------:R-:W-:-:S00]  /*819a0*/  NOP ;  /* 0x0000000000007918 */ /* 0x000fc00000000000 */
[----:B------:R-:W-:-:S00]  /*819b0*/  NOP ;  /* 0x0000000000007918 */ /* 0x000fc00000000000 */
[----:B------:R-:W-:-:S00]  /*819c0*/  NOP ;  /* 0x0000000000007918 */ /* 0x000fc00000000000 */
[----:B------:R-:W-:-:S00]  /*819d0*/  NOP ;  /* 0x0000000000007918 */ /* 0x000fc00000000000 */
[----:B------:R-:W-:-:S00]  /*819e0*/  NOP ;  /* 0x0000000000007918 */ /* 0x000fc00000000000 */
[----:B------:R-:W-:-:S00]  /*819f0*/  NOP ;  /* 0x0000000000007918 */ /* 0x000fc00000000000 */
.L_x_5:


//--------------------- .nv.shared.matmul_kernel  --------------------------
	.section	.nv.shared.matmul_kernel,"aw",@nobits
	.sectionflags	@""
	.align	16
